def matmul_kernel(
    a_ptr,
    b_ptr,
    c_ptr,
    M,
    N,
    K,
    stride_am,
    stride_ak,
    stride_bk,
    stride_bn,
    stride_cm,
    stride_cn,
    BLOCK_M: tl.constexpr,
    BLOCK_N: tl.constexpr,
    BLOCK_K: tl.constexpr,
    GROUP_M: tl.constexpr,
):
    pid = tl.program_id(axis=0)
    num_pid_m = tl.cdiv(M, BLOCK_M)
    num_pid_n = tl.cdiv(N, BLOCK_N)
    num_pid_in_group = GROUP_M * num_pid_n
    group_id = pid // num_pid_in_group
    first_pid_m = group_id * GROUP_M
    group_size_m = min(num_pid_m - first_pid_m, GROUP_M)
    pid_m = first_pid_m + ((pid % num_pid_in_group) % group_size_m)
    pid_n = (pid % num_pid_in_group) // group_size_m

    offs_am = (pid_m * BLOCK_M + tl.arange(0, BLOCK_M)) % M
    offs_bn = (pid_n * BLOCK_N + tl.arange(0, BLOCK_N)) % N
    offs_k = tl.arange(0, BLOCK_K)
    a_ptrs = a_ptr + offs_am[:, None] * stride_am + offs_k[None, :] * stride_ak
    b_ptrs = b_ptr + offs_k[:, None] * stride_bk + offs_bn[None, :] * stride_bn

    acc = tl.zeros((BLOCK_M, BLOCK_N), dtype=tl.float32)
    for kk in range(0, tl.cdiv(K, BLOCK_K)):
        a = tl.load(a_ptrs, mask=offs_k[None, :] < K - kk * BLOCK_K, other=0.0)
        b = tl.load(b_ptrs, mask=offs_k[:, None] < K - kk * BLOCK_K, other=0.0)
        acc = tl.dot(a, b, acc)
        a_ptrs += BLOCK_K * stride_ak
        b_ptrs += BLOCK_K * stride_bk

    c = acc.to(c_ptr.dtype.element_ty)
    offs_cm = pid_m * BLOCK_M + tl.arange(0, BLOCK_M)
    offs_cn = pid_n * BLOCK_N + tl.arange(0, BLOCK_N)
    c_ptrs = c_ptr + offs_cm[:, None] * stride_cm + offs_cn[None, :] * stride_cn
    mask = (offs_cm[:, None] < M) & (offs_cn[None, :] < N)
    tl.store(c_ptrs, c, mask=mask)

# config = {"BLOCK_K": 64, "BLOCK_M": 512, "BLOCK_N": 128, "GROUP_M": 4, "arch": "sm_90", "dtype": "fp8e4m3", "num_ctas": 1, "num_stages": 3, "num_warps": 4}
# arch = sm_90


// ===== COMPILED SASS (sm_90a) =====

	.target	sm_90a

	.elftype	@"ET_EXEC"


//--------------------- .note.nv.tkinfo           --------------------------
	.section	.note.nv.tkinfo,"",@"SHT_NOTE"
	.sectionflags	@"SHF_NOTE_NV_TKINFO"
	.tkinfo
        /*0018*/ 	.word	0x00000002
        /*0030*/ 	.string	""
        /*0030*/ 	.string	"ptxas"
        /*0030*/ 	.string	"Cuda compilation tools, release 13.0, V13.0.88"
        /*0030*/ 	.string	"Build cuda_13.0.r13.0/compiler.36424714_0"
        /*0030*/ 	.string	"-v  -suppress-debug-info  -lineinfo  -arch sm_90a "



//--------------------- .note.nv.cuinfo           --------------------------
	.section	.note.nv.cuinfo,"",@"SHT_NOTE"
	.sectionflags	@"SHF_NOTE_NV_CUINFO"
        /*0018*/ 	.short	0x0002
        /*001a*/ 	.short	0x005a
        /*001c*/ 	.short	0x0082
	.zero		2


//--------------------- .nv.info                  --------------------------
	.section	.nv.info,"",@"SHT_CUDA_INFO"
	.align	4


	//----- nvinfo : EIATTR_REGCOUNT
	.align		4
        /*0000*/ 	.byte	0x04, 0x2f
        /*0002*/ 	.short	(.L_1 - .L_0)
	.align		4
.L_0:
        /*0004*/ 	.word	index@(matmul_kernel)
        /*0008*/ 	.word	0x000000ff


	//----- nvinfo : EIATTR_FRAME_SIZE
	.align		4
.L_1:
        /*000c*/ 	.byte	0x04, 0x11
        /*000e*/ 	.short	(.L_3 - .L_2)
	.align		4
.L_2:
        /*0010*/ 	.word	index@(matmul_kernel)
        /*0014*/ 	.word	0x000019c0


	//----- nvinfo : EIATTR_MIN_STACK_SIZE
	.align		4
.L_3:
        /*0018*/ 	.byte	0x04, 0x12
        /*001a*/ 	.short	(.L_5 - .L_4)
	.align		4
.L_4:
        /*001c*/ 	.word	index@(matmul_kernel)
        /*0020*/ 	.word	0x000019c0
.L_5:


//--------------------- .nv.compat                --------------------------
	.section	.nv.compat,"",@"SHT_CUDA_COMPAT_INFO"
	.align	4
        /*0000*/ 	.byte	0x02, 0x09, 0x01, 0x00, 0x02, 0x02, 0x04, 0x00, 0x02, 0x05, 0x05, 0x00, 0x03, 0x07, 0x01, 0x01
        /*0010*/ 	.byte	0x02, 0x03, 0x00, 0x00, 0x02, 0x06, 0x01, 0x00, 0x04, 0x0b, 0x08, 0x00, 0x00, 0x00, 0x00, 0x00
        /*0020*/ 	.byte	0x00, 0x00, 0x00, 0x00


//--------------------- .nv.info.matmul_kernel    --------------------------
	.section	.nv.info.matmul_kernel,"",@"SHT_CUDA_INFO"
	.sectionflags	@""
	.align	4


	//----- nvinfo : EIATTR_CUDA_API_VERSION
	.align		4
        /*0000*/ 	.byte	0x04, 0x37
        /*0002*/ 	.short	(.L_7 - .L_6)
.L_6:
        /*0004*/ 	.word	0x00000082


	//----- nvinfo : EIATTR_KPARAM_INFO
	.align		4
.L_7:
        /*0008*/ 	.byte	0x04, 0x17
        /*000a*/ 	.short	(.L_9 - .L_8)
.L_8:
        /*000c*/ 	.word	0x00000000
        /*0010*/ 	.short	0x000d
        /*0012*/ 	.short	0x0048
        /*0014*/ 	.byte	0x00, 0xf4, 0x21, 0x00


	//----- nvinfo : EIATTR_KPARAM_INFO
	.align		4
.L_9:
        /*0018*/ 	.byte	0x04, 0x17
        /*001a*/ 	.short	(.L_11 - .L_10)
.L_10:
        /*001c*/ 	.word	0x00000000
        /*0020*/ 	.short	0x000c
        /*0022*/ 	.short	0x0040
        /*0024*/ 	.byte	0x00, 0xf4, 0x21, 0x00


	//----- nvinfo : EIATTR_KPARAM_INFO
	.align		4
.L_11:
        /*0028*/ 	.byte	0x04, 0x17
        /*002a*/ 	.short	(.L_13 - .L_12)
.L_12:
        /*002c*/ 	.word	0x00000000
        /*0030*/ 	.short	0x000b
        /*0032*/ 	.short	0x0038
        /*0034*/ 	.byte	0x00, 0xf0, 0x11, 0x00


	//----- nvinfo : EIATTR_KPARAM_INFO
	.align		4
.L_13:
        /*0038*/ 	.byte	0x04, 0x17
        /*003a*/ 	.short	(.L_15 - .L_14)
.L_14:
        /*003c*/ 	.word	0x00000000
        /*0040*/ 	.short	0x000a
        /*0042*/ 	.short	0x0034
        /*0044*/ 	.byte	0x00, 0xf0, 0x11, 0x00


	//----- nvinfo : EIATTR_KPARAM_INFO
	.align		4
.L_15:
        /*0048*/ 	.byte	0x04, 0x17
        /*004a*/ 	.short	(.L_17 - .L_16)
.L_16:
        /*004c*/ 	.word	0x00000000
        /*0050*/ 	.short	0x0009
        /*0052*/ 	.short	0x0030
        /*0054*/ 	.byte	0x00, 0xf0, 0x11, 0x00


	//----- nvinfo : EIATTR_KPARAM_INFO
	.align		4
.L_17:
        /*0058*/ 	.byte	0x04, 0x17
        /*005a*/ 	.short	(.L_19 - .L_18)
.L_18:
        /*005c*/ 	.word	0x00000000
        /*0060*/ 	.short	0x0008
        /*0062*/ 	.short	0x002c
        /*0064*/ 	.byte	0x00, 0xf0, 0x11, 0x00


	//----- nvinfo : EIATTR_KPARAM_INFO
	.align		4
.L_19:
        /*0068*/ 	.byte	0x04, 0x17
        /*006a*/ 	.short	(.L_21 - .L_20)
.L_20:
        /*006c*/ 	.word	0x00000000
        /*0070*/ 	.short	0x0007
        /*0072*/ 	.short	0x0028
        /*0074*/ 	.byte	0x00, 0xf0, 0x11, 0x00


	//----- nvinfo : EIATTR_KPARAM_INFO
	.align		4
.L_21:
        /*0078*/ 	.byte	0x04, 0x17
        /*007a*/ 	.short	(.L_23 - .L_22)
.L_22:
        /*007c*/ 	.word	0x00000000
        /*0080*/ 	.short	0x0006
        /*0082*/ 	.short	0x0024
        /*0084*/ 	.byte	0x00, 0xf0, 0x11, 0x00


	//----- nvinfo : EIATTR_KPARAM_INFO
	.align		4
.L_23:
        /*0088*/ 	.byte	0x04, 0x17
        /*008a*/ 	.short	(.L_25 - .L_24)
.L_24:
        /*008c*/ 	.word	0x00000000
        /*0090*/ 	.short	0x0005
        /*0092*/ 	.short	0x0020
        /*0094*/ 	.byte	0x00, 0xf0, 0x11, 0x00


	//----- nvinfo : EIATTR_KPARAM_INFO
	.align		4
.L_25:
        /*0098*/ 	.byte	0x04, 0x17
        /*009a*/ 	.short	(.L_27 - .L_26)
.L_26:
        /*009c*/ 	.word	0x00000000
        /*00a0*/ 	.short	0x0004
        /*00a2*/ 	.short	0x001c
        /*00a4*/ 	.byte	0x00, 0xf0, 0x11, 0x00


	//----- nvinfo : EIATTR_KPARAM_INFO
	.align		4
.L_27:
        /*00a8*/ 	.byte	0x04, 0x17
        /*00aa*/ 	.short	(.L_29 - .L_28)
.L_28:
        /*00ac*/ 	.word	0x00000000
        /*00b0*/ 	.short	0x0003
        /*00b2*/ 	.short	0x0018
        /*00b4*/ 	.byte	0x00, 0xf0, 0x11, 0x00


	//----- nvinfo : EIATTR_KPARAM_INFO
	.align		4
.L_29:
        /*00b8*/ 	.byte	0x04, 0x17
        /*00ba*/ 	.short	(.L_31 - .L_30)
.L_30:
        /*00bc*/ 	.word	0x00000000
        /*00c0*/ 	.short	0x0002
        /*00c2*/ 	.short	0x0010
        /*00c4*/ 	.byte	0x00, 0xf4, 0x21, 0x00


	//----- nvinfo : EIATTR_KPARAM_INFO
	.align		4
.L_31:
        /*00c8*/ 	.byte	0x04, 0x17
        /*00ca*/ 	.short	(.L_33 - .L_32)
.L_32:
        /*00cc*/ 	.word	0x00000000
        /*00d0*/ 	.short	0x0001
        /*00d2*/ 	.short	0x0008
        /*00d4*/ 	.byte	0x00, 0xf4, 0x21, 0x00


	//----- nvinfo : EIATTR_KPARAM_INFO
	.align		4
.L_33:
        /*00d8*/ 	.byte	0x04, 0x17
        /*00da*/ 	.short	(.L_35 - .L_34)
.L_34:
        /*00dc*/ 	.word	0x00000000
        /*00e0*/ 	.short	0x0000
        /*00e2*/ 	.short	0x0000
        /*00e4*/ 	.byte	0x00, 0xf4, 0x21, 0x00


	//----- nvinfo : EIATTR_SPARSE_MMA_MASK
	.align		4
.L_35:
        /*00e8*/ 	.byte	0x03, 0x50
        /*00ea*/ 	.short	0x0000


	//----- nvinfo : EIATTR_MAXREG_COUNT
	.align		4
        /*00ec*/ 	.byte	0x03, 0x1b
        /*00ee*/ 	.short	0x00ff


	//----- nvinfo : EIATTR_NUM_BARRIERS
	.align		4
        /*00f0*/ 	.byte	0x02, 0x4c
        /*00f2*/ 	.byte	0x01
	.zero		1


	//----- nvinfo : EIATTR_ANNOTATIONS
	.align		4
        /*00f4*/ 	.byte	0x04, 0x55
        /*00f6*/ 	.short	(.L_37 - .L_36)


	//   ....[0]....
.L_36:
        /*00f8*/ 	.word	0x00000001
        /*00fc*/ 	.byte	0x70, 0x05, 0x00, 0x00, 0x01, 0x00, 0x00, 0x00, 0xb0, 0x05, 0x00, 0x00, 0x01, 0x00, 0x00, 0x00
        /* <DEDUP_REMOVED lines=3012> */
        /*bd4c*/ 	.byte	0xa0, 0xb5, 0x04, 0x00


	//----- nvinfo : EIATTR_MERCURY_ISA_VERSION
	.align		4
.L_37:
        /*bd50*/ 	.byte	0x03, 0x5f
        /*bd52*/ 	.short	0x0101


	//----- nvinfo : EIATTR_EXIT_INSTR_OFFSETS
	.align		4
        /*bd54*/ 	.byte	0x04, 0x1c
        /*bd56*/ 	.short	(.L_39 - .L_38)


	//   ....[0]....
.L_38:
        /*bd58*/ 	.word	0x0004b9c0


	//   ....[1]....
        /*bd5c*/ 	.word	0x0004b9e0


	//----- nvinfo : EIATTR_REQNTID
	.align		4
.L_39:
        /*bd60*/ 	.byte	0x04, 0x10
        /*bd62*/ 	.short	(.L_41 - .L_40)
.L_40:
        /*bd64*/ 	.word	0x00000080
        /*bd68*/ 	.word	0x00000001
        /*bd6c*/ 	.word	0x00000001


	//----- nvinfo : EIATTR_CBANK_PARAM_SIZE
	.align		4
.L_41:
        /*bd70*/ 	.byte	0x03, 0x19
        /*bd72*/ 	.short	0x0050


	//----- nvinfo : EIATTR_PARAM_CBANK
	.align		4
        /*bd74*/ 	.byte	0x04, 0x0a
        /*bd76*/ 	.short	(.L_43 - .L_42)
	.align		4
.L_42:
        /*bd78*/ 	.word	index@(.nv.constant0.matmul_kernel)
        /*bd7c*/ 	.short	0x0210
        /*bd7e*/ 	.short	0x0050


	//----- nvinfo : EIATTR_SW_WAR
	.align		4
.L_43:
        /*bd80*/ 	.byte	0x04, 0x36
        /*bd82*/ 	.short	(.L_45 - .L_44)
.L_44:
        /*bd84*/ 	.word	0x00000008
.L_45:


//--------------------- .nv.callgraph             --------------------------
	.section	.nv.callgraph,"",@"SHT_CUDA_CALLGRAPH"
	.align	4
	.sectionentsize	8
	.align		4
        /*0000*/ 	.word	0x00000000
	.align		4
        /*0004*/ 	.word	0xffffffff
	.align		4
        /*0008*/ 	.word	0x00000000
	.align		4
        /*000c*/ 	.word	0xfffffffe
	.align		4
        /*0010*/ 	.word	0x00000000
	.align		4
        /*0014*/ 	.word	0xfffffffd
	.align		4
        /*0018*/ 	.word	0x00000000
	.align		4
        /*001c*/ 	.word	0xfffffffc


//--------------------- .text.matmul_kernel       --------------------------
	.section	.text.matmul_kernel,"ax",@progbits
	.align	128
        .global         matmul_kernel
        .type           matmul_kernel,@function
        .size           matmul_kernel,(.L_x_4 - matmul_kernel)
        .other          matmul_kernel,@"STO_CUDA_ENTRY STV_DEFAULT"
matmul_kernel:
.text.matmul_kernel:
[----:B------:R-:W0:Y:S08]  /*0000*/  LDC R1, c[0x0][0x28] ;  /* 0x00000a00ff017b82 */ /* 0x000e300000000800 */
[----:B------:R-:W1:Y:S01]  /*0010*/  LDC.64 R4, c[0x0][0x228] ;  /* 0x00008a00ff047b82 */ /* 0x000e620000000a00 */
[----:B------:R-:W2:Y:S01]  /*0020*/  S2R R7, SR_CTAID.X ;  /* 0x0000000000077919 */ /* 0x000ea20000002500 */
[----:B------:R-:W-:Y:S01]  /*0030*/  UMOV UR58, 0x400 ;  /* 0x00000400003a7882 */ /* 0x000fe20000000000 */
[----:B------:R-:W-:Y:S01]  /*0040*/  ULDC.64 UR56, c[0x0][0x208] ;  /* 0x0000820000387ab9 */ /* 0x000fe20000000a00 */
[----:B0-----:R-:W-:-:S04]  /*0050*/  VIADD R1, R1, 0xffffe640 ;  /* 0xffffe64001017836 */ /* 0x001fc80000000000 */
[----:B------:R-:W0:Y:S01]  /*0060*/  S2UR UR4, SR_CgaCtaId ;  /* 0x00000000000479c3 */ /* 0x000e220000008800 */
[----:B-1----:R-:W-:-:S05]  /*0070*/  VIADD R0, R5, 0x7f ;  /* 0x0000007f05007836 */ /* 0x002fca0000000000 */
[----:B------:R-:W-:Y:S01]  /*0080*/  SHF.R.S32.HI R3, RZ, 0x1f, R0 ;  /* 0x0000001fff037819 */ /* 0x000fe20000011400 */
[----:B0-----:R-:W-:-:S03]  /*0090*/  ULEA UR58, UR4, UR58, 0x18 ;  /* 0x0000003a043a7291 */ /* 0x001fc6000f8ec03f */
[----:B------:R-:W-:Y:S02]  /*00a0*/  LEA.HI R3, R3, R0, RZ, 0x7 ;  /* 0x0000000003037211 */ /* 0x000fe400078f38ff */
[----:B--2---:R-:W-:Y:S02]  /*00b0*/  IABS R10, R7 ;  /* 0x00000007000a7213 */ /* 0x004fe40000000000 */
[----:B------:R-:W-:-:S05]  /*00c0*/  SHF.R.S32.HI R3, RZ, 0x7, R3 ;  /* 0x00000007ff037819 */ /* 0x000fca0000011403 */
[----:B------:R-:W-:-:S05]  /*00d0*/  IMAD.SHL.U32 R6, R3, 0x4, RZ ;  /* 0x0000000403067824 */ /* 0x000fca00078e00ff */
[-C--:B------:R-:W-:Y:S02]  /*00e0*/  IABS R9, R6.reuse ;  /* 0x0000000600097213 */ /* 0x080fe40000000000 */
[----:B------:R-:W-:Y:S02]  /*00f0*/  IABS R12, R6 ;  /* 0x00000006000c7213 */ /* 0x000fe40000000000 */
[----:B------:R-:W0:Y:S08]  /*0100*/  I2F.RP R0, R9 ;  /* 0x0000000900007306 */ /* 0x000e300000209400 */
[----:B0-----:R-:W0:Y:S02]  /*0110*/  MUFU.RCP R0, R0 ;  /* 0x0000000000007308 */ /* 0x001e240000001000 */
[----:B0-----:R-:W-:-:S02]  /*0120*/  VIADD R2, R0, 0xffffffe ;  /* 0x0ffffffe00027836 */ /* 0x001fc40000000000 */
[----:B------:R-:W-:-:S04]  /*0130*/  IMAD.MOV R0, RZ, RZ, -R12 ;  /* 0x000000ffff007224 */ /* 0x000fc800078e0a0c */
[----:B------:R0:W1:Y:S02]  /*0140*/  F2I.FTZ.U32.TRUNC.NTZ R3, R2 ;  /* 0x0000000200037305 */ /* 0x000064000021f000 */
[----:B0-----:R-:W-:Y:S02]  /*0150*/  IMAD.MOV.U32 R2, RZ, RZ, RZ ;  /* 0x000000ffff027224 */ /* 0x001fe400078e00ff */
[----:B-1----:R-:W-:-:S04]  /*0160*/  IMAD.MOV R8, RZ, RZ, -R3 ;  /* 0x000000ffff087224 */ /* 0x002fc800078e0a03 */
[----:B------:R-:W-:Y:S02]  /*0170*/  IMAD R11, R8, R9, RZ ;  /* 0x00000009080b7224 */ /* 0x000fe400078e02ff */
[----:B------:R-:W-:Y:S02]  /*0180*/  IMAD.MOV.U32 R8, RZ, RZ, R10 ;  /* 0x000000ffff087224 */ /* 0x000fe400078e000a */
[----:B------:R-:W-:-:S06]  /*0190*/  IMAD.HI.U32 R3, R3, R11, R2 ;  /* 0x0000000b03037227 */ /* 0x000fcc00078e0002 */
[----:B------:R-:W-:-:S04]  /*01a0*/  IMAD.HI.U32 R3, R3, R8, RZ ;  /* 0x0000000803037227 */ /* 0x000fc800078e00ff */
[----:B------:R-:W-:-:S05]  /*01b0*/  IMAD R0, R3, R0, R8 ;  /* 0x0000000003007224 */ /* 0x000fca00078e0208 */
[----:B------:R-:W-:-:S13]  /*01c0*/  ISETP.GT.U32.AND P1, PT, R9, R0, PT ;  /* 0x000000000900720c */ /* 0x000fda0003f24070 */
[----:B------:R-:W-:Y:S02]  /*01d0*/  @!P1 IMAD.IADD R0, R0, 0x1, -R9 ;  /* 0x0000000100009824 */ /* 0x000fe400078e0a09 */
[----:B------:R-:W-:Y:S01]  /*01e0*/  @!P1 VIADD R3, R3, 0x1 ;  /* 0x0000000103039836 */ /* 0x000fe20000000000 */
[----:B------:R-:W-:Y:S02]  /*01f0*/  ISETP.NE.AND P1, PT, R6, RZ, PT ;  /* 0x000000ff0600720c */ /* 0x000fe40003f25270 */
[----:B------:R-:W-:Y:S02]  /*0200*/  ISETP.GE.U32.AND P0, PT, R0, R9, PT ;  /* 0x000000090000720c */ /* 0x000fe40003f06070 */
[----:B------:R-:W-:-:S04]  /*0210*/  LOP3.LUT R0, R7, R6, RZ, 0x3c, !PT ;  /* 0x0000000607007212 */ /* 0x000fc800078e3cff */
[----:B------:R-:W-:Y:S01]  /*0220*/  ISETP.GE.AND P2, PT, R0, RZ, PT ;  /* 0x000000ff0000720c */ /* 0x000fe20003f46270 */
[----:B------:R-:W-:-:S06]  /*0230*/  VIADD R0, R4, 0x1ff ;  /* 0x000001ff04007836 */ /* 0x000fcc0000000000 */
[----:B------:R-:W-:-:S04]  /*0240*/  @P0 VIADD R3, R3, 0x1 ;  /* 0x0000000103030836 */ /* 0x000fc80000000000 */
[----:B------:R-:W-:Y:S01]  /*0250*/  IMAD.MOV.U32 R2, RZ, RZ, R3 ;  /* 0x000000ffff027224 */ /* 0x000fe200078e0003 */
[----:B------:R-:W-:-:S03]  /*0260*/  SHF.R.S32.HI R3, RZ, 0x1f, R0 ;  /* 0x0000001fff037819 */ /* 0x000fc60000011400 */
[----:B------:R-:W-:Y:S01]  /*0270*/  @!P2 IMAD.MOV R2, RZ, RZ, -R2 ;  /* 0x000000ffff02a224 */ /* 0x000fe200078e0a02 */
[----:B------:R-:W-:Y:S02]  /*0280*/  @!P1 LOP3.LUT R2, RZ, R6, RZ, 0x33, !PT ;  /* 0x00000006ff029212 */ /* 0x000fe400078e33ff */
[----:B------:R-:W-:-:S03]  /*0290*/  LEA.HI R3, R3, R0, RZ, 0x9 ;  /* 0x0000000003037211 */ /* 0x000fc600078f48ff */
[----:B------:R-:W-:Y:S02]  /*02a0*/  IMAD.SHL.U32 R8, R2, 0x4, RZ ;  /* 0x0000000402087824 */ /* 0x000fe400078e00ff */
[----:B------:R-:W-:-:S03]  /*02b0*/  IMAD.MOV R2, RZ, RZ, -R2 ;  /* 0x000000ffff027224 */ /* 0x000fc600078e0a02 */
[----:B------:R-:W-:Y:S01]  /*02c0*/  LEA.HI.SX32 R3, R3, -R8, 0x17 ;  /* 0x8000000803037211 */ /* 0x000fe200078fbaff */
[----:B------:R-:W-:-:S03]  /*02d0*/  IMAD R10, R6, R2, R7 ;  /* 0x00000002060a7224 */ /* 0x000fc600078e0207 */
[----:B------:R-:W-:-:S04]  /*02e0*/  VIMNMX R13, R3, 0x4, PT ;  /* 0x00000004030d7848 */ /* 0x000fc80003fe0100 */
[-C--:B------:R-:W-:Y:S02]  /*02f0*/  IABS R9, R13.reuse ;  /* 0x0000000d00097213 */ /* 0x080fe40000000000 */
[----:B------:R-:W-:Y:S02]  /*0300*/  IABS R6, R13 ;  /* 0x0000000d00067213 */ /* 0x000fe40000000000 */
[----:B------:R-:W0:Y:S08]  /*0310*/  I2F.RP R0, R9 ;  /* 0x0000000900007306 */ /* 0x000e300000209400 */
[----:B0-----:R-:W0:Y:S02]  /*0320*/  MUFU.RCP R0, R0 ;  /* 0x0000000000007308 */ /* 0x001e240000001000 */
[----:B0-----:R-:W-:-:S02]  /*0330*/  VIADD R3, R0, 0xffffffe ;  /* 0x0ffffffe00037836 */ /* 0x001fc40000000000 */
[----:B------:R-:W-:Y:S02]  /*0340*/  IMAD.MOV R0, RZ, RZ, -R6 ;  /* 0x000000ffff007224 */ /* 0x000fe400078e0a06 */
[----:B------:R-:W0:Y:S02]  /*0350*/  LDC R6, c[0x0][0x230] ;  /* 0x00008c00ff067b82 */ /* 0x000e240000000800 */
[----:B------:R-:W1:Y:S02]  /*0360*/  F2I.FTZ.U32.TRUNC.NTZ R3, R3 ;  /* 0x0000000300037305 */ /* 0x000e64000021f000 */
[----:B-1----:R-:W-:-:S04]  /*0370*/  IMAD.MOV R11, RZ, RZ, -R3 ;  /* 0x000000ffff0b7224 */ /* 0x002fc800078e0a03 */
[----:B------:R-:W-:Y:S01]  /*0380*/  IMAD.MOV.U32 R2, RZ, RZ, R11 ;  /* 0x000000ffff027224 */ /* 0x000fe200078e000b */
[----:B------:R-:W-:Y:S01]  /*0390*/  IABS R11, R10 ;  /* 0x0000000a000b7213 */ /* 0x000fe20000000000 */
[----:B0-----:R-:W-:Y:S02]  /*03a0*/  VIADD R6, R6, 0x3f ;  /* 0x0000003f06067836 */ /* 0x001fe40000000000 */
[----:B------:R-:W-:Y:S02]  /*03b0*/  IMAD R7, R2, R9, RZ ;  /* 0x0000000902077224 */ /* 0x000fe400078e02ff */
[----:B------:R-:W-:-:S04]  /*03c0*/  IMAD.MOV.U32 R2, RZ, RZ, RZ ;  /* 0x000000ffff027224 */ /* 0x000fc800078e00ff */
[----:B------:R-:W-:Y:S02]  /*03d0*/  IMAD.HI.U32 R2, R3, R7, R2 ;  /* 0x0000000703027227 */ /* 0x000fe400078e0002 */
[----:B------:R-:W0:Y:S04]  /*03e0*/  S2R R3, SR_TID.X ;  /* 0x0000000000037919 */ /* 0x000e280000002100 */
[----:B------:R-:W-:-:S04]  /*03f0*/  IMAD.HI.U32 R2, R2, R11, RZ ;  /* 0x0000000b02027227 */ /* 0x000fc800078e00ff */
[----:B------:R-:W-:-:S05]  /*0400*/  IMAD R0, R2, R0, R11 ;  /* 0x0000000002007224 */ /* 0x000fca00078e020b */
[----:B------:R-:W-:-:S13]  /*0410*/  ISETP.GT.U32.AND P1, PT, R9, R0, PT ;  /* 0x000000000900720c */ /* 0x000fda0003f24070 */
[----:B------:R-:W-:Y:S02]  /*0420*/  @!P1 IMAD.IADD R0, R0, 0x1, -R9 ;  /* 0x0000000100009824 */ /* 0x000fe400078e0a09 */
[----:B------:R-:W-:Y:S01]  /*0430*/  @!P1 VIADD R2, R2, 0x1 ;  /* 0x0000000102029836 */ /* 0x000fe20000000000 */
[----:B------:R-:W-:Y:S02]  /*0440*/  ISETP.NE.AND P1, PT, R13, RZ, PT ;  /* 0x000000ff0d00720c */ /* 0x000fe40003f25270 */
[----:B------:R-:W-:Y:S02]  /*0450*/  ISETP.GE.U32.AND P0, PT, R0, R9, PT ;  /* 0x000000090000720c */ /* 0x000fe40003f06070 */
[----:B------:R-:W-:Y:S02]  /*0460*/  LOP3.LUT R0, R10, R13, RZ, 0x3c, !PT ;  /* 0x0000000d0a007212 */ /* 0x000fe400078e3cff */
[----:B0-----:R-:W-:Y:S02]  /*0470*/  LOP3.LUT R229, R3, 0x7f, RZ, 0xc0, !PT ;  /* 0x0000007f03e57812 */ /* 0x001fe400078ec0ff */
[----:B------:R-:W-:-:S07]  /*0480*/  ISETP.GE.AND P2, PT, R0, RZ, PT ;  /* 0x000000ff0000720c */ /* 0x000fce0003f46270 */
[----:B------:R-:W-:Y:S01]  /*0490*/  @P0 VIADD R2, R2, 0x1 ;  /* 0x0000000102020836 */ /* 0x000fe20000000000 */
[----:B------:R-:W-:-:S05]  /*04a0*/  ISETP.GT.AND P0, PT, R6, 0x3f, PT ;  /* 0x0000003f0600780c */ /* 0x000fca0003f04270 */
[----:B------:R-:W-:Y:S01]  /*04b0*/  @!P2 IMAD.MOV R2, RZ, RZ, -R2 ;  /* 0x000000ffff02a224 */ /* 0x000fe200078e0a02 */
[----:B------:R-:W-:-:S05]  /*04c0*/  @!P1 LOP3.LUT R2, RZ, R13, RZ, 0x33, !PT ;  /* 0x0000000dff029212 */ /* 0x000fca00078e33ff */
[----:B------:R-:W-:Y:S02]  /*04d0*/  IMAD.MOV R0, RZ, RZ, -R2 ;  /* 0x000000ffff007224 */ /* 0x000fe400078e0a02 */
[----:B------:R-:W-:Y:S02]  /*04e0*/  IMAD.SHL.U32 R216, R2, 0x80, RZ ;  /* 0x0000008002d87824 */ /* 0x000fe400078e00ff */
[----:B------:R-:W-:-:S04]  /*04f0*/  IMAD R0, R13, R0, R10 ;  /* 0x000000000d007224 */ /* 0x000fc800078e020a */
[----:B------:R-:W-:-:S04]  /*0500*/  IMAD.IADD R0, R8, 0x1, R0 ;  /* 0x0000000108007824 */ /* 0x000fc800078e0200 */
[----:B------:R-:W-:-:S04]  /*0510*/  IMAD R217, R0, 0x200, R229 ;  /* 0x0000020000d97824 */ /* 0x000fc800078e02e5 */
[C---:B------:R-:W-:Y:S02]  /*0520*/  VIADD R220, R217.reuse, 0x80 ;  /* 0x00000080d9dc7836 */ /* 0x040fe40000000000 */
[C---:B------:R-:W-:Y:S02]  /*0530*/  VIADD R219, R217.reuse, 0x100 ;  /* 0x00000100d9db7836 */ /* 0x040fe40000000000 */
[----:B------:R-:W-:Y:S01]  /*0540*/  VIADD R218, R217, 0x180 ;  /* 0x00000180d9da7836 */ /* 0x000fe20000000000 */
[----:B------:R-:W-:Y:S06]  /*0550*/  @P0 BRA `(.L_x_0) ;  /* 0x00000018008c0947 */ /* 0x000fec0003800000 */
[----:B------:R-:W-:Y:S01]  /*0560*/  IMAD.SHL.U32 R0, R3, 0x8, RZ ;  /* 0x0000000803007824 */ /* 0x000fe200078e00ff */
[----:B------:R1:W-:Y:S01]  /*0570*/  STL [R1+0x400], RZ ;  /* 0x000400ff01007387 */ /* 0x0003e20000100800 */
[----:B------:R-:W-:Y:S02]  /*0580*/  CS2R R152, SRZ ;  /* 0x0000000000987805 */ /* 0x000fe4000001ff00 */
[----:B------:R-:W-:Y:S02]  /*0590*/  CS2R R154, SRZ ;  /* 0x00000000009a7805 */ /* 0x000fe4000001ff00 */
[----:B------:R-:W-:Y:S01]  /*05a0*/  CS2R R156, SRZ ;  /* 0x00000000009c7805 */ /* 0x000fe2000001ff00 */
[----:B------:R1:W-:Y:S01]  /*05b0*/  STL [R1+0x131c], R0 ;  /* 0x00131c0001007387 */ /* 0x0003e20000100800 */
[----:B------:R-:W-:Y:S02]  /*05c0*/  CS2R R158, SRZ ;  /* 0x00000000009e7805 */ /* 0x000fe4000001ff00 */
[----:B------:R-:W-:-:S02]  /*05d0*/  CS2R R160, SRZ ;  /* 0x0000000000a07805 */ /* 0x000fc4000001ff00 */
[----:B------:R-:W-:Y:S01]  /*05e0*/  CS2R R162, SRZ ;  /* 0x0000000000a27805 */ /* 0x000fe2000001ff00 */
[----:B------:R1:W-:Y:S01]  /*05f0*/  STL [R1+0x404], RZ ;  /* 0x000404ff01007387 */ /* 0x0003e20000100800 */
[----:B------:R-:W-:Y:S02]  /*0600*/  CS2R R164, SRZ ;  /* 0x0000000000a47805 */ /* 0x000fe4000001ff00 */
[----:B------:R-:W-:Y:S02]  /*0610*/  CS2R R166, SRZ ;  /* 0x0000000000a67805 */ /* 0x000fe4000001ff00 */
[----:B------:R-:W-:Y:S01]  /*0620*/  CS2R R168, SRZ ;  /* 0x0000000000a87805 */ /* 0x000fe2000001ff00 */
[----:B------:R1:W-:Y:S01]  /*0630*/  STL [R1+0x408], RZ ;  /* 0x000408ff01007387 */ /* 0x0003e20000100800 */
        /* <DEDUP_REMOVED lines=115> */
[----:B------:R1:W-:Y:S04]  /*0d70*/  STL [R1+0x47c], RZ ;  /* 0x00047cff01007387 */ /* 0x0003e80000100800 */
        /* <DEDUP_REMOVED lines=224> */
[----:B------:R1:W-:Y:S04]  /*1b80*/  STL [R1], RZ ;  /* 0x000000ff01007387 */ /* 0x0003e80000100800 */
        /* <DEDUP_REMOVED lines=62> */
[----:B------:R1:W-:Y:S01]  /*1f70*/  STL [R1+0xfc], RZ ;  /* 0x0000fcff01007387 */ /* 0x0003e20000100800 */
[----:B------:R-:W-:Y:S05]  /*1f80*/  BRA `(.L_x_1) ;  /* 0x0000021800507947 */ /* 0x000fea0003800000 */
.L_x_0:
[----:B------:R-:W-:Y:S01]  /*1f90*/  IABS R18, R4 ;  /* 0x0000000400127213 */ /* 0x000fe20000000000 */
[----:B------:R-:W-:Y:S01]  /*1fa0*/  ULDC UR7, c[0x0][0x23c] ;  /* 0x00008f0000077ab9 */ /* 0x000fe20000000800 */
[----:B------:R-:W-:Y:S01]  /*1fb0*/  IABS R2, R5 ;  /* 0x0000000500027213 */ /* 0x000fe20000000000 */
[----:B------:R-:W-:Y:S01]  /*1fc0*/  ULDC.64 UR4, c[0x0][0x218] ;  /* 0x0000860000047ab9 */ /* 0x000fe20000000a00 */
[----:B------:R-:W0:Y:S01]  /*1fd0*/  I2F.RP R0, R18 ;  /* 0x0000001200007306 */ /* 0x000e220000209400 */
[----:B------:R-:W-:Y:S01]  /*1fe0*/  SHF.R.S32.HI R11, RZ, 0x1f, R6 ;  /* 0x0000001fff0b7819 */ /* 0x000fe20000011406 */
[----:B------:R-:W-:Y:S01]  /*1ff0*/  UIADD3 UR6, UR58, 0x8000, URZ ;  /* 0x000080003a067890 */ /* 0x000fe2000fffe03f */
[----:B------:R-:W-:Y:S01]  /*2000*/  SHF.R.U32.HI R12, RZ, 0x6, R3 ;  /* 0x00000006ff0c7819 */ /* 0x000fe20000011603 */
[----:B------:R-:W-:Y:S01]  /*2010*/  ULDC UR29, c[0x0][0x238] ;  /* 0x00008e00001d7ab9 */ /* 0x000fe20000000800 */
[----:B------:R-:W-:Y:S01]  /*2020*/  IABS R17, R219 ;  /* 0x000000db00117213 */ /* 0x000fe20000000000 */
[----:B------:R-:W-:Y:S01]  /*2030*/  ULDC.64 UR8, c[0x0][0x210] ;  /* 0x0000840000087ab9 */ /* 0x000fe20000000a00 */
[----:B------:R-:W-:Y:S01]  /*2040*/  IABS R19, R218 ;  /* 0x000000da00137213 */ /* 0x000fe20000000000 */
[----:B------:R-:W1:Y:S01]  /*2050*/  I2F.RP R10, R2 ;  /* 0x00000002000a7306 */ /* 0x000e620000209400 */
[----:B------:R-:W-:Y:S01]  /*2060*/  LOP3.LUT R227, RZ, R4, RZ, 0x33, !PT ;  /* 0x00000004ffe37212 */ /* 0x000fe200078e33ff */
[----:B------:R-:W-:Y:S01]  /*2070*/  USHF.R.U32.HI UR14, URZ, 0x4, UR6 ;  /* 0x000000043f0e7899 */ /* 0x000fe20008011606 */
[----:B------:R-:W-:Y:S01]  /*2080*/  LOP3.LUT R75, R3, 0x3f, RZ, 0xc0, !PT ;  /* 0x0000003f034b7812 */ /* 0x000fe200078ec0ff */
[----:B------:R-:W-:Y:S01]  /*2090*/  UIMAD UR53, UR29, 0x3f, URZ ;  /* 0x0000003f1d3578a4 */ /* 0x000fe2000f8e023f */
[----:B------:R-:W-:Y:S01]  /*20a0*/  CS2R R152, SRZ ;  /* 0x0000000000987805 */ /* 0x000fe2000001ff00 */
[----:B------:R-:W-:Y:S01]  /*20b0*/  USGXT.U32 UR14, UR14, 0xe ;  /* 0x0000000e0e0e789a */ /* 0x000fe20008000000 */
[----:B------:R-:W-:Y:S01]  /*20c0*/  CS2R R154, SRZ ;  /* 0x00000000009a7805 */ /* 0x000fe2000001ff00 */
[----:B0-----:R-:W0:Y:S01]  /*20d0*/  MUFU.RCP R0, R0 ;  /* 0x0000000000007308 */ /* 0x001e220000001000 */
[----:B------:R-:W-:Y:S01]  /*20e0*/  UMOV UR10, 0xfffffffe ;  /* 0xfffffffe000a7882 */ /* 0x000fe20000000000 */
[----:B------:R-:W-:Y:S01]  /*20f0*/  UMOV UR11, 0x7fffffdf ;  /* 0x7fffffdf000b7882 */ /* 0x000fe20000000000 */
[----:B------:R-:W-:Y:S01]  /*2100*/  UMOV UR15, URZ ;  /* 0x0000003f000f7c82 */ /* 0x000fe20008000000 */
[----:B------:R-:W-:Y:S01]  /*2110*/  UIMAD UR49, UR29, 0x3e, URZ ;  /* 0x0000003e1d3178a4 */ /* 0x000fe2000f8e023f */
[----:B------:R-:W-:Y:S01]  /*2120*/  CS2R R156, SRZ ;  /* 0x00000000009c7805 */ /* 0x000fe2000001ff00 */
[----:B------:R-:W-:Y:S01]  /*2130*/  UIADD3.64 UR10, UR14, -UR10, URZ ;  /* 0x8000000a0e0a7297 */ /* 0x000fe2000fffe03f */
[----:B------:R-:W-:Y:S01]  /*2140*/  CS2R R158, SRZ ;  /* 0x00000000009e7805 */ /* 0x000fe2000001ff00 */
[----:B-1----:R-:W1:Y:S01]  /*2150*/  MUFU.RCP R10, R10 ;  /* 0x0000000a000a7308 */ /* 0x002e620000001000 */
[----:B------:R-:W-:Y:S01]  /*2160*/  USHF.R.S32.HI UR15, URZ, 0x1f, UR53 ;  /* 0x0000001f3f0f7899 */ /* 0x000fe20008011435 */
[----:B------:R-:W-:Y:S01]  /*2170*/  CS2R R160, SRZ ;  /* 0x0000000000a07805 */ /* 0x000fe2000001ff00 */
[----:B------:R-:W-:Y:S01]  /*2180*/  UIMAD UR21, UR29, 0x3d, URZ ;  /* 0x0000003d1d1578a4 */ /* 0x000fe2000f8e023f */
[----:B------:R-:W-:Y:S01]  /*2190*/  CS2R R162, SRZ ;  /* 0x0000000000a27805 */ /* 0x000fe2000001ff00 */
[----:B------:R-:W-:Y:S01]  /*21a0*/  UIMAD UR6, UR29, 0x3c, URZ ;  /* 0x0000003c1d0678a4 */ /* 0x000fe2000f8e023f */
[----:B------:R-:W-:Y:S01]  /*21b0*/  CS2R R164, SRZ ;  /* 0x0000000000a47805 */ /* 0x000fe2000001ff00 */
[----:B------:R-:W-:Y:S01]  /*21c0*/  UIMAD UR51, UR29, 0x3b, URZ ;  /* 0x0000003b1d3378a4 */ /* 0x000fe2000f8e023f */
[----:B------:R-:W-:Y:S01]  /*21d0*/  CS2R R166, SRZ ;  /* 0x0000000000a67805 */ /* 0x000fe2000001ff00 */
[----:B0-----:R-:W-:Y:S01]  /*21e0*/  VIADD R7, R0, 0xffffffe ;  /* 0x0ffffffe00077836 */ /* 0x001fe20000000000 */
[----:B------:R-:W-:Y:S01]  /*21f0*/  LEA.HI R0, R11, R6, RZ, 0x6 ;  /* 0x000000060b007211 */ /* 0x000fe200078f30ff */
[----:B------:R-:W-:Y:S01]  /*2200*/  IMAD.MOV.U32 R6, RZ, RZ, RZ ;  /* 0x000000ffff067224 */ /* 0x000fe200078e00ff */
[----:B------:R-:W-:Y:S01]  /*2210*/  SGXT.U32 R11, R12, 0x1 ;  /* 0x000000010c0b781a */ /* 0x000fe20000000000 */
[----:B------:R-:W-:Y:S01]  /*2220*/  USHF.R.S32.HI UR59, URZ, 0x1f, UR51 ;  /* 0x0000001f3f3b7899 */ /* 0x000fe20008011433 */
[----:B------:R-:W-:Y:S01]  /*2230*/  CS2R R168, SRZ ;  /* 0x0000000000a87805 */ /* 0x000fe2000001ff00 */
[----:B------:R-:W0:Y:S01]  /*2240*/  F2I.FTZ.U32.TRUNC.NTZ R7, R7 ;  /* 0x0000000700077305 */ /* 0x000e22000021f000 */
[----:B------:R-:W-:Y:S01]  /*2250*/  UIMAD UR33, UR29, 0x3a, URZ ;  /* 0x0000003a1d2178a4 */ /* 0x000fe2000f8e023f */
[----:B-1----:R-:W-:Y:S01]  /*2260*/  VIADD R8, R10, 0xffffffe ;  /* 0x0ffffffe0a087836 */ /* 0x002fe20000000000 */
[----:B------:R-:W-:Y:S01]  /*2270*/  UIMAD UR47, UR29, 0x39, URZ ;  /* 0x000000391d2f78a4 */ /* 0x000fe2000f8e023f */
[----:B------:R-:W-:Y:S01]  /*2280*/  CS2R R170, SRZ ;  /* 0x0000000000aa7805 */ /* 0x000fe2000001ff00 */
[----:B------:R-:W-:Y:S01]  /*2290*/  UIMAD UR17, UR29, 0x38, URZ ;  /* 0x000000381d1178a4 */ /* 0x000fe2000f8e023f */
[----:B------:R-:W-:Y:S01]  /*22a0*/  CS2R R172, SRZ ;  /* 0x0000000000ac7805 */ /* 0x000fe2000001ff00 */
[----:B------:R-:W-:Y:S01]  /*22b0*/  UIMAD UR34, UR29, 0x37, URZ ;  /* 0x000000371d2278a4 */ /* 0x000fe2000f8e023f */
[----:B------:R1:W2:Y:S01]  /*22c0*/  F2I.FTZ.U32.TRUNC.NTZ R9, R8 ;  /* 0x0000000800097305 */ /* 0x0002a2000021f000 */
[----:B------:R-:W-:Y:S01]  /*22d0*/  UIMAD UR41, UR29, 0x35, URZ ;  /* 0x000000351d2978a4 */ /* 0x000fe2000f8e023f */
[----:B------:R-:W-:Y:S01]  /*22e0*/  CS2R R174, SRZ ;  /* 0x0000000000ae7805 */ /* 0x000fe2000001ff00 */
[----:B------:R-:W-:Y:S01]  /*22f0*/  UIMAD UR25, UR29, 0x34, URZ ;  /* 0x000000341d1978a4 */ /* 0x000fe2000f8e023f */
[----:B------:R-:W-:Y:S01]  /*2300*/  CS2R R176, SRZ ;  /* 0x0000000000b07805 */ /* 0x000fe2000001ff00 */
[----:B------:R-:W-:Y:S01]  /*2310*/  UIMAD UR30, UR29, 0x33, URZ ;  /* 0x000000331d1e78a4 */ /* 0x000fe2000f8e023f */
[----:B------:R-:W-:Y:S01]  /*2320*/  CS2R R178, SRZ ;  /* 0x0000000000b27805 */ /* 0x000fe2000001ff00 */
[----:B0-----:R-:W-:Y:S01]  /*2330*/  IMAD.MOV R13, RZ, RZ, -R7 ;  /* 0x000000ffff0d7224 */ /* 0x001fe200078e0a07 */
[----:B------:R-:W-:Y:S01]  /*2340*/  UIMAD UR38, UR29, 0x31, URZ ;  /* 0x000000311d2678a4 */ /* 0x000fe2000f8e023f */
[----:B-1----:R-:W-:Y:S01]  /*2350*/  IMAD.MOV.U32 R8, RZ, RZ, RZ ;  /* 0x000000ffff087224 */ /* 0x002fe200078e00ff */
[----:B------:R-:W-:Y:S01]  /*2360*/  ULDC UR55, c[0x0][0x238] ;  /* 0x00008e0000377ab9 */ /* 0x000fe20000000800 */
[----:B------:R-:W-:Y:S01]  /*2370*/  IMAD R13, R13, R18, RZ ;  /* 0x000000120d0d7224 */ /* 0x000fe200078e02ff */
[----:B------:R-:W-:Y:S01]  /*2380*/  ULDC UR37, c[0x0][0x238] ;  /* 0x00008e0000257ab9 */ /* 0x000fe20000000800 */
[----:B------:R-:W-:Y:S01]  /*2390*/  ULDC UR45, c[0x0][0x238] ;  /* 0x00008e00002d7ab9 */ /* 0x000fe20000000800 */
[----:B------:R-:W-:Y:S01]  /*23a0*/  UIMAD UR37, UR37, 0x1c, URZ ;  /* 0x0000001c252578a4 */ /* 0x000fe2000f8e023f */
[----:B--2---:R-:W-:Y:S01]  /*23b0*/  IMAD.MOV R15, RZ, RZ, -R9 ;  /* 0x000000ffff0f7224 */ /* 0x004fe200078e0a09 */
[----:B------:R-:W-:Y:S01]  /*23c0*/  UIMAD UR45, UR45, 0x1b, URZ ;  /* 0x0000001b2d2d78a4 */ /* 0x000fe2000f8e023f */
[----:B------:R-:W-:Y:S01]  /*23d0*/  IMAD.HI.U32 R10, R7, R13, R6 ;  /* 0x0000000d070a7227 */ /* 0x000fe200078e0006 */
[----:B------:R-:W-:Y:S01]  /*23e0*/  LOP3.LUT R6, R216, R11, RZ, 0xfc, !PT ;  /* 0x0000000bd8067212 */ /* 0x000fe200078efcff */
[----:B------:R-:W-:Y:S01]  /*23f0*/  ULDC UR43, c[0x0][0x238] ;  /* 0x00008e00002b7ab9 */ /* 0x000fe20000000800 */
[----:B------:R-:W-:Y:S01]  /*2400*/  IABS R13, R217 ;  /* 0x000000d9000d7213 */ /* 0x000fe20000000000 */
[----:B------:R-:W-:Y:S01]  /*2410*/  IMAD R15, R15, R2, RZ ;  /* 0x000000020f0f7224 */ /* 0x000fe200078e02ff */
[----:B------:R-:W-:Y:S01]  /*2420*/  LOP3.LUT R28, R6, 0x78, RZ, 0xfc, !PT ;  /* 0x00000078061c7812 */ /* 0x000fe200078efcff */
[----:B------:R-:W-:Y:S01]  /*2430*/  IMAD.HI.U32 R11, R10, R17, RZ ;  /* 0x000000110a0b7227 */ /* 0x000fe200078e00ff */
[C---:B------:R-:W-:Y:S01]  /*2440*/  LOP3.LUT R31, R6.reuse, 0x72, RZ, 0xfc, !PT ;  /* 0x00000072061f7812 */ /* 0x040fe200078efcff */
[----:B------:R-:W-:Y:S01]  /*2450*/  UIMAD UR43, UR43, 0x1a, URZ ;  /* 0x0000001a2b2b78a4 */ /* 0x000fe2000f8e023f */
[C---:B------:R-:W-:Y:S01]  /*2460*/  LOP3.LUT R29, R6.reuse, 0x76, RZ, 0xfc, !PT ;  /* 0x00000076061d7812 */ /* 0x040fe200078efcff */
[----:B------:R-:W-:Y:S01]  /*2470*/  IMAD.HI.U32 R7, R9, R15, R8 ;  /* 0x0000000f09077227 */ /* 0x000fe200078e0008 */
[----:B------:R-:W-:Y:S01]  /*2480*/  IABS R15, R220 ;  /* 0x000000dc000f7213 */ /* 0x000fe20000000000 */
[----:B------:R-:W-:Y:S01]  /*2490*/  ULDC UR31, c[0x0][0x238] ;  /* 0x00008e00001f7ab9 */ /* 0x000fe20000000800 */
[----:B------:R-:W-:Y:S01]  /*24a0*/  LOP3.LUT R8, R6, 0x7c, RZ, 0xfc, !PT ;  /* 0x0000007c06087812 */ /* 0x000fe200078efcff */
[----:B------:R-:W-:Y:S01]  /*24b0*/  IMAD.MOV R11, RZ, RZ, -R11 ;  /* 0x000000ffff0b7224 */ /* 0x000fe200078e0a0b */
[----:B------:R-:W-:Y:S01]  /*24c0*/  IABS R20, R28 ;  /* 0x0000001c00147213 */ /* 0x000fe20000000000 */
[----:B------:R-:W-:Y:S01]  /*24d0*/  IMAD.HI.U32 R9, R10, R15, RZ ;  /* 0x0000000f0a097227 */ /* 0x000fe200078e00ff */
[----:B------:R-:W-:Y:S01]  /*24e0*/  ISETP.GE.AND P2, PT, R8, RZ, PT ;  /* 0x000000ff0800720c */ /* 0x000fe20003f46270 */
[----:B------:R-:W-:Y:S01]  /*24f0*/  UIMAD UR31, UR31, 0x19, URZ ;  /* 0x000000191f1f78a4 */ /* 0x000fe2000f8e023f */
[----:B------:R-:W-:Y:S01]  /*2500*/  IABS R16, R8 ;  /* 0x0000000800107213 */ /* 0x000fe20000000000 */
[----:B------:R-:W-:Y:S01]  /*2510*/  IMAD.MOV R9, RZ, RZ, -R9 ;  /* 0x000000ffff097224 */ /* 0x000fe200078e0a09 */
[----:B------:R-:W-:Y:S01]  /*2520*/  IABS R26, R31 ;  /* 0x0000001f001a7213 */ /* 0x000fe20000000000 */
[----:B------:R-:W-:Y:S01]  /*2530*/  IMAD.HI.U32 R8, R10, R13, RZ ;  /* 0x0000000d0a087227 */ /* 0x000fe200078e00ff */
[----:B------:R-:W-:Y:S01]  /*2540*/  IABS R22, R29 ;  /* 0x0000001d00167213 */ /* 0x000fe20000000000 */
[----:B------:R-:W-:Y:S01]  /*2550*/  ULDC UR35, c[0x0][0x238] ;  /* 0x00008e0000237ab9 */ /* 0x000fe20000000800 */
[----:B------:R-:W-:Y:S01]  /*2560*/  LOP3.LUT R30, R6, 0x74, RZ, 0xfc, !PT ;  /* 0x00000074061e7812 */ /* 0x000fe200078efcff */
[----:B------:R-:W-:Y:S01]  /*2570*/  IMAD.HI.U32 R10, R10, R19, RZ ;  /* 0x000000130a0a7227 */ /* 0x000fe200078e00ff */
[----:B------:R-:W-:Y:S01]  /*2580*/  LOP3.LUT R33, R6, 0x50, RZ, 0xfc, !PT ;  /* 0x0000005006217812 */ /* 0x000fe200078efcff */
[----:B------:R-:W-:Y:S01]  /*2590*/  UIMAD UR35, UR35, 0x18, URZ ;  /* 0x00000018232378a4 */ /* 0x000fe2000f8e023f */
[----:B------:R-:W-:Y:S01]  /*25a0*/  IABS R24, R30 ;  /* 0x0000001e00187213 */ /* 0x000fe20000000000 */
[----:B------:R-:W-:Y:S01]  /*25b0*/  IMAD R9, R18, R9, R15 ;  /* 0x0000000912097224 */ /* 0x000fe200078e020f */
[C---:B------:R-:W-:Y:S01]  /*25c0*/  LOP3.LUT R34, R6.reuse, 0x4c, RZ, 0xfc, !PT ;  /* 0x0000004c06227812 */ /* 0x040fe200078efcff */
[----:B------:R-:W-:Y:S01]  /*25d0*/  IMAD.MOV R8, RZ, RZ, -R8 ;  /* 0x000000ffff087224 */ /* 0x000fe200078e0a08 */
[----:B------:R-:W-:Y:S01]  /*25e0*/  LOP3.LUT R35, R6, 0x4a, RZ, 0xfc, !PT ;  /* 0x0000004a06237812 */ /* 0x000fe200078efcff */
[----:B------:R-:W-:Y:S01]  /*25f0*/  IMAD.MOV R14, RZ, RZ, -R10 ;  /* 0x000000ffff0e7224 */ /* 0x000fe200078e0a0a */
[C---:B------:R-:W-:Y:S01]  /*2600*/  ISETP.GT.U32.AND P3, PT, R18.reuse, R9, PT ;  /* 0x000000091200720c */ /* 0x040fe20003f64070 */
[C---:B------:R-:W-:Y:S01]  /*2610*/  IMAD R10, R18.reuse, R11, R17 ;  /* 0x0000000b120a7224 */ /* 0x040fe200078e0211 */
[----:B------:R-:W-:Y:S01]  /*2620*/  IABS R32, R34 ;  /* 0x0000002200207213 */ /* 0x000fe20000000000 */
[----:B------:R-:W-:Y:S01]  /*2630*/  IMAD R8, R18, R8, R13 ;  /* 0x0000000812087224 */ /* 0x000fe200078e020d */
[----:B------:R-:W-:Y:S01]  /*2640*/  LOP3.LUT R37, R6, 0x48, RZ, 0xfc, !PT ;  /* 0x0000004806257812 */ /* 0x000fe200078efcff */
[C---:B------:R-:W-:Y:S01]  /*2650*/  IMAD R11, R18.reuse, R14, R19 ;  /* 0x0000000e120b7224 */ /* 0x040fe200078e0213 */
[C---:B------:R-:W-:Y:S01]  /*2660*/  ISETP.GT.U32.AND P4, PT, R18.reuse, R10, PT ;  /* 0x0000000a1200720c */ /* 0x040fe20003f84070 */
[----:B------:R-:W-:Y:S01]  /*2670*/  IMAD.HI.U32 R12, R7, R16, RZ ;  /* 0x00000010070c7227 */ /* 0x000fe200078e00ff */
[C---:B------:R-:W-:Y:S01]  /*2680*/  ISETP.GT.U32.AND P1, PT, R18.reuse, R8, PT ;  /* 0x000000081200720c */ /* 0x040fe20003f24070 */
[----:B------:R-:W-:Y:S01]  /*2690*/  ULDC UR39, c[0x0][0x238] ;  /* 0x00008e0000277ab9 */ /* 0x000fe20000000800 */
[----:B------:R-:W-:Y:S01]  /*26a0*/  ISETP.GT.U32.AND P5, PT, R18, R11, PT ;  /* 0x0000000b1200720c */ /* 0x000fe20003fa4070 */
[----:B------:R-:W-:Y:S01]  /*26b0*/  IMAD.MOV R21, RZ, RZ, -R12 ;  /* 0x000000ffff157224 */ /* 0x000fe200078e0a0c */
[----:B------:R-:W-:Y:S01]  /*26c0*/  LOP3.LUT R12, R6, 0x7a, RZ, 0xfc, !PT ;  /* 0x0000007a060c7812 */ /* 0x000fe200078efcff */
[----:B------:R-:W-:Y:S01]  /*26d0*/  @!P3 IMAD.IADD R9, R9, 0x1, -R18 ;  /* 0x000000010909b824 */ /* 0x000fe200078e0a12 */
[----:B------:R-:W-:Y:S01]  /*26e0*/  ISETP.GE.AND P3, PT, R217, RZ, PT ;  /* 0x000000ffd900720c */ /* 0x000fe20003f66270 */
[----:B------:R-:W-:Y:S01]  /*26f0*/  IMAD R13, R2, R21, R16 ;  /* 0x00000015020d7224 */ /* 0x000fe200078e0210 */
[----:B------:R-:W-:Y:S01]  /*2700*/  IABS R19, R12 ;  /* 0x0000000c00137213 */ /* 0x000fe20000000000 */
[----:B------:R-:W-:Y:S01]  /*2710*/  IMAD.HI.U32 R14, R7, R20, RZ ;  /* 0x00000014070e7227 */ /* 0x000fe200078e00ff */
[----:B------:R-:W-:Y:S01]  /*2720*/  ISETP.GE.AND P0, PT, R12, RZ, PT ;  /* 0x000000ff0c00720c */ /* 0x000fe20003f06270 */
[----:B------:R-:W-:Y:S01]  /*2730*/  UIMAD UR39, UR39, 0x17, URZ ;  /* 0x00000017272778a4 */ /* 0x000fe2000f8e023f */
[----:B------:R-:W-:Y:S01]  /*2740*/  LOP3.LUT R39, R6, 0x44, RZ, 0xfc, !PT ;  /* 0x0000004406277812 */ /* 0x000fe200078efcff */
[--C-:B------:R-:W-:Y:S01]  /*2750*/  @!P4 IMAD.IADD R10, R10, 0x1, -R18.reuse ;  /* 0x000000010a0ac824 */ /* 0x100fe200078e0a12 */
[----:B------:R-:W-:Y:S01]  /*2760*/  ISETP.GT.U32.AND P4, PT, R18, R9, PT ;  /* 0x000000091200720c */ /* 0x000fe20003f84070 */
[--C-:B------:R-:W-:Y:S01]  /*2770*/  @!P1 IMAD.IADD R8, R8, 0x1, -R18.reuse ;  /* 0x0000000108089824 */ /* 0x100fe200078e0a12 */
[----:B------:R-:W-:Y:S01]  /*2780*/  LOP3.LUT R38, R6, 0x46, RZ, 0xfc, !PT ;  /* 0x0000004606267812 */ /* 0x000fe200078efcff */
[--C-:B------:R-:W-:Y:S01]  /*2790*/  @!P5 IMAD.IADD R11, R11, 0x1, -R18.reuse ;  /* 0x000000010b0bd824 */ /* 0x100fe200078e0a12 */
[C---:B------:R-:W-:Y:S01]  /*27a0*/  ISETP.GT.U32.AND P5, PT, R18.reuse, R10, PT ;  /* 0x0000000a1200720c */ /* 0x040fe20003fa4070 */
[C---:B------:R-:W-:Y:S01]  /*27b0*/  IMAD.HI.U32 R12, R7.reuse, R19, RZ ;  /* 0x00000013070c7227 */ /* 0x040fe200078e00ff */
[C---:B------:R-:W-:Y:S01]  /*27c0*/  ISETP.GT.U32.AND P1, PT, R18.reuse, R8, PT ;  /* 0x000000081200720c */ /* 0x040fe20003f24070 */
[----:B------:R-:W-:Y:S01]  /*27d0*/  ULDC UR54, c[0x0][0x238] ;  /* 0x00008e0000367ab9 */ /* 0x000fe20000000800 */
[----:B------:R-:W-:Y:S01]  /*27e0*/  ISETP.GT.U32.AND P6, PT, R18, R11, PT ;  /* 0x0000000b1200720c */ /* 0x000fe20003fc4070 */
[----:B------:R-:W-:Y:S01]  /*27f0*/  IMAD.HI.U32 R17, R7, R26, RZ ;  /* 0x0000001a07117227 */ /* 0x000fe200078e00ff */
[C---:B------:R-:W-:Y:S01]  /*2800*/  LOP3.LUT R40, R6.reuse, 0x42, RZ, 0xfc, !PT ;  /* 0x0000004206287812 */ /* 0x040fe200078efcff */
[----:B------:R-:W-:Y:S01]  /*2810*/  UIMAD UR54, UR54, 0x15, URZ ;  /* 0x00000015363678a4 */ /* 0x000fe2000f8e023f */
[----:B------:R-:W-:Y:S01]  /*2820*/  LOP3.LUT R41, R6, 0x38, RZ, 0xfc, !PT ;  /* 0x0000003806297812 */ /* 0x000fe200078efcff */
[----:B------:R-:W-:Y:S01]  /*2830*/  @!P4 IMAD.IADD R9, R9, 0x1, -R18 ;  /* 0x000000010909c824 */ /* 0x000fe200078e0a12 */
[----:B------:R-:W-:Y:S01]  /*2840*/  ISETP.GT.U32.AND P4, PT, R2, R13, PT ;  /* 0x0000000d0200720c */ /* 0x000fe20003f84070 */
[----:B------:R-:W-:Y:S01]  /*2850*/  IMAD.HI.U32 R15, R7, R22, RZ ;  /* 0x00000016070f7227 */ /* 0x000fe200078e00ff */
[----:B------:R-:W-:Y:S01]  /*2860*/  IABS R36, R40 ;  /* 0x0000002800247213 */ /* 0x000fe20000000000 */
[----:B------:R-:W-:Y:S01]  /*2870*/  ULDC UR52, c[0x0][0x238] ;  /* 0x00008e0000347ab9 */ /* 0x000fe20000000800 */
[C---:B------:R-:W-:Y:S01]  /*2880*/  LOP3.LUT R44, R6.reuse, 0x36, RZ, 0xfc, !PT ;  /* 0x00000036062c7812 */ /* 0x040fe200078efcff */
[----:B------:R-:W-:Y:S01]  /*2890*/  IMAD.MOV R21, RZ, RZ, -R14 ;  /* 0x000000ffff157224 */ /* 0x000fe200078e0a0e */
[----:B------:R-:W-:Y:S01]  /*28a0*/  LOP3.LUT R45, R6, 0x34, RZ, 0xfc, !PT ;  /* 0x00000034062d7812 */ /* 0x000fe200078efcff */
[----:B------:R-:W-:Y:S01]  /*28b0*/  @!P1 IMAD.IADD R8, R8, 0x1, -R18 ;  /* 0x0000000108089824 */ /* 0x000fe200078e0a12 */
[----:B------:R-:W-:Y:S01]  /*28c0*/  ISETP.GE.AND P1, PT, R220, RZ, PT ;  /* 0x000000ffdc00720c */ /* 0x000fe20003f26270 */
[----:B------:R-:W-:Y:S01]  /*28d0*/  IMAD.MOV R12, RZ, RZ, -R12 ;  /* 0x000000ffff0c7224 */ /* 0x000fe200078e0a0c */
[----:B------:R-:W-:Y:S01]  /*28e0*/  LOP3.LUT R46, R6, 0x32, RZ, 0xfc, !PT ;  /* 0x00000032062e7812 */ /* 0x000fe200078efcff */
[----:B------:R-:W-:Y:S01]  /*28f0*/  IMAD.MOV R27, RZ, RZ, -R17 ;  /* 0x000000ffff1b7224 */ /* 0x000fe200078e0a11 */
[----:B------:R-:W-:Y:S01]  /*2900*/  IABS R42, R45 ;  /* 0x0000002d002a7213 */ /* 0x000fe20000000000 */
[----:B------:R-:W-:Y:S01]  /*2910*/  IMAD.MOV R23, RZ, RZ, -R15 ;  /* 0x000000ffff177224 */ /* 0x000fe200078e0a0f */
[----:B------:R-:W-:Y:S01]  /*2920*/  IABS R43, R46 ;  /* 0x0000002e002b7213 */ /* 0x000fe20000000000 */
[----:B------:R-:W-:Y:S01]  /*2930*/  IMAD R17, R2, R21, R20 ;  /* 0x0000001502117224 */ /* 0x000fe200078e0214 */
[----:B------:R-:W-:Y:S01]  /*2940*/  LOP3.LUT R20, R6, 0x6c, RZ, 0xfc, !PT ;  /* 0x0000006c06147812 */ /* 0x000fe200078efcff */
[----:B------:R-:W-:Y:S01]  /*2950*/  @!P3 IMAD.MOV R8, RZ, RZ, -R8 ;  /* 0x000000ffff08b224 */ /* 0x000fe200078e0a08 */
[----:B------:R-:W-:Y:S01]  /*2960*/  ISETP.GE.AND P3, PT, R218, RZ, PT ;  /* 0x000000ffda00720c */ /* 0x000fe20003f66270 */
[----:B------:R-:W-:Y:S01]  /*2970*/  IMAD R15, R2, R12, R19 ;  /* 0x0000000c020f7224 */ /* 0x000fe200078e0213 */
[----:B------:R-:W-:Y:S01]  /*2980*/  IABS R14, R20 ;  /* 0x00000014000e7213 */ /* 0x000fe20000000000 */
[----:B------:R-:W-:Y:S01]  /*2990*/  @!P5 IMAD.IADD R10, R10, 0x1, -R18 ;  /* 0x000000010a0ad824 */ /* 0x000fe200078e0a12 */
[----:B------:R-:W-:Y:S01]  /*29a0*/  ISETP.GE.AND P5, PT, R219, RZ, PT ;  /* 0x000000ffdb00720c */ /* 0x000fe20003fa6270 */
[----:B------:R-:W-:Y:S01]  /*29b0*/  @!P4 IMAD.IADD R13, R13, 0x1, -R2 ;  /* 0x000000010d0dc824 */ /* 0x000fe200078e0a02 */
[C---:B------:R-:W-:Y:S01]  /*29c0*/  ISETP.GT.U32.AND P4, PT, R2.reuse, R17, PT ;  /* 0x000000110200720c */ /* 0x040fe20003f84070 */
[----:B------:R-:W-:Y:S01]  /*29d0*/  @!P6 IMAD.IADD R11, R11, 0x1, -R18 ;  /* 0x000000010b0be824 */ /* 0x000fe200078e0a12 */
[C---:B------:R-:W-:Y:S01]  /*29e0*/  ISETP.GT.U32.AND P6, PT, R2.reuse, R15, PT ;  /* 0x0000000f0200720c */ /* 0x040fe20003fc4070 */
[----:B------:R-:W-:Y:S01]  /*29f0*/  IMAD R19, R2, R23, R22 ;  /* 0x0000001702137224 */ /* 0x000fe200078e0216 */
[C---:B------:R-:W-:Y:S01]  /*2a00*/  LOP3.LUT R18, R6.reuse, 0x70, RZ, 0xfc, !PT ;  /* 0x0000007006127812 */ /* 0x040fe200078efcff */
[----:B------:R-:W-:Y:S01]  /*2a10*/  IMAD.HI.U32 R16, R7, R24, RZ ;  /* 0x0000001807107227 */ /* 0x000fe200078e00ff */
[----:B------:R-:W-:Y:S01]  /*2a20*/  LOP3.LUT R22, R6, 0x68, RZ, 0xfc, !PT ;  /* 0x0000006806167812 */ /* 0x000fe200078efcff */
[----:B------:R-:W-:Y:S01]  /*2a30*/  UIMAD UR52, UR52, 0x14, URZ ;  /* 0x00000014343478a4 */ /* 0x000fe2000f8e023f */
[----:B------:R-:W-:Y:S01]  /*2a40*/  IABS R23, R18 ;  /* 0x0000001200177213 */ /* 0x000fe20000000000 */
[----:B------:R-:W-:Y:S01]  /*2a50*/  IMAD R12, R2, R27, R26 ;  /* 0x0000001b020c7224 */ /* 0x000fe200078e021a */
[----:B------:R-:W-:Y:S01]  /*2a60*/  LOP3.LUT R27, R6, 0x60, RZ, 0xfc, !PT ;  /* 0x00000060061b7812 */ /* 0x000fe200078efcff */
[----:B------:R-:W-:Y:S01]  /*2a70*/  @!P3 IMAD.MOV R11, RZ, RZ, -R11 ;  /* 0x000000ffff0bb224 */ /* 0x000fe200078e0a0b */
[----:B------:R-:W-:Y:S01]  /*2a80*/  ISETP.GT.U32.AND P3, PT, R2, R19, PT ;  /* 0x000000130200720c */ /* 0x000fe20003f64070 */
[----:B------:R-:W-:Y:S01]  /*2a90*/  IMAD.MOV R25, RZ, RZ, -R16 ;  /* 0x000000ffff197224 */ /* 0x000fe200078e0a10 */
[----:B------:R-:W-:Y:S01]  /*2aa0*/  LOP3.LUT R47, R6, 0x2c, RZ, 0xfc, !PT ;  /* 0x0000002c062f7812 */ /* 0x000fe200078efcff */
[----:B------:R-:W-:Y:S01]  /*2ab0*/  @!P1 IMAD.MOV R9, RZ, RZ, -R9 ;  /* 0x000000ffff099224 */ /* 0x000fe200078e0a09 */
[----:B------:R-:W-:Y:S01]  /*2ac0*/  ISETP.NE.AND P1, PT, R4, RZ, PT ;  /* 0x000000ff0400720c */ /* 0x000fe20003f25270 */
[----:B------:R-:W-:Y:S01]  /*2ad0*/  @!P5 IMAD.MOV R10, RZ, RZ, -R10 ;  /* 0x000000ffff0ad224 */ /* 0x000fe200078e0a0a */
[----:B------:R-:W-:Y:S01]  /*2ae0*/  LOP3.LUT R50, R6, 0x28, RZ, 0xfc, !PT ;  /* 0x0000002806327812 */ /* 0x000fe200078efcff */
[--C-:B------:R-:W-:Y:S01]  /*2af0*/  @!P4 IMAD.IADD R17, R17, 0x1, -R2.reuse ;  /* 0x000000011111c824 */ /* 0x100fe200078e0a02 */
[C---:B------:R-:W-:Y:S01]  /*2b00*/  ISETP.GT.U32.AND P4, PT, R2.reuse, R12, PT ;  /* 0x0000000c0200720c */ /* 0x040fe20003f84070 */
[----:B------:R-:W-:Y:S01]  /*2b10*/  @!P6 IMAD.IADD R15, R15, 0x1, -R2 ;  /* 0x000000010f0fe824 */ /* 0x000fe200078e0a02 */
[C---:B------:R-:W-:Y:S01]  /*2b20*/  ISETP.GT.U32.AND P6, PT, R2.reuse, R13, PT ;  /* 0x0000000d0200720c */ /* 0x040fe20003fc4070 */
[C---:B------:R-:W-:Y:S01]  /*2b30*/  IMAD R21, R2.reuse, R25, R24 ;  /* 0x0000001902157224 */ /* 0x040fe200078e0218 */
[----:B------:R-:W-:Y:S01]  /*2b40*/  SEL R221, R227, R8, !P1 ;  /* 0x00000008e3dd7207 */ /* 0x000fe20004800000 */
[--C-:B------:R-:W-:Y:S01]  /*2b50*/  @!P3 IMAD.IADD R19, R19, 0x1, -R2.reuse ;  /* 0x000000011313b824 */ /* 0x100fe200078e0a02 */
[----:B------:R-:W-:Y:S01]  /*2b60*/  SEL R223, R227, R9, !P1 ;  /* 0x00000009e3df7207 */ /* 0x000fe20004800000 */
[----:B------:R-:W-:Y:S01]  /*2b70*/  IMAD.HI.U32 R8, R7, R14, RZ ;  /* 0x0000000e07087227 */ /* 0x000fe200078e00ff */
[C---:B------:R-:W-:Y:S01]  /*2b80*/  SEL R225, R227.reuse, R10, !P1 ;  /* 0x0000000ae3e17207 */ /* 0x040fe20004800000 */
[----:B------:R-:W-:Y:S01]  /*2b90*/  ULDC UR50, c[0x0][0x238] ;  /* 0x00008e0000327ab9 */ /* 0x000fe20000000800 */
[----:B------:R-:W-:Y:S01]  /*2ba0*/  SEL R227, R227, R11, !P1 ;  /* 0x0000000be3e37207 */ /* 0x000fe20004800000 */
[----:B------:R-:W-:Y:S01]  /*2bb0*/  IMAD.HI.U32 R4, R7, R23, RZ ;  /* 0x0000001707047227 */ /* 0x000fe200078e00ff */
[C---:B------:R-:W-:Y:S01]  /*2bc0*/  ISETP.GT.U32.AND P1, PT, R2.reuse, R21, PT ;  /* 0x000000150200720c */ /* 0x040fe20003f24070 */
[----:B------:R-:W-:Y:S01]  /*2bd0*/  UIMAD UR50, UR50, 0x13, URZ ;  /* 0x00000013323278a4 */ /* 0x000fe2000f8e023f */
[----:B------:R-:W-:Y:S01]  /*2be0*/  ISETP.GT.U32.AND P5, PT, R2, R15, PT ;  /* 0x0000000f0200720c */ /* 0x000fe20003fa4070 */
[--C-:B------:R-:W-:Y:S01]  /*2bf0*/  @!P4 IMAD.IADD R12, R12, 0x1, -R2.reuse ;  /* 0x000000010c0cc824 */ /* 0x100fe200078e0a02 */
[C---:B------:R-:W-:Y:S01]  /*2c00*/  ISETP.GT.U32.AND P4, PT, R2.reuse, R19, PT ;  /* 0x000000130200720c */ /* 0x040fe20003f84070 */
[----:B------:R-:W-:Y:S01]  /*2c10*/  @!P6 IMAD.IADD R13, R13, 0x1, -R2 ;  /* 0x000000010d0de824 */ /* 0x000fe200078e0a02 */
[----:B------:R-:W-:Y:S01]  /*2c20*/  ISETP.GT.U32.AND P6, PT, R2, R17, PT ;  /* 0x000000110200720c */ /* 0x000fe20003fc4070 */
[----:B------:R-:W-:Y:S01]  /*2c30*/  IMAD.MOV R9, RZ, RZ, -R8 ;  /* 0x000000ffff097224 */ /* 0x000fe200078e0a08 */
[----:B------:R-:W-:Y:S01]  /*2c40*/  ISETP.GE.AND P3, PT, R29, RZ, PT ;  /* 0x000000ff1d00720c */ /* 0x000fe20003f66270 */
[----:B------:R-:W-:Y:S01]  /*2c50*/  IMAD.MOV.U32 R10, RZ, RZ, R13 ;  /* 0x000000ffff0a7224 */ /* 0x000fe200078e000d */
[C---:B------:R-:W-:Y:S01]  /*2c60*/  LOP3.LUT R24, R6.reuse, 0x62, RZ, 0xfc, !PT ;  /* 0x0000006206187812 */ /* 0x040fe200078efcff */
[----:B------:R-:W-:Y:S01]  /*2c70*/  IMAD.MOV R4, RZ, RZ, -R4 ;  /* 0x000000ffff047224 */ /* 0x000fe200078e0a04 */
[----:B------:R-:W-:Y:S01]  /*2c80*/  LOP3.LUT R29, R6, 0x5a, RZ, 0xfc, !PT ;  /* 0x0000005a061d7812 */ /* 0x000fe200078efcff */
[--C-:B------:R-:W-:Y:S01]  /*2c90*/  @!P1 IMAD.IADD R21, R21, 0x1, -R2.reuse ;  /* 0x0000000115159824 */ /* 0x100fe200078e0a02 */
[----:B------:R-:W-:Y:S01]  /*2ca0*/  ISETP.GE.AND P1, PT, R30, RZ, PT ;  /* 0x000000ff1e00720c */ /* 0x000fe20003f26270 */
[----:B------:R-:W-:Y:S01]  /*2cb0*/  @!P5 IMAD.IADD R15, R15, 0x1, -R2 ;  /* 0x000000010f0fd824 */ /* 0x000fe200078e0a02 */
[----:B------:R-:W-:Y:S01]  /*2cc0*/  ISETP.GE.AND P5, PT, R28, RZ, PT ;  /* 0x000000ff1c00720c */ /* 0x000fe20003fa6270 */
[----:B------:R-:W-:Y:S01]  /*2cd0*/  IMAD R14, R2, R9, R14 ;  /* 0x00000009020e7224 */ /* 0x000fe200078e020e */
[----:B------:R-:W-:Y:S01]  /*2ce0*/  LOP3.LUT R30, R6, 0x58, RZ, 0xfc, !PT ;  /* 0x00000058061e7812 */ /* 0x000fe200078efcff */
[----:B------:R-:W-:Y:S01]  /*2cf0*/  @!P2 IMAD.MOV R10, RZ, RZ, -R10 ;  /* 0x000000ffff0aa224 */ /* 0x000fe200078e0a0a */
[C---:B------:R-:W-:Y:S01]  /*2d00*/  ISETP.GT.U32.AND P2, PT, R2.reuse, R21, PT ;  /* 0x000000150200720c */ /* 0x040fe20003f44070 */
[----:B------:R-:W-:Y:S01]  /*2d10*/  IMAD R23, R2, R4, R23 ;  /* 0x0000000402177224 */ /* 0x000fe200078e0217 */
[----:B------:R-:W-:Y:S01]  /*2d20*/  LOP3.LUT R4, R6, 0x6a, RZ, 0xfc, !PT ;  /* 0x0000006a06047812 */ /* 0x000fe200078efcff */
[--C-:B------:R-:W-:Y:S01]  /*2d30*/  @!P4 IMAD.IADD R19, R19, 0x1, -R2.reuse ;  /* 0x000000011313c824 */ /* 0x100fe200078e0a02 */
[C---:B------:R-:W-:Y:S01]  /*2d40*/  ISETP.GT.U32.AND P4, PT, R2.reuse, R14, PT ;  /* 0x0000000e0200720c */ /* 0x040fe20003f84070 */
[----:B------:R-:W-:Y:S01]  /*2d50*/  @!P6 IMAD.IADD R17, R17, 0x1, -R2 ;  /* 0x000000011111e824 */ /* 0x000fe200078e0a02 */
[----:B------:R-:W-:Y:S01]  /*2d60*/  IABS R16, R4 ;  /* 0x0000000400107213 */ /* 0x000fe20000000000 */
[----:B------:R-:W-:Y:S01]  /*2d70*/  IMAD.MOV.U32 R9, RZ, RZ, R15 ;  /* 0x000000ffff097224 */ /* 0x000fe200078e000f */
[C---:B------:R-:W-:Y:S01]  /*2d80*/  ISETP.GT.U32.AND P6, PT, R2.reuse, R12, PT ;  /* 0x0000000c0200720c */ /* 0x040fe20003fc4070 */
[----:B------:R-:W-:Y:S01]  /*2d90*/  IMAD.MOV.U32 R8, RZ, RZ, R17 ;  /* 0x000000ffff087224 */ /* 0x000fe200078e0011 */
[----:B------:R-:W-:Y:S01]  /*2da0*/  IABS R17, R22 ;  /* 0x0000001600117213 */ /* 0x000fe20000000000 */
[----:B------:R-:W-:Y:S01]  /*2db0*/  @!P0 IMAD.MOV R9, RZ, RZ, -R9 ;  /* 0x000000ffff098224 */ /* 0x000fe200078e0a09 */
[----:B------:R-:W-:Y:S01]  /*2dc0*/  ISETP.GT.U32.AND P0, PT, R2, R23, PT ;  /* 0x000000170200720c */ /* 0x000fe20003f04070 */
[----:B------:R-:W-:Y:S01]  /*2dd0*/  @!P5 IMAD.MOV R8, RZ, RZ, -R8 ;  /* 0x000000ffff08d224 */ /* 0x000fe200078e0a08 */
[----:B------:R-:W-:Y:S01]  /*2de0*/  ISETP.GE.AND P5, PT, R31, RZ, PT ;  /* 0x000000ff1f00720c */ /* 0x000fe20003fa6270 */
[----:B------:R-:W-:Y:S01]  /*2df0*/  IMAD.HI.U32 R11, R7, R16, RZ ;  /* 0x00000010070b7227 */ /* 0x000fe200078e00ff */
[----:B------:R-:W-:Y:S01]  /*2e00*/  IABS R25, R29 ;  /* 0x0000001d00197213 */ /* 0x000fe20000000000 */
[----:B------:R-:W-:Y:S01]  /*2e10*/  ULDC UR48, c[0x0][0x238] ;  /* 0x00008e0000307ab9 */ /* 0x000fe20000000800 */
[----:B------:R-:W-:Y:S01]  /*2e20*/  IABS R26, R30 ;  /* 0x0000001e001a7213 */ /* 0x000fe20000000000 */
[--C-:B------:R-:W-:Y:S01]  /*2e30*/  @!P2 IMAD.IADD R21, R21, 0x1, -R2.reuse ;  /* 0x000000011515a824 */ /* 0x100fe200078e0a02 */
[----:B------:R-:W-:Y:S01]  /*2e40*/  ISETP.GE.AND P2, PT, R18, RZ, PT ;  /* 0x000000ff1200720c */ /* 0x000fe20003f46270 */
[----:B------:R-:W-:Y:S01]  /*2e50*/  IMAD.MOV R15, RZ, RZ, -R11 ;  /* 0x000000ffff0f7224 */ /* 0x000fe200078e0a0b */
[----:B------:R-:W-:Y:S01]  /*2e60*/  LOP3.LUT R28, R6, 0x5c, RZ, 0xfc, !PT ;  /* 0x0000005c061c7812 */ /* 0x000fe200078efcff */
[--C-:B------:R-:W-:Y:S01]  /*2e70*/  @!P4 IMAD.IADD R14, R14, 0x1, -R2.reuse ;  /* 0x000000010e0ec824 */ /* 0x100fe200078e0a02 */
[C---:B------:R-:W-:Y:S01]  /*2e80*/  LOP3.LUT R31, R6.reuse, 0x52, RZ, 0xfc, !PT ;  /* 0x00000052061f7812 */ /* 0x040fe200078efcff */
[----:B------:R-:W-:Y:S01]  /*2e90*/  IMAD.MOV.U32 R11, RZ, RZ, R21 ;  /* 0x000000ffff0b7224 */ /* 0x000fe200078e0015 */
[----:B------:R-:W-:Y:S01]  /*2ea0*/  LOP3.LUT R49, R6, 0x2a, RZ, 0xfc, !PT ;  /* 0x0000002a06317812 */ /* 0x000fe200078efcff */
[--C-:B------:R-:W-:Y:S01]  /*2eb0*/  @!P6 IMAD.IADD R12, R12, 0x1, -R2.reuse ;  /* 0x000000010c0ce824 */ /* 0x100fe200078e0a02 */
[----:B------:R-:W-:Y:S01]  /*2ec0*/  ISETP.GE.AND P6, PT, R20, RZ, PT ;  /* 0x000000ff1400720c */ /* 0x000fe20003fc6270 */
[----:B------:R-:W-:Y:S01]  /*2ed0*/  @!P1 IMAD.MOV R11, RZ, RZ, -R11 ;  /* 0x000000ffff0b9224 */ /* 0x000fe200078e0a0b */
[----:B------:R-:W-:Y:S01]  /*2ee0*/  ISETP.GT.U32.AND P1, PT, R2, R14, PT ;  /* 0x0000000e0200720c */ /* 0x000fe20003f24070 */
[----:B------:R-:W-:Y:S01]  /*2ef0*/  @!P0 IMAD.IADD R23, R23, 0x1, -R2 ;  /* 0x0000000117178824 */ /* 0x000fe200078e0a02 */
[----:B------:R-:W-:Y:S01]  /*2f00*/  ISETP.GE.AND P0, PT, R4, RZ, PT ;  /* 0x000000ff0400720c */ /* 0x000fe20003f06270 */
[----:B------:R-:W-:Y:S01]  /*2f10*/  IMAD R16, R2, R15, R16 ;  /* 0x0000000f02107224 */ /* 0x000fe200078e0210 */
[----:B------:R-:W-:Y:S01]  /*2f20*/  LOP3.LUT R51, R6, 0x26, RZ, 0xfc, !PT ;  /* 0x0000002606337812 */ /* 0x000fe200078efcff */
[----:B------:R-:W-:Y:S01]  /*2f30*/  IMAD.HI.U32 R13, R7, R17, RZ ;  /* 0x00000011070d7227 */ /* 0x000fe200078e00ff */
[C---:B------:R-:W-:Y:S01]  /*2f40*/  ISETP.GT.U32.AND P4, PT, R2.reuse, R23, PT ;  /* 0x000000170200720c */ /* 0x040fe20003f84070 */
[----:B------:R-:W-:Y:S01]  /*2f50*/  UIMAD UR48, UR48, 0x12, URZ ;  /* 0x00000012303078a4 */ /* 0x000fe2000f8e023f */
[----:B------:R-:W-:Y:S01]  /*2f60*/  IABS R48, R51 ;  /* 0x0000003300307213 */ /* 0x000fe20000000000 */
[----:B------:R-:W-:Y:S01]  /*2f70*/  @!P5 IMAD.MOV R12, RZ, RZ, -R12 ;  /* 0x000000ffff0cd224 */ /* 0x000fe200078e0a0c */
[----:B------:R-:W-:Y:S01]  /*2f80*/  ISETP.GT.U32.AND P5, PT, R2, R16, PT ;  /* 0x000000100200720c */ /* 0x000fe20003fa4070 */
[----:B------:R-:W-:Y:S01]  /*2f90*/  IMAD.MOV R13, RZ, RZ, -R13 ;  /* 0x000000ffff0d7224 */ /* 0x000fe200078e0a0d */
[----:B------:R-:W-:Y:S01]  /*2fa0*/  LOP3.LUT R54, R6, 0x22, RZ, 0xfc, !PT ;  /* 0x0000002206367812 */ /* 0x000fe200078efcff */
[--C-:B------:R-:W-:Y:S01]  /*2fb0*/  @!P1 IMAD.IADD R14, R14, 0x1, -R2.reuse ;  /* 0x000000010e0e9824 */ /* 0x100fe200078e0a02 */
[----:B------:R-:W-:Y:S01]  /*2fc0*/  LOP3.LUT R56, R6, 0x20, RZ, 0xfc, !PT ;  /* 0x0000002006387812 */ /* 0x000fe200078efcff */
[----:B------:R-:W-:Y:S01]  /*2fd0*/  IMAD R15, R2, R13, R17 ;  /* 0x0000000d020f7224 */ /* 0x000fe200078e0211 */
[C---:B------:R-:W-:Y:S01]  /*2fe0*/  LOP3.LUT R13, R6.reuse, 0x66, RZ, 0xfc, !PT ;  /* 0x00000066060d7812 */ /* 0x040fe200078efcff */
[----:B------:R-:W-:Y:S01]  /*2ff0*/  IMAD.MOV.U32 R4, RZ, RZ, R19 ;  /* 0x000000ffff047224 */ /* 0x000fe200078e0013 */
[----:B------:R-:W-:Y:S01]  /*3000*/  LOP3.LUT R17, R6, 0x64, RZ, 0xfc, !PT ;  /* 0x0000006406117812 */ /* 0x000fe200078efcff */
[----:B------:R-:W-:Y:S01]  /*3010*/  @!P4 IMAD.IADD R23, R23, 0x1, -R2 ;  /* 0x000000011717c824 */ /* 0x000fe200078e0a02 */
[----:B------:R-:W-:Y:S01]  /*3020*/  ISETP.GT.U32.AND P1, PT, R2, R15, PT ;  /* 0x0000000f0200720c */ /* 0x000fe20003f24070 */
[----:B------:R-:W-:Y:S01]  /*3030*/  @!P3 IMAD.MOV R4, RZ, RZ, -R4 ;  /* 0x000000ffff04b224 */ /* 0x000fe200078e0a04 */
[----:B------:R-:W-:Y:S01]  /*3040*/  ISETP.GE.AND P4, PT, R13, RZ, PT ;  /* 0x000000ff0d00720c */ /* 0x000fe20003f86270 */
[----:B------:R-:W-:Y:S01]  /*3050*/  @!P5 IMAD.IADD R16, R16, 0x1, -R2 ;  /* 0x000000011010d824 */ /* 0x000fe200078e0a02 */
[----:B------:R-:W-:Y:S01]  /*3060*/  IABS R20, R13 ;  /* 0x0000000d00147213 */ /* 0x000fe20000000000 */
[----:B------:R-:W-:Y:S01]  /*3070*/  IMAD.MOV.U32 R13, RZ, RZ, R23 ;  /* 0x000000ffff0d7224 */ /* 0x000fe200078e0017 */
[----:B------:R-:W-:Y:S01]  /*3080*/  ISETP.GE.AND P3, PT, R22, RZ, PT ;  /* 0x000000ff1600720c */ /* 0x000fe20003f66270 */
[----:B------:R-:W-:Y:S01]  /*3090*/  @!P6 IMAD.MOV R14, RZ, RZ, -R14 ;  /* 0x000000ffff0ee224 */ /* 0x000fe200078e0a0e */
[----:B------:R-:W-:Y:S01]  /*30a0*/  IABS R21, R17 ;  /* 0x0000001100157213 */ /* 0x000fe20000000000 */
[----:B------:R-:W-:Y:S01]  /*30b0*/  @!P2 IMAD.MOV R13, RZ, RZ, -R13 ;  /* 0x000000ffff0da224 */ /* 0x000fe200078e0a0d */
[----:B------:R-:W-:Y:S01]  /*30c0*/  IABS R22, R24 ;  /* 0x0000001800167213 */ /* 0x000fe20000000000 */
[----:B------:R-:W-:Y:S01]  /*30d0*/  ULDC UR16, c[0x0][0x238] ;  /* 0x00008e0000107ab9 */ /* 0x000fe20000000800 */
[----:B------:R-:W-:Y:S01]  /*30e0*/  ISETP.GT.U32.AND P5, PT, R2, R16, PT ;  /* 0x000000100200720c */ /* 0x000fe20003fa4070 */
[----:B------:R-:W-:Y:S01]  /*30f0*/  IMAD.HI.U32 R18, R7, R21, RZ ;  /* 0x0000001507127227 */ /* 0x000fe200078e00ff */
[----:B------:R-:W-:Y:S01]  /*3100*/  ISETP.GE.AND P2, PT, R17, RZ, PT ;  /* 0x000000ff1100720c */ /* 0x000fe20003f46270 */
[----:B------:R-:W-:Y:S01]  /*3110*/  UIMAD UR16, UR16, 0x11, URZ ;  /* 0x00000011101078a4 */ /* 0x000fe2000f8e023f */
[----:B------:R-:W-:Y:S01]  /*3120*/  ISETP.GE.AND P6, PT, R24, RZ, PT ;  /* 0x000000ff1800720c */ /* 0x000fe20003fc6270 */
[----:B------:R-:W-:Y:S01]  /*3130*/  @!P1 IMAD.IADD R15, R15, 0x1, -R2 ;  /* 0x000000010f0f9824 */ /* 0x000fe200078e0a02 */
[----:B------:R-:W-:Y:S01]  /*3140*/  IABS R24, R28 ;  /* 0x0000001c00187213 */ /* 0x000fe20000000000 */
[C---:B------:R-:W-:Y:S01]  /*3150*/  IMAD.HI.U32 R17, R7.reuse, R20, RZ ;  /* 0x0000001407117227 */ /* 0x040fe200078e00ff */
[----:B------:R-:W-:Y:S01]  /*3160*/  IABS R52, R56 ;  /* 0x0000003800347213 */ /* 0x000fe20000000000 */
[----:B------:R-:W-:Y:S01]  /*3170*/  ULDC UR20, c[0x0][0x238] ;  /* 0x00008e0000147ab9 */ /* 0x000fe20000000800 */
[----:B------:R-:W-:Y:S01]  /*3180*/  ISETP.GT.U32.AND P1, PT, R2, R15, PT ;  /* 0x0000000f0200720c */ /* 0x000fe20003f24070 */
[----:B------:R-:W-:Y:S01]  /*3190*/  IMAD.HI.U32 R19, R7, R22, RZ ;  /* 0x0000001607137227 */ /* 0x000fe200078e00ff */
[C---:B------:R-:W-:Y:S01]  /*31a0*/  LOP3.LUT R57, R6.reuse, 0x1c, RZ, 0xfc, !PT ;  /* 0x0000001c06397812 */ /* 0x040fe200078efcff */
[----:B------:R-:W-:Y:S01]  /*31b0*/  USHF.L.U32 UR20, UR20, 0x4, URZ ;  /* 0x0000000414147899 */ /* 0x000fe2000800063f */
[C---:B------:R-:W-:Y:S01]  /*31c0*/  LOP3.LUT R58, R6.reuse, 0x1a, RZ, 0xfc, !PT ;  /* 0x0000001a063a7812 */ /* 0x040fe200078efcff */
[----:B------:R-:W-:Y:S01]  /*31d0*/  IMAD.MOV R18, RZ, RZ, -R18 ;  /* 0x000000ffff127224 */ /* 0x000fe200078e0a12 */
[----:B------:R-:W-:Y:S01]  /*31e0*/  IABS R53, R57 ;  /* 0x0000003900357213 */ /* 0x000fe20000000000 */
[----:B------:R-:W-:Y:S01]  /*31f0*/  IMAD.MOV R17, RZ, RZ, -R17 ;  /* 0x000000ffff117224 */ /* 0x000fe200078e0a11 */
[----:B------:R-:W-:Y:S01]  /*3200*/  IABS R55, R58 ;  /* 0x0000003a00377213 */ /* 0x000fe20000000000 */
[----:B------:R-:W-:Y:S01]  /*3210*/  IMAD.MOV R23, RZ, RZ, -R19 ;  /* 0x000000ffff177224 */ /* 0x000fe200078e0a13 */
[----:B------:R-:W-:Y:S01]  /*3220*/  LOP3.LUT R72, R6, 0x4, RZ, 0xfc, !PT ;  /* 0x0000000406487812 */ /* 0x000fe200078efcff */
[C---:B------:R-:W-:Y:S01]  /*3230*/  IMAD R19, R2.reuse, R18, R21 ;  /* 0x0000001202137224 */ /* 0x040fe200078e0215 */
[----:B------:R-:W-:Y:S01]  /*3240*/  IABS R21, R27 ;  /* 0x0000001b00157213 */ /* 0x000fe20000000000 */
[----:B------:R-:W-:Y:S01]  /*3250*/  IMAD R17, R2, R17, R20 ;  /* 0x0000001102117224 */ /* 0x000fe200078e0214 */
[----:B------:R-:W-:Y:S01]  /*3260*/  IABS R69, R72 ;  /* 0x0000004800457213 */ /* 0x000fe20000000000 */
[----:B------:R-:W-:Y:S01]  /*3270*/  @!P5 IMAD.IADD R16, R16, 0x1, -R2 ;  /* 0x000000011010d824 */ /* 0x000fe200078e0a02 */
[----:B------:R-:W-:Y:S01]  /*3280*/  LOP3.LUT R74, R6, 0x2, RZ, 0xfc, !PT ;  /* 0x00000002064a7812 */ /* 0x000fe200078efcff */
[C---:B------:R-:W-:Y:S01]  /*3290*/  IMAD R18, R2.reuse, R23, R22 ;  /* 0x0000001702127224 */ /* 0x040fe200078e0216 */
[C---:B------:R-:W-:Y:S01]  /*32a0*/  ISETP.GT.U32.AND P5, PT, R2.reuse, R17, PT ;  /* 0x000000110200720c */ /* 0x040fe20003fa4070 */
[----:B------:R-:W-:Y:S01]  /*32b0*/  @!P0 IMAD.MOV R16, RZ, RZ, -R16 ;  /* 0x000000ffff108224 */ /* 0x000fe200078e0a10 */
[----:B------:R-:W-:Y:S01]  /*32c0*/  IABS R71, R74 ;  /* 0x0000004a00477213 */ /* 0x000fe20000000000 */
[--C-:B------:R-:W-:Y:S01]  /*32d0*/  @!P1 IMAD.IADD R15, R15, 0x1, -R2.reuse ;  /* 0x000000010f0f9824 */ /* 0x100fe200078e0a02 */
[C---:B------:R-:W-:Y:S01]  /*32e0*/  ISETP.GT.U32.AND P0, PT, R2.reuse, R18, PT ;  /* 0x000000120200720c */ /* 0x040fe20003f04070 */
[C---:B------:R-:W-:Y:S01]  /*32f0*/  IMAD.HI.U32 R20, R7.reuse, R21, RZ ;  /* 0x0000001507147227 */ /* 0x040fe200078e00ff */
[----:B------:R-:W-:Y:S01]  /*3300*/  ISETP.GT.U32.AND P1, PT, R2, R19, PT ;  /* 0x000000130200720c */ /* 0x000fe20003f24070 */
[----:B------:R-:W-:Y:S01]  /*3310*/  ULDC UR24, c[0x0][0x238] ;  /* 0x00008e0000187ab9 */ /* 0x000fe20000000800 */
[----:B------:R-:W-:Y:S01]  /*3320*/  ULDC UR28, c[0x0][0x238] ;  /* 0x00008e00001c7ab9 */ /* 0x000fe20000000800 */
[----:B------:R-:W-:Y:S01]  /*3330*/  IMAD.HI.U32 R22, R7, R25, RZ ;  /* 0x0000001907167227 */ /* 0x000fe200078e00ff */
[----:B------:R-:W-:Y:S01]  /*3340*/  UIMAD UR24, UR24, 0xf, URZ ;  /* 0x0000000f181878a4 */ /* 0x000fe2000f8e023f */
[----:B------:R-:W-:Y:S01]  /*3350*/  CS2R R180, SRZ ;  /* 0x0000000000b47805 */ /* 0x000fe2000001ff00 */
[----:B------:R-:W-:Y:S01]  /*3360*/  UIMAD UR28, UR28, 0xe, URZ ;  /* 0x0000000e1c1c78a4 */ /* 0x000fe2000f8e023f */
[----:B------:R-:W-:Y:S01]  /*3370*/  @!P5 IMAD.IADD R17, R17, 0x1, -R2 ;  /* 0x000000011111d824 */ /* 0x000fe200078e0a02 */
[----:B------:R-:W-:Y:S01]  /*3380*/  ULDC UR32, c[0x0][0x238] ;  /* 0x00008e0000207ab9 */ /* 0x000fe20000000800 */
[----:B------:R-:W-:Y:S01]  /*3390*/  IMAD.MOV R20, RZ, RZ, -R20 ;  /* 0x000000ffff147224 */ /* 0x000fe200078e0a14 */
[----:B------:R-:W-:Y:S01]  /*33a0*/  UIMAD UR32, UR32, 0xd, URZ ;  /* 0x0000000d202078a4 */ /* 0x000fe2000f8e023f */
[--C-:B------:R-:W-:Y:S01]  /*33b0*/  @!P0 IMAD.IADD R18, R18, 0x1, -R2.reuse ;  /* 0x0000000112128824 */ /* 0x100fe200078e0a02 */
[C---:B------:R-:W-:Y:S01]  /*33c0*/  ISETP.GT.U32.AND P5, PT, R2.reuse, R17, PT ;  /* 0x000000110200720c */ /* 0x040fe20003fa4070 */
[----:B------:R-:W-:Y:S01]  /*33d0*/  @!P1 IMAD.IADD R19, R19, 0x1, -R2 ;  /* 0x0000000113139824 */ /* 0x000fe200078e0a02 */
[----:B------:R-:W-:Y:S01]  /*33e0*/  ULDC UR36, c[0x0][0x238] ;  /* 0x00008e0000247ab9 */ /* 0x000fe20000000800 */
[C---:B------:R-:W-:Y:S01]  /*33f0*/  IMAD.HI.U32 R23, R7.reuse, R26, RZ ;  /* 0x0000001a07177227 */ /* 0x040fe200078e00ff */
[C---:B------:R-:W-:Y:S01]  /*3400*/  ISETP.GT.U32.AND P0, PT, R2.reuse, R18, PT ;  /* 0x000000120200720c */ /* 0x040fe20003f04070 */
[----:B------:R-:W-:Y:S01]  /*3410*/  UIMAD UR36, UR36, 0xc, URZ ;  /* 0x0000000c242478a4 */ /* 0x000fe2000f8e023f */
[C---:B------:R-:W-:Y:S01]  /*3420*/  ISETP.GT.U32.AND P1, PT, R2.reuse, R19, PT ;  /* 0x000000130200720c */ /* 0x040fe20003f24070 */
[----:B------:R-:W-:Y:S01]  /*3430*/  IMAD.MOV R22, RZ, RZ, -R22 ;  /* 0x000000ffff167224 */ /* 0x000fe200078e0a16 */
[----:B------:R-:W-:Y:S01]  /*3440*/  ULDC UR40, c[0x0][0x238] ;  /* 0x00008e0000287ab9 */ /* 0x000fe20000000800 */
[C---:B------:R-:W-:Y:S01]  /*3450*/  IMAD R20, R2.reuse, R20, R21 ;  /* 0x0000001402147224 */ /* 0x040fe200078e0215 */
[----:B------:R-:W-:Y:S01]  /*3460*/  UIMAD UR40, UR40, 0xb, URZ ;  /* 0x0000000b282878a4 */ /* 0x000fe2000f8e023f */
[----:B------:R-:W-:Y:S01]  /*3470*/  IMAD.MOV R23, RZ, RZ, -R23 ;  /* 0x000000ffff177224 */ /* 0x000fe200078e0a17 */
[----:B------:R-:W-:Y:S01]  /*3480*/  ULDC UR44, c[0x0][0x238] ;  /* 0x00008e00002c7ab9 */ /* 0x000fe20000000800 */
[C---:B------:R-:W-:Y:S01]  /*3490*/  IMAD R22, R2.reuse, R22, R25 ;  /* 0x0000001602167224 */ /* 0x040fe200078e0219 */
[----:B------:R-:W-:Y:S01]  /*34a0*/  UIMAD UR44, UR44, 0xa, URZ ;  /* 0x0000000a2c2c78a4 */ /* 0x000fe2000f8e023f */
[----:B------:R-:W-:Y:S01]  /*34b0*/  IMAD.HI.U32 R21, R7, R24, RZ ;  /* 0x0000001807157227 */ /* 0x000fe200078e00ff */
[----:B------:R-:W-:Y:S01]  /*34c0*/  ULDC UR46, c[0x0][0x238] ;  /* 0x00008e00002e7ab9 */ /* 0x000fe20000000800 */
[----:B------:R-:W-:Y:S01]  /*34d0*/  ULDC UR42, c[0x0][0x238] ;  /* 0x00008e00002a7ab9 */ /* 0x000fe20000000800 */
[----:B------:R-:W-:Y:S01]  /*34e0*/  UIMAD UR46, UR46, 0x9, URZ ;  /* 0x000000092e2e78a4 */ /* 0x000fe2000f8e023f */
[----:B------:R-:W-:Y:S01]  /*34f0*/  @!P3 IMAD.MOV R15, RZ, RZ, -R15 ;  /* 0x000000ffff0fb224 */ /* 0x000fe200078e0a0f */
[----:B------:R-:W-:Y:S01]  /*3500*/  ISETP.GE.AND P3, PT, R27, RZ, PT ;  /* 0x000000ff1b00720c */ /* 0x000fe20003f66270 */
[----:B------:R-:W-:Y:S01]  /*3510*/  @!P5 IMAD.IADD R17, R17, 0x1, -R2 ;  /* 0x000000011111d824 */ /* 0x000fe200078e0a02 */
[C---:B------:R-:W-:Y:S01]  /*3520*/  ISETP.GT.U32.AND P5, PT, R2.reuse, R20, PT ;  /* 0x000000140200720c */ /* 0x040fe20003fa4070 */
[----:B------:R-:W-:Y:S01]  /*3530*/  IMAD R23, R2, R23, R26 ;  /* 0x0000001702177224 */ /* 0x000fe200078e021a */
[----:B------:R-:W-:Y:S01]  /*3540*/  LOP3.LUT R27, R6, 0x56, RZ, 0xfc, !PT ;  /* 0x00000056061b7812 */ /* 0x000fe200078efcff */
[----:B------:R-:W-:Y:S01]  /*3550*/  @!P0 IMAD.IADD R18, R18, 0x1, -R2 ;  /* 0x0000000112128824 */ /* 0x000fe200078e0a02 */
[C---:B------:R-:W-:Y:S01]  /*3560*/  ISETP.GT.U32.AND P0, PT, R2.reuse, R22, PT ;  /* 0x000000160200720c */ /* 0x040fe20003f04070 */
[----:B------:R-:W-:Y:S01]  /*3570*/  IMAD.MOV R21, RZ, RZ, -R21 ;  /* 0x000000ffff157224 */ /* 0x000fe200078e0a15 */
[----:B------:R-:W-:Y:S01]  /*3580*/  IABS R25, R27 ;  /* 0x0000001b00197213 */ /* 0x000fe20000000000 */
[----:B------:R-:W-:Y:S01]  /*3590*/  @!P6 IMAD.MOV R18, RZ, RZ, -R18 ;  /* 0x000000ffff12e224 */ /* 0x000fe200078e0a12 */
[----:B------:R-:W-:Y:S01]  /*35a0*/  ISETP.GT.U32.AND P6, PT, R2, R23, PT ;  /* 0x000000170200720c */ /* 0x000fe20003fc4070 */
[----:B------:R-:W-:Y:S01]  /*35b0*/  @!P1 IMAD.IADD R19, R19, 0x1, -R2 ;  /* 0x0000000113139824 */ /* 0x000fe200078e0a02 */
[----:B------:R-:W-:Y:S01]  /*35c0*/  ISETP.GE.AND P1, PT, R28, RZ, PT ;  /* 0x000000ff1c00720c */ /* 0x000fe20003f26270 */
[----:B------:R-:W-:Y:S01]  /*35d0*/  IMAD R21, R2, R21, R24 ;  /* 0x0000001502157224 */ /* 0x000fe200078e0218 */
[----:B------:R-:W-:Y:S01]  /*35e0*/  IABS R28, R31 ;  /* 0x0000001f001c7213 */ /* 0x000fe20000000000 */
[----:B------:R-:W-:Y:S01]  /*35f0*/  @!P2 IMAD.MOV R19, RZ, RZ, -R19 ;  /* 0x000000ffff13a224 */ /* 0x000fe200078e0a13 */
[----:B------:R-:W-:Y:S01]  /*3600*/  ISETP.GE.AND P2, PT, R29, RZ, PT ;  /* 0x000000ff1d00720c */ /* 0x000fe20003f46270 */
[----:B------:R-:W-:Y:S01]  /*3610*/  @!P4 IMAD.MOV R17, RZ, RZ, -R17 ;  /* 0x000000ffff11c224 */ /* 0x000fe200078e0a11 */
[----:B------:R-:W-:Y:S01]  /*3620*/  LOP3.LUT R29, R6, 0x54, RZ, 0xfc, !PT ;  /* 0x00000054061d7812 */ /* 0x000fe200078efcff */
[----:B------:R-:W-:Y:S01]  /*3630*/  IMAD.HI.U32 R24, R7, R25, RZ ;  /* 0x0000001907187227 */ /* 0x000fe200078e00ff */
[----:B------:R-:W-:Y:S01]  /*3640*/  ISETP.GT.U32.AND P4, PT, R2, R21, PT ;  /* 0x000000150200720c */ /* 0x000fe20003f84070 */
[----:B------:R-:W-:Y:S01]  /*3650*/  USHF.L.U32 UR42, UR42, 0x3, URZ ;  /* 0x000000032a2a7899 */ /* 0x000fe2000800063f */
[----:B------:R-:W-:Y:S01]  /*3660*/  IABS R26, R29 ;  /* 0x0000001d001a7213 */ /* 0x000fe20000000000 */
[--C-:B------:R-:W-:Y:S01]  /*3670*/  @!P5 IMAD.IADD R20, R20, 0x1, -R2.reuse ;  /* 0x000000011414d824 */ /* 0x100fe200078e0a02 */
[----:B------:R-:W-:Y:S01]  /*3680*/  ULDC UR13, c[0x0][0x238] ;  /* 0x00008e00000d7ab9 */ /* 0x000fe20000000800 */
[----:B------:R-:W-:Y:S01]  /*3690*/  @!P0 IMAD.IADD R22, R22, 0x1, -R2 ;  /* 0x0000000116168824 */ /* 0x000fe200078e0a02 */
[----:B------:R-:W-:Y:S01]  /*36a0*/  UIMAD UR13, UR13, 0x7, URZ ;  /* 0x000000070d0d78a4 */ /* 0x000fe2000f8e023f */
[----:B------:R-:W-:Y:S01]  /*36b0*/  IMAD.MOV R24, RZ, RZ, -R24 ;  /* 0x000000ffff187224 */ /* 0x000fe200078e0a18 */
[C---:B------:R-:W-:Y:S01]  /*36c0*/  ISETP.GT.U32.AND P5, PT, R2.reuse, R20, PT ;  /* 0x000000140200720c */ /* 0x040fe20003fa4070 */
[--C-:B------:R-:W-:Y:S01]  /*36d0*/  @!P6 IMAD.IADD R23, R23, 0x1, -R2.reuse ;  /* 0x000000011717e824 */ /* 0x100fe200078e0a02 */
[C---:B------:R-:W-:Y:S01]  /*36e0*/  ISETP.GT.U32.AND P6, PT, R2.reuse, R22, PT ;  /* 0x000000160200720c */ /* 0x040fe20003fc4070 */
[C---:B------:R-:W-:Y:S01]  /*36f0*/  IMAD R24, R2.reuse, R24, R25 ;  /* 0x0000001802187224 */ /* 0x040fe200078e0219 */
[----:B------:R-:W-:Y:S01]  /*3700*/  ULDC UR27, c[0x0][0x238] ;  /* 0x00008e00001b7ab9 */ /* 0x000fe20000000800 */
[----:B------:R-:W-:Y:S01]  /*3710*/  IMAD.HI.U32 R25, R7, R26, RZ ;  /* 0x0000001a07197227 */ /* 0x000fe200078e00ff */
[----:B------:R-:W-:Y:S01]  /*3720*/  UIMAD UR27, UR27, 0x6, URZ ;  /* 0x000000061b1b78a4 */ /* 0x000fe2000f8e023f */
[----:B------:R-:W-:Y:S01]  /*3730*/  CS2R R182, SRZ ;  /* 0x0000000000b67805 */ /* 0x000fe2000001ff00 */
[----:B------:R-:W-:Y:S01]  /*3740*/  ULDC UR26, c[0x0][0x238] ;  /* 0x00008e00001a7ab9 */ /* 0x000fe20000000800 */
[----:B------:R-:W-:Y:S01]  /*3750*/  IMAD.MOV R25, RZ, RZ, -R25 ;  /* 0x000000ffff197224 */ /* 0x000fe200078e0a19 */
[----:B------:R-:W-:Y:S01]  /*3760*/  UIMAD UR26, UR26, 0x5, URZ ;  /* 0x000000051a1a78a4 */ /* 0x000fe2000f8e023f */
[----:B------:R-:W-:Y:S01]  /*3770*/  @!P4 IMAD.IADD R21, R21, 0x1, -R2 ;  /* 0x000000011515c824 */ /* 0x000fe200078e0a02 */
[----:B------:R-:W-:Y:S01]  /*3780*/  ISETP.GE.AND P4, PT, R27, RZ, PT ;  /* 0x000000ff1b00720c */ /* 0x000fe20003f86270 */
[----:B------:R-:W-:Y:S01]  /*3790*/  IMAD R25, R2, R25, R26 ;  /* 0x0000001902197224 */ /* 0x000fe200078e021a */
[----:B------:R-:W-:Y:S01]  /*37a0*/  ULDC UR23, c[0x0][0x238] ;  /* 0x00008e0000177ab9 */ /* 0x000fe20000000800 */
[--C-:B------:R-:W-:Y:S01]  /*37b0*/  @!P5 IMAD.IADD R20, R20, 0x1, -R2.reuse ;  /* 0x000000011414d824 */ /* 0x100fe200078e0a02 */
[----:B------:R-:W-:Y:S01]  /*37c0*/  ISETP.GT.U32.AND P0, PT, R2, R21, PT ;  /* 0x000000150200720c */ /* 0x000fe20003f04070 */
[----:B------:R-:W-:Y:S01]  /*37d0*/  @!P6 IMAD.IADD R22, R22, 0x1, -R2 ;  /* 0x000000011616e824 */ /* 0x000fe200078e0a02 */
[C---:B------:R-:W-:Y:S01]  /*37e0*/  ISETP.GT.U32.AND P6, PT, R2.reuse, R25, PT ;  /* 0x000000190200720c */ /* 0x040fe20003fc4070 */
[----:B------:R-:W-:Y:S01]  /*37f0*/  @!P3 IMAD.MOV R20, RZ, RZ, -R20 ;  /* 0x000000ffff14b224 */ /* 0x000fe200078e0a14 */
[----:B------:R-:W-:Y:S01]  /*3800*/  ISETP.GT.U32.AND P3, PT, R2, R23, PT ;  /* 0x000000170200720c */ /* 0x000fe20003f64070 */
[----:B------:R-:W-:Y:S01]  /*3810*/  IMAD.HI.U32 R26, R7, R28, RZ ;  /* 0x0000001c071a7227 */ /* 0x000fe200078e00ff */
[----:B------:R-:W-:Y:S01]  /*3820*/  ISETP.GE.AND P5, PT, R30, RZ, PT ;  /* 0x000000ff1e00720c */ /* 0x000fe20003fa6270 */
[----:B------:R-:W-:Y:S01]  /*3830*/  USHF.L.U32 UR23, UR23, 0x2, URZ ;  /* 0x0000000217177899 */ /* 0x000fe2000800063f */
[----:B------:R-:W-:Y:S01]  /*3840*/  IABS R30, R33 ;  /* 0x00000021001e7213 */ /* 0x000fe20000000000 */
[----:B------:R-:W-:Y:S01]  /*3850*/  @!P2 IMAD.MOV R22, RZ, RZ, -R22 ;  /* 0x000000ffff16a224 */ /* 0x000fe200078e0a16 */
[----:B------:R-:W-:Y:S01]  /*3860*/  ULDC UR22, c[0x0][0x238] ;  /* 0x00008e0000167ab9 */ /* 0x000fe20000000800 */
[----:B------:R-:W-:Y:S01]  /*3870*/  ULDC UR19, c[0x0][0x238] ;  /* 0x00008e0000137ab9 */ /* 0x000fe20000000800 */
[----:B------:R-:W-:Y:S01]  /*3880*/  UIMAD UR22, UR22, 0x3, URZ ;  /* 0x00000003161678a4 */ /* 0x000fe2000f8e023f */
[--C-:B------:R-:W-:Y:S01]  /*3890*/  @!P0 IMAD.IADD R21, R21, 0x1, -R2.reuse ;  /* 0x0000000115158824 */ /* 0x100fe200078e0a02 */
[----:B------:R-:W-:Y:S01]  /*38a0*/  ISETP.GT.U32.AND P0, PT, R2, R24, PT ;  /* 0x000000180200720c */ /* 0x000fe20003f04070 */
[----:B------:R-:W-:Y:S01]  /*38b0*/  @!P6 IMAD.IADD R25, R25, 0x1, -R2 ;  /* 0x000000011919e824 */ /* 0x000fe200078e0a02 */
[----:B------:R-:W-:Y:S01]  /*38c0*/  USHF.L.U32 UR19, UR19, 0x1, URZ ;  /* 0x0000000113137899 */ /* 0x000fe2000800063f */
[----:B------:R-:W-:Y:S01]  /*38d0*/  IMAD.HI.U32 R27, R7, R30, RZ ;  /* 0x0000001e071b7227 */ /* 0x000fe200078e00ff */
[----:B------:R-:W-:Y:S01]  /*38e0*/  USHF.R.U32.HI UR12, URZ, 0x4, UR58 ;  /* 0x000000043f0c7899 */ /* 0x000fe2000801163a */
[----:B------:R-:W-:-:S02]  /*38f0*/  CS2R R184, SRZ ;  /* 0x0000000000b87805 */ /* 0x000fc4000001ff00 */
[C---:B------:R-:W-:Y:S01]  /*3900*/  ISETP.GT.U32.AND P6, PT, R2.reuse, R25, PT ;  /* 0x000000190200720c */ /* 0x040fe20003fc4070 */
[----:B------:R-:W-:Y:S01]  /*3910*/  @!P3 IMAD.IADD R23, R23, 0x1, -R2 ;  /* 0x000000011717b824 */ /* 0x000fe200078e0a02 */
[----:B------:R-:W-:Y:S01]  /*3920*/  ISETP.GE.AND P3, PT, R29, RZ, PT ;  /* 0x000000ff1d00720c */ /* 0x000fe20003f66270 */
[----:B------:R-:W-:Y:S01]  /*3930*/  IMAD.HI.U32 R29, R7, R32, RZ ;  /* 0x00000020071d7227 */ /* 0x000fe200078e00ff */
[----:B------:R-:W-:Y:S01]  /*3940*/  USGXT.U32 UR12, UR12, 0xe ;  /* 0x0000000e0c0c789a */ /* 0x000fe20008000000 */
[----:B------:R-:W-:Y:S01]  /*3950*/  CS2R R186, SRZ ;  /* 0x0000000000ba7805 */ /* 0x000fe2000001ff00 */
[----:B------:R-:W-:Y:S01]  /*3960*/  ULDC UR61, c[0x0][0x238] ;  /* 0x00008e00003d7ab9 */ /* 0x000fe20000000800 */
[----:B------:R-:W-:Y:S01]  /*3970*/  IMAD.MOV R27, RZ, RZ, -R27 ;  /* 0x000000ffff1b7224 */ /* 0x000fe200078e0a1b */
[----:B------:R-:W-:Y:S01]  /*3980*/  ULDC UR60, c[0x0][0x238] ;  /* 0x00008e00003c7ab9 */ /* 0x000fe20000000800 */
[----:B------:R-:W-:Y:S01]  /*3990*/  IMAD.MOV R29, RZ, RZ, -R29 ;  /* 0x000000ffff1d7224 */ /* 0x000fe200078e0a1d */
[----:B------:R-:W-:Y:S01]  /*39a0*/  ULDC UR18, c[0x0][0x238] ;  /* 0x00008e0000127ab9 */ /* 0x000fe20000000800 */
[----:B------:R-:W-:Y:S01]  /*39b0*/  IMAD R27, R2, R27, R30 ;  /* 0x0000001b021b7224 */ /* 0x000fe200078e021e */
[----:B------:R-:W-:Y:S01]  /*39c0*/  IABS R30, R35 ;  /* 0x00000023001e7213 */ /* 0x000fe20000000000 */
[----:B------:R-:W-:Y:S01]  /*39d0*/  @!P0 IMAD.IADD R24, R24, 0x1, -R2 ;  /* 0x0000000118188824 */ /* 0x000fe200078e0a02 */
[----:B------:R-:W-:Y:S01]  /*39e0*/  ISETP.GE.AND P0, PT, R31, RZ, PT ;  /* 0x000000ff1f00720c */ /* 0x000fe20003f06270 */
[----:B------:R-:W-:Y:S01]  /*39f0*/  IMAD.MOV R31, RZ, RZ, -R26 ;  /* 0x000000ffff1f7224 */ /* 0x000fe200078e0a1a */
[----:B------:R-:W-:Y:S01]  /*3a00*/  CS2R R188, SRZ ;  /* 0x0000000000bc7805 */ /* 0x000fe2000001ff00 */
[C---:B------:R-:W-:Y:S01]  /*3a10*/  IMAD R26, R2.reuse, R29, R32 ;  /* 0x0000001d021a7224 */ /* 0x040fe200078e0220 */
[----:B------:R-:W-:Y:S01]  /*3a20*/  IABS R32, R37 ;  /* 0x0000002500207213 */ /* 0x000fe20000000000 */
[----:B------:R-:W-:Y:S01]  /*3a30*/  @!P5 IMAD.MOV R23, RZ, RZ, -R23 ;  /* 0x000000ffff17d224 */ /* 0x000fe200078e0a17 */
[C---:B------:R-:W-:Y:S01]  /*3a40*/  ISETP.GT.U32.AND P5, PT, R2.reuse, R27, PT ;  /* 0x0000001b0200720c */ /* 0x040fe20003fa4070 */
[----:B------:R-:W-:Y:S01]  /*3a50*/  @!P6 IMAD.IADD R25, R25, 0x1, -R2 ;  /* 0x000000011919e824 */ /* 0x000fe200078e0a02 */
[C---:B------:R-:W-:Y:S01]  /*3a60*/  ISETP.GT.U32.AND P6, PT, R2.reuse, R26, PT ;  /* 0x0000001a0200720c */ /* 0x040fe20003fc4070 */
[----:B------:R-:W-:Y:S01]  /*3a70*/  IMAD R28, R2, R31, R28 ;  /* 0x0000001f021c7224 */ /* 0x000fe200078e021c */
[----:B------:R-:W-:Y:S01]  /*3a80*/  CS2R R190, SRZ ;  /* 0x0000000000be7805 */ /* 0x000fe2000001ff00 */
[----:B------:R-:W-:Y:S01]  /*3a90*/  IMAD.HI.U32 R29, R7, R30, RZ ;  /* 0x0000001e071d7227 */ /* 0x000fe200078e00ff */
[----:B------:R-:W-:-:S02]  /*3aa0*/  CS2R R192, SRZ ;  /* 0x0000000000c07805 */ /* 0x000fc4000001ff00 */
[----:B------:R-:W-:Y:S02]  /*3ab0*/  CS2R R194, SRZ ;  /* 0x0000000000c27805 */ /* 0x000fe4000001ff00 */
[----:B------:R-:W-:Y:S01]  /*3ac0*/  ISETP.GT.U32.AND P2, PT, R2, R28, PT ;  /* 0x0000001c0200720c */ /* 0x000fe20003f44070 */
[----:B------:R-:W-:Y:S01]  /*3ad0*/  IMAD.MOV R31, RZ, RZ, -R29 ;  /* 0x000000ffff1f7224 */ /* 0x000fe200078e0a1d */
[----:B------:R-:W-:Y:S01]  /*3ae0*/  CS2R R196, SRZ ;  /* 0x0000000000c47805 */ /* 0x000fe2000001ff00 */
[----:B------:R-:W-:Y:S01]  /*3af0*/  IMAD.HI.U32 R29, R7, R32, RZ ;  /* 0x00000020071d7227 */ /* 0x000fe200078e00ff */
[----:B------:R-:W-:Y:S02]  /*3b00*/  CS2R R198, SRZ ;  /* 0x0000000000c67805 */ /* 0x000fe4000001ff00 */
[----:B------:R-:W-:Y:S02]  /*3b10*/  CS2R R200, SRZ ;  /* 0x0000000000c87805 */ /* 0x000fe4000001ff00 */
[----:B------:R-:W-:Y:S01]  /*3b20*/  CS2R R202, SRZ ;  /* 0x0000000000ca7805 */ /* 0x000fe2000001ff00 */
[--C-:B------:R-:W-:Y:S01]  /*3b30*/  @!P5 IMAD.IADD R27, R27, 0x1, -R2.reuse ;  /* 0x000000011b1bd824 */ /* 0x100fe200078e0a02 */
[----:B------:R-:W-:Y:S01]  /*3b40*/  CS2R R204, SRZ ;  /* 0x0000000000cc7805 */ /* 0x000fe2000001ff00 */
[--C-:B------:R-:W-:Y:S01]  /*3b50*/  @!P6 IMAD.IADD R26, R26, 0x1, -R2.reuse ;  /* 0x000000011a1ae824 */ /* 0x100fe200078e0a02 */
[----:B------:R-:W-:Y:S01]  /*3b60*/  CS2R R206, SRZ ;  /* 0x0000000000ce7805 */ /* 0x000fe2000001ff00 */
[----:B------:R-:W-:Y:S01]  /*3b70*/  @!P1 IMAD.MOV R21, RZ, RZ, -R21 ;  /* 0x000000ffff159224 */ /* 0x000fe200078e0a15 */
[C---:B------:R-:W-:Y:S01]  /*3b80*/  ISETP.GT.U32.AND P6, PT, R2.reuse, R27, PT ;  /* 0x0000001b0200720c */ /* 0x040fe20003fc4070 */
[----:B------:R-:W-:Y:S01]  /*3b90*/  IMAD.MOV R29, RZ, RZ, -R29 ;  /* 0x000000ffff1d7224 */ /* 0x000fe200078e0a1d */
[----:B------:R-:W-:Y:S01]  /*3ba0*/  ISETP.GT.U32.AND P1, PT, R2, R24, PT ;  /* 0x000000180200720c */ /* 0x000fe20003f24070 */
[----:B------:R-:W-:Y:S01]  /*3bb0*/  @!P2 IMAD.IADD R28, R28, 0x1, -R2 ;  /* 0x000000011c1ca824 */ /* 0x000fe200078e0a02 */
[----:B------:R-:W-:Y:S01]  /*3bc0*/  ISETP.GE.AND P2, PT, R34, RZ, PT ;  /* 0x000000ff2200720c */ /* 0x000fe20003f46270 */
[C---:B------:R-:W-:Y:S01]  /*3bd0*/  IMAD R29, R2.reuse, R29, R32 ;  /* 0x0000001d021d7224 */ /* 0x040fe200078e0220 */
[----:B------:R-:W-:Y:S01]  /*3be0*/  IABS R34, R39 ;  /* 0x0000002700227213 */ /* 0x000fe20000000000 */
[C---:B------:R-:W-:Y:S01]  /*3bf0*/  IMAD R30, R2.reuse, R31, R30 ;  /* 0x0000001f021e7224 */ /* 0x040fe200078e021e */
[----:B------:R-:W-:Y:S01]  /*3c00*/  ISETP.GT.U32.AND P5, PT, R2, R28, PT ;  /* 0x0000001c0200720c */ /* 0x000fe20003fa4070 */
[----:B------:R-:W-:Y:S01]  /*3c10*/  @!P3 IMAD.MOV R25, RZ, RZ, -R25 ;  /* 0x000000ffff19b224 */ /* 0x000fe200078e0a19 */
[----:B------:R-:W-:Y:S01]  /*3c20*/  CS2R R208, SRZ ;  /* 0x0000000000d07805 */ /* 0x000fe2000001ff00 */
[----:B------:R-:W-:Y:S01]  /*3c30*/  IMAD.HI.U32 R32, R7, R34, RZ ;  /* 0x0000002207207227 */ /* 0x000fe200078e00ff */
[----:B------:R-:W-:-:S02]  /*3c40*/  CS2R R210, SRZ ;  /* 0x0000000000d27805 */ /* 0x000fc4000001ff00 */
[----:B------:R-:W-:Y:S02]  /*3c50*/  CS2R R212, SRZ ;  /* 0x0000000000d47805 */ /* 0x000fe4000001ff00 */
[----:B------:R-:W-:Y:S01]  /*3c60*/  CS2R R214, SRZ ;  /* 0x0000000000d67805 */ /* 0x000fe2000001ff00 */
[--C-:B------:R-:W-:Y:S01]  /*3c70*/  @!P6 IMAD.IADD R27, R27, 0x1, -R2.reuse ;  /* 0x000000011b1be824 */ /* 0x100fe200078e0a02 */
[----:B------:R-:W-:Y:S01]  /*3c80*/  ISETP.GT.U32.AND P6, PT, R2, R29, PT ;  /* 0x0000001d0200720c */ /* 0x000fe20003fc4070 */
[----:B------:R-:W-:Y:S01]  /*3c90*/  @!P1 IMAD.IADD R24, R24, 0x1, -R2 ;  /* 0x0000000118189824 */ /* 0x000fe200078e0a02 */
[----:B------:R-:W-:Y:S02]  /*3ca0*/  ISETP.GE.AND P1, PT, R33, RZ, PT ;  /* 0x000000ff2100720c */ /* 0x000fe40003f26270 */
[----:B------:R-:W-:Y:S02]  /*3cb0*/  CS2R R132, SRZ ;  /* 0x0000000000847805 */ /* 0x000fe4000001ff00 */
[----:B------:R-:W-:Y:S01]  /*3cc0*/  IABS R33, R38 ;  /* 0x0000002600217213 */ /* 0x000fe20000000000 */
[----:B------:R-:W-:Y:S01]  /*3cd0*/  @!P4 IMAD.MOV R24, RZ, RZ, -R24 ;  /* 0x000000ffff18c224 */ /* 0x000fe200078e0a18 */
[----:B------:R-:W-:Y:S01]  /*3ce0*/  ISETP.GT.U32.AND P4, PT, R2, R26, PT ;  /* 0x0000001a0200720c */ /* 0x000fe20003f84070 */
[----:B------:R-:W-:Y:S01]  /*3cf0*/  @!P5 IMAD.IADD R28, R28, 0x1, -R2 ;  /* 0x000000011c1cd824 */ /* 0x000fe200078e0a02 */
[----:B------:R-:W-:Y:S01]  /*3d00*/  ISETP.GT.U32.AND P5, PT, R2, R30, PT ;  /* 0x0000001e0200720c */ /* 0x000fe20003fa4070 */
[----:B------:R-:W-:Y:S01]  /*3d10*/  IMAD.HI.U32 R31, R7, R33, RZ ;  /* 0x00000021071f7227 */ /* 0x000fe200078e00ff */
[----:B------:R-:W-:-:S02]  /*3d20*/  CS2R R134, SRZ ;  /* 0x0000000000867805 */ /* 0x000fc4000001ff00 */
[----:B------:R-:W-:Y:S02]  /*3d30*/  CS2R R136, SRZ ;  /* 0x0000000000887805 */ /* 0x000fe4000001ff00 */
[----:B------:R-:W-:Y:S01]  /*3d40*/  CS2R R138, SRZ ;  /* 0x00000000008a7805 */ /* 0x000fe2000001ff00 */
[----:B------:R-:W-:Y:S01]  /*3d50*/  @!P6 IMAD.IADD R29, R29, 0x1, -R2 ;  /* 0x000000011d1de824 */ /* 0x000fe200078e0a02 */
[----:B------:R-:W-:Y:S01]  /*3d60*/  CS2R R140, SRZ ;  /* 0x00000000008c7805 */ /* 0x000fe2000001ff00 */
[----:B------:R-:W-:Y:S01]  /*3d70*/  IMAD.MOV R31, RZ, RZ, -R31 ;  /* 0x000000ffff1f7224 */ /* 0x000fe200078e0a1f */
[----:B------:R-:W-:Y:S01]  /*3d80*/  CS2R R142, SRZ ;  /* 0x00000000008e7805 */ /* 0x000fe2000001ff00 */
[----:B------:R-:W-:Y:S01]  /*3d90*/  @!P0 IMAD.MOV R28, RZ, RZ, -R28 ;  /* 0x000000ffff1c8224 */ /* 0x000fe200078e0a1c */
[----:B------:R-:W-:Y:S01]  /*3da0*/  ISETP.GT.U32.AND P6, PT, R2, R29, PT ;  /* 0x0000001d0200720c */ /* 0x000fe20003fc4070 */
[----:B------:R-:W-:Y:S01]  /*3db0*/  @!P4 IMAD.IADD R26, R26, 0x1, -R2 ;  /* 0x000000011a1ac824 */ /* 0x000fe200078e0a02 */
[----:B------:R-:W-:Y:S01]  /*3dc0*/  ISETP.GE.AND P4, PT, R35, RZ, PT ;  /* 0x000000ff2300720c */ /* 0x000fe20003f86270 */
[----:B------:R-:W-:Y:S01]  /*3dd0*/  IMAD.MOV R35, RZ, RZ, -R32 ;  /* 0x000000ffff237224 */ /* 0x000fe200078e0a20 */
[----:B------:R-:W-:Y:S01]  /*3de0*/  CS2R R144, SRZ ;  /* 0x0000000000907805 */ /* 0x000fe2000001ff00 */
[----:B------:R-:W-:Y:S01]  /*3df0*/  @!P5 IMAD.IADD R30, R30, 0x1, -R2 ;  /* 0x000000011e1ed824 */ /* 0x000fe200078e0a02 */
[----:B------:R-:W-:Y:S01]  /*3e00*/  ISETP.GE.AND P5, PT, R37, RZ, PT ;  /* 0x000000ff2500720c */ /* 0x000fe20003fa6270 */
[----:B------:R-:W-:Y:S01]  /*3e10*/  IMAD R32, R2, R35, R34 ;  /* 0x0000002302207224 */ /* 0x000fe200078e0222 */
[----:B------:R-:W-:Y:S01]  /*3e20*/  LOP3.LUT R34, R6, 0x40, RZ, 0xfc, !PT ;  /* 0x0000004006227812 */ /* 0x000fe200078efcff */
[C---:B------:R-:W-:Y:S01]  /*3e30*/  IMAD R31, R2.reuse, R31, R33 ;  /* 0x0000001f021f7224 */ /* 0x040fe200078e0221 */
[----:B------:R-:W-:Y:S01]  /*3e40*/  ISETP.GT.U32.AND P3, PT, R2, R30, PT ;  /* 0x0000001e0200720c */ /* 0x000fe20003f64070 */
[----:B------:R-:W-:Y:S01]  /*3e50*/  IMAD.HI.U32 R33, R7, R36, RZ ;  /* 0x0000002407217227 */ /* 0x000fe200078e00ff */
[----:B------:R-:W-:-:S02]  /*3e60*/  IABS R35, R34 ;  /* 0x0000002200237213 */ /* 0x000fc40000000000 */
[----:B------:R-:W-:Y:S02]  /*3e70*/  CS2R R146, SRZ ;  /* 0x0000000000927805 */ /* 0x000fe4000001ff00 */
[C---:B------:R-:W-:Y:S01]  /*3e80*/  ISETP.GT.U32.AND P0, PT, R2.reuse, R31, PT ;  /* 0x0000001f0200720c */ /* 0x040fe20003f04070 */
[----:B------:R-:W-:Y:S01]  /*3e90*/  @!P6 IMAD.IADD R29, R29, 0x1, -R2 ;  /* 0x000000011d1de824 */ /* 0x000fe200078e0a02 */
[C---:B------:R-:W-:Y:S01]  /*3ea0*/  ISETP.GT.U32.AND P6, PT, R2.reuse, R32, PT ;  /* 0x000000200200720c */ /* 0x040fe20003fc4070 */
[----:B------:R-:W-:Y:S01]  /*3eb0*/  IMAD.MOV R33, RZ, RZ, -R33 ;  /* 0x000000ffff217224 */ /* 0x000fe200078e0a21 */
[----:B------:R-:W-:Y:S01]  /*3ec0*/  CS2R R148, SRZ ;  /* 0x0000000000947805 */ /* 0x000fe2000001ff00 */
[----:B------:R-:W-:Y:S01]  /*3ed0*/  @!P5 IMAD.MOV R29, RZ, RZ, -R29 ;  /* 0x000000ffff1dd224 */ /* 0x000fe200078e0a1d */
[----:B------:R-:W-:Y:S01]  /*3ee0*/  CS2R R150, SRZ ;  /* 0x0000000000967805 */ /* 0x000fe2000001ff00 */
[----:B------:R-:W-:Y:S01]  /*3ef0*/  IMAD R33, R2, R33, R36 ;  /* 0x0000002102217224 */ /* 0x000fe200078e0224 */
[----:B------:R-:W-:Y:S01]  /*3f00*/  LOP3.LUT R36, R6, 0x3c, RZ, 0xfc, !PT ;  /* 0x0000003c06247812 */ /* 0x000fe200078efcff */
[----:B------:R-:W-:Y:S01]  /*3f10*/  @!P3 IMAD.IADD R30, R30, 0x1, -R2 ;  /* 0x000000011e1eb824 */ /* 0x000fe200078e0a02 */
[----:B------:R-:W-:Y:S01]  /*3f20*/  ISETP.GE.AND P3, PT, R40, RZ, PT ;  /* 0x000000ff2800720c */ /* 0x000fe20003f66270 */
[----:B------:R-:W-:Y:S01]  /*3f30*/  @!P1 IMAD.MOV R27, RZ, RZ, -R27 ;  /* 0x000000ffff1b9224 */ /* 0x000fe200078e0a1b */
[----:B------:R-:W-:Y:S01]  /*3f40*/  ISETP.GT.U32.AND P5, PT, R2, R33, PT ;  /* 0x000000210200720c */ /* 0x000fe20003fa4070 */
[----:B------:R-:W-:Y:S01]  /*3f50*/  @!P4 IMAD.MOV R30, RZ, RZ, -R30 ;  /* 0x000000ffff1ec224 */ /* 0x000fe200078e0a1e */
[----:B------:R-:W-:Y:S01]  /*3f60*/  ISETP.GE.AND P4, PT, R34, RZ, PT ;  /* 0x000000ff2200720c */ /* 0x000fe20003f86270 */
[----:B------:R-:W-:Y:S01]  /*3f70*/  @!P6 IMAD.IADD R32, R32, 0x1, -R2 ;  /* 0x000000012020e824 */ /* 0x000fe200078e0a02 */
[----:B------:R-:W-:Y:S01]  /*3f80*/  ISETP.GE.AND P1, PT, R38, RZ, PT ;  /* 0x000000ff2600720c */ /* 0x000fe20003f26270 */
[----:B------:R-:W-:Y:S01]  /*3f90*/  IMAD.HI.U32 R34, R7, R35, RZ ;  /* 0x0000002307227227 */ /* 0x000fe200078e00ff */
[----:B------:R-:W-:-:S02]  /*3fa0*/  IABS R37, R36 ;  /* 0x0000002400257213 */ /* 0x000fc40000000000 */
[C---:B------:R-:W-:Y:S01]  /*3fb0*/  ISETP.GT.U32.AND P6, PT, R2.reuse, R32, PT ;  /* 0x000000200200720c */ /* 0x040fe20003fc4070 */
[----:B------:R-:W-:Y:S01]  /*3fc0*/  IMAD.MOV R34, RZ, RZ, -R34 ;  /* 0x000000ffff227224 */ /* 0x000fe200078e0a22 */
[----:B------:R-:W-:Y:S01]  /*3fd0*/  IABS R40, R41 ;  /* 0x0000002900287213 */ /* 0x000fe20000000000 */
[----:B------:R-:W-:Y:S02]  /*3fe0*/  @!P0 IMAD.IADD R31, R31, 0x1, -R2 ;  /* 0x000000011f1f8824 */ /* 0x000fe400078e0a02 */
[C---:B------:R-:W-:Y:S02]  /*3ff0*/  IMAD R34, R2.reuse, R34, R35 ;  /* 0x0000002202227224 */ /* 0x040fe400078e0223 */
[----:B------:R-:W-:Y:S01]  /*4000*/  @!P2 IMAD.MOV R26, RZ, RZ, -R26 ;  /* 0x000000ffff1aa224 */ /* 0x000fe200078e0a1a */
[----:B------:R-:W-:Y:S01]  /*4010*/  ISETP.GT.U32.AND P0, PT, R2, R31, PT ;  /* 0x0000001f0200720c */ /* 0x000fe20003f04070 */
[----:B------:R-:W-:Y:S01]  /*4020*/  @!P5 IMAD.IADD R33, R33, 0x1, -R2 ;  /* 0x000000012121d824 */ /* 0x000fe200078e0a02 */
[----:B------:R-:W-:Y:S01]  /*4030*/  ISETP.GE.AND P2, PT, R39, RZ, PT ;  /* 0x000000ff2700720c */ /* 0x000fe20003f46270 */
[----:B------:R-:W-:Y:S01]  /*4040*/  IMAD.HI.U32 R35, R7, R37, RZ ;  /* 0x0000002507237227 */ /* 0x000fe200078e00ff */
[----:B------:R-:W-:-:S02]  /*4050*/  LOP3.LUT R39, R6, 0x3a, RZ, 0xfc, !PT ;  /* 0x0000003a06277812 */ /* 0x000fc400078efcff */
[----:B------:R-:W-:Y:S01]  /*4060*/  ISETP.GT.U32.AND P5, PT, R2, R33, PT ;  /* 0x000000210200720c */ /* 0x000fe20003fa4070 */
[----:B------:R-:W-:Y:S01]  /*4070*/  @!P6 IMAD.IADD R32, R32, 0x1, -R2 ;  /* 0x000000012020e824 */ /* 0x000fe200078e0a02 */
[----:B------:R-:W-:Y:S01]  /*4080*/  ISETP.GT.U32.AND P6, PT, R2, R34, PT ;  /* 0x000000220200720c */ /* 0x000fe20003fc4070 */
[----:B------:R-:W-:Y:S01]  /*4090*/  IMAD.MOV R35, RZ, RZ, -R35 ;  /* 0x000000ffff237224 */ /* 0x000fe200078e0a23 */
[----:B------:R-:W-:-:S03]  /*40a0*/  IABS R38, R39 ;  /* 0x0000002700267213 */ /* 0x000fc60000000000 */
[----:B------:R-:W-:Y:S01]  /*40b0*/  @!P0 IMAD.IADD R31, R31, 0x1, -R2 ;  /* 0x000000011f1f8824 */ /* 0x000fe200078e0a02 */
[----:B------:R-:W-:Y:S01]  /*40c0*/  ISETP.GE.AND P0, PT, R36, RZ, PT ;  /* 0x000000ff2400720c */ /* 0x000fe20003f06270 */
[----:B------:R-:W-:-:S04]  /*40d0*/  IMAD.HI.U32 R36, R7, R38, RZ ;  /* 0x0000002607247227 */ /* 0x000fc800078e00ff */
[----:B------:R-:W-:Y:S01]  /*40e0*/  @!P1 IMAD.MOV R31, RZ, RZ, -R31 ;  /* 0x000000ffff1f9224 */ /* 0x000fe200078e0a1f */
[----:B------:R-:W-:Y:S01]  /*40f0*/  ISETP.GE.AND P1, PT, R39, RZ, PT ;  /* 0x000000ff2700720c */ /* 0x000fe20003f26270 */
[----:B------:R-:W-:Y:S02]  /*4100*/  @!P6 IMAD.IADD R34, R34, 0x1, -R2 ;  /* 0x000000012222e824 */ /* 0x000fe400078e0a02 */
[----:B------:R-:W-:Y:S02]  /*4110*/  IMAD.MOV R39, RZ, RZ, -R36 ;  /* 0x000000ffff277224 */ /* 0x000fe400078e0a24 */
[C---:B------:R-:W-:Y:S01]  /*4120*/  IMAD R36, R2.reuse, R35, R37 ;  /* 0x0000002302247224 */ /* 0x040fe200078e0225 */
[----:B------:R-:W-:Y:S01]  /*4130*/  ISETP.GT.U32.AND P6, PT, R2, R34, PT ;  /* 0x000000220200720c */ /* 0x000fe20003fc4070 */
[----:B------:R-:W-:-:S04]  /*4140*/  IMAD.HI.U32 R37, R7, R40, RZ ;  /* 0x0000002807257227 */ /* 0x000fc800078e00ff */
[C---:B------:R-:W-:Y:S02]  /*4150*/  IMAD R35, R2.reuse, R39, R38 ;  /* 0x0000002702237224 */ /* 0x040fe400078e0226 */
[----:B------:R-:W-:Y:S01]  /*4160*/  @!P5 IMAD.IADD R33, R33, 0x1, -R2 ;  /* 0x000000012121d824 */ /* 0x000fe200078e0a02 */
[C---:B------:R-:W-:Y:S01]  /*4170*/  ISETP.GT.U32.AND P5, PT, R2.reuse, R36, PT ;  /* 0x000000240200720c */ /* 0x040fe20003fa4070 */
[----:B------:R-:W-:Y:S02]  /*4180*/  IMAD.MOV R37, RZ, RZ, -R37 ;  /* 0x000000ffff257224 */ /* 0x000fe400078e0a25 */
[----:B------:R-:W-:Y:S01]  /*4190*/  @!P3 IMAD.MOV R33, RZ, RZ, -R33 ;  /* 0x000000ffff21b224 */ /* 0x000fe200078e0a21 */
[C---:B------:R-:W-:Y:S01]  /*41a0*/  ISETP.GT.U32.AND P3, PT, R2.reuse, R35, PT ;  /* 0x000000230200720c */ /* 0x040fe20003f64070 */
[----:B------:R-:W-:Y:S02]  /*41b0*/  IMAD R37, R2, R37, R40 ;  /* 0x0000002502257224 */ /* 0x000fe400078e0228 */
[----:B------:R-:W-:-:S02]  /*41c0*/  @!P6 IMAD.IADD R34, R34, 0x1, -R2 ;  /* 0x000000012222e824 */ /* 0x000fc400078e0a02 */
[----:B------:R-:W-:Y:S01]  /*41d0*/  @!P2 IMAD.MOV R32, RZ, RZ, -R32 ;  /* 0x000000ffff20a224 */ /* 0x000fe200078e0a20 */
[----:B------:R-:W-:Y:S01]  /*41e0*/  ISETP.GT.U32.AND P6, PT, R2, R37, PT ;  /* 0x000000250200720c */ /* 0x000fe20003fc4070 */
[----:B------:R-:W-:Y:S01]  /*41f0*/  IMAD.HI.U32 R39, R7, R42, RZ ;  /* 0x0000002a07277227 */ /* 0x000fe200078e00ff */
[----:B------:R-:W-:Y:S02]  /*4200*/  ISETP.GE.AND P2, PT, R41, RZ, PT ;  /* 0x000000ff2900720c */ /* 0x000fe40003f46270 */
[----:B------:R-:W-:Y:S01]  /*4210*/  IABS R41, R44 ;  /* 0x0000002c00297213 */ /* 0x000fe20000000000 */
[--C-:B------:R-:W-:Y:S02]  /*4220*/  @!P5 IMAD.IADD R36, R36, 0x1, -R2.reuse ;  /* 0x000000012424d824 */ /* 0x100fe400078e0a02 */
[----:B------:R-:W-:Y:S02]  /*4230*/  @!P3 IMAD.IADD R35, R35, 0x1, -R2 ;  /* 0x000000012323b824 */ /* 0x000fe400078e0a02 */
[----:B------:R-:W-:Y:S01]  /*4240*/  IMAD.HI.U32 R38, R7, R41, RZ ;  /* 0x0000002907267227 */ /* 0x000fe200078e00ff */
[----:B------:R-:W-:-:S02]  /*4250*/  ISETP.GT.U32.AND P5, PT, R2, R36, PT ;  /* 0x000000240200720c */ /* 0x000fc40003fa4070 */
[C---:B------:R-:W-:Y:S01]  /*4260*/  ISETP.GT.U32.AND P3, PT, R2.reuse, R35, PT ;  /* 0x000000230200720c */ /* 0x040fe20003f64070 */
[----:B------:R-:W-:Y:S02]  /*4270*/  @!P6 IMAD.IADD R37, R37, 0x1, -R2 ;  /* 0x000000012525e824 */ /* 0x000fe400078e0a02 */
[----:B------:R-:W-:Y:S02]  /*4280*/  IMAD.MOV R38, RZ, RZ, -R38 ;  /* 0x000000ffff267224 */ /* 0x000fe400078e0a26 */
[----:B------:R-:W-:Y:S01]  /*4290*/  IMAD.HI.U32 R40, R7, R43, RZ ;  /* 0x0000002b07287227 */ /* 0x000fe200078e00ff */
[----:B------:R-:W-:-:S03]  /*42a0*/  ISETP.GT.U32.AND P6, PT, R2, R37, PT ;  /* 0x000000250200720c */ /* 0x000fc60003fc4070 */
[----:B------:R-:W-:Y:S02]  /*42b0*/  IMAD.MOV R39, RZ, RZ, -R39 ;  /* 0x000000ffff277224 */ /* 0x000fe400078e0a27 */
[----:B------:R-:W-:Y:S01]  /*42c0*/  IMAD R38, R2, R38, R41 ;  /* 0x0000002602267224 */ /* 0x000fe200078e0229 */
[----:B------:R-:W-:Y:S01]  /*42d0*/  LOP3.LUT R41, R6, 0x30, RZ, 0xfc, !PT ;  /* 0x0000003006297812 */ /* 0x000fe200078efcff */
[----:B------:R-:W-:Y:S01]  /*42e0*/  @!P5 IMAD.IADD R36, R36, 0x1, -R2 ;  /* 0x000000012424d824 */ /* 0x000fe200078e0a02 */
[----:B------:R-:W-:Y:S01]  /*42f0*/  ISETP.GE.AND P5, PT, R45, RZ, PT ;  /* 0x000000ff2d00720c */ /* 0x000fe20003fa6270 */
[----:B------:R-:W-:Y:S01]  /*4300*/  IMAD.MOV R40, RZ, RZ, -R40 ;  /* 0x000000ffff287224 */ /* 0x000fe200078e0a28 */
[----:B------:R-:W-:Y:S01]  /*4310*/  IABS R45, R49 ;  /* 0x00000031002d7213 */ /* 0x000fe20000000000 */
[C---:B------:R-:W-:Y:S02]  /*4320*/  IMAD R39, R2.reuse, R39, R42 ;  /* 0x0000002702277224 */ /* 0x040fe400078e022a */
[----:B------:R-:W-:Y:S01]  /*4330*/  @!P3 IMAD.IADD R35, R35, 0x1, -R2 ;  /* 0x000000012323b824 */ /* 0x000fe200078e0a02 */
[C---:B------:R-:W-:Y:S01]  /*4340*/  ISETP.GT.U32.AND P3, PT, R2.reuse, R38, PT ;  /* 0x000000260200720c */ /* 0x040fe20003f64070 */
[C---:B------:R-:W-:Y:S01]  /*4350*/  IMAD R40, R2.reuse, R40, R43 ;  /* 0x0000002802287224 */ /* 0x040fe200078e022b */
[----:B------:R-:W-:Y:S01]  /*4360*/  IABS R43, R41 ;  /* 0x00000029002b7213 */ /* 0x000fe20000000000 */
[----:B------:R-:W-:Y:S01]  /*4370*/  @!P0 IMAD.MOV R36, RZ, RZ, -R36 ;  /* 0x000000ffff248224 */ /* 0x000fe200078e0a24 */
[C---:B------:R-:W-:Y:S01]  /*4380*/  ISETP.GT.U32.AND P0, PT, R2.reuse, R39, PT ;  /* 0x000000270200720c */ /* 0x040fe20003f04070 */
[----:B------:R-:W-:Y:S01]  /*4390*/  @!P6 IMAD.IADD R37, R37, 0x1, -R2 ;  /* 0x000000012525e824 */ /* 0x000fe200078e0a02 */
[----:B------:R-:W-:Y:S01]  /*43a0*/  ISETP.GT.U32.AND P6, PT, R2, R40, PT ;  /* 0x000000280200720c */ /* 0x000fe20003fc4070 */
[----:B------:R-:W-:Y:S01]  /*43b0*/  @!P4 IMAD.MOV R34, RZ, RZ, -R34 ;  /* 0x000000ffff22c224 */ /* 0x000fe200078e0a22 */
[----:B------:R-:W-:Y:S01]  /*43c0*/  ISETP.GE.AND P4, PT, R44, RZ, PT ;  /* 0x000000ff2c00720c */ /* 0x000fe20003f86270 */
[----:B------:R-:W-:Y:S01]  /*43d0*/  @!P2 IMAD.MOV R37, RZ, RZ, -R37 ;  /* 0x000000ffff25a224 */ /* 0x000fe200078e0a25 */
[----:B------:R-:W-:Y:S01]  /*43e0*/  IABS R44, R47 ;  /* 0x0000002f002c7213 */ /* 0x000fe20000000000 */
[----:B------:R-:W-:Y:S01]  /*43f0*/  @!P1 IMAD.MOV R35, RZ, RZ, -R35 ;  /* 0x000000ffff239224 */ /* 0x000fe200078e0a23 */
[----:B------:R-:W-:Y:S01]  /*4400*/  ISETP.GE.AND P1, PT, R46, RZ, PT ;  /* 0x000000ff2e00720c */ /* 0x000fe20003f26270 */
[----:B------:R-:W-:Y:S01]  /*4410*/  @!P3 IMAD.IADD R38, R38, 0x1, -R2 ;  /* 0x000000012626b824 */ /* 0x000fe200078e0a02 */
[----:B------:R-:W-:Y:S01]  /*4420*/  ISETP.GE.AND P3, PT, R41, RZ, PT ;  /* 0x000000ff2900720c */ /* 0x000fe20003f66270 */
[----:B------:R-:W-:Y:S01]  /*4430*/  IMAD.HI.U32 R41, R7, R43, RZ ;  /* 0x0000002b07297227 */ /* 0x000fe200078e00ff */
[----:B------:R-:W-:-:S03]  /*4440*/  IABS R46, R50 ;  /* 0x00000032002e7213 */ /* 0x000fc60000000000 */
[--C-:B------:R-:W-:Y:S01]  /*4450*/  @!P0 IMAD.IADD R39, R39, 0x1, -R2.reuse ;  /* 0x0000000127278824 */ /* 0x100fe200078e0a02 */
[----:B------:R-:W-:Y:S01]  /*4460*/  ISETP.GT.U32.AND P0, PT, R2, R38, PT ;  /* 0x000000260200720c */ /* 0x000fe20003f04070 */
[----:B------:R-:W-:Y:S02]  /*4470*/  @!P6 IMAD.IADD R40, R40, 0x1, -R2 ;  /* 0x000000012828e824 */ /* 0x000fe400078e0a02 */
[----:B------:R-:W-:Y:S01]  /*4480*/  IMAD.MOV R41, RZ, RZ, -R41 ;  /* 0x000000ffff297224 */ /* 0x000fe200078e0a29 */
[C---:B------:R-:W-:Y:S01]  /*4490*/  ISETP.GT.U32.AND P6, PT, R2.reuse, R39, PT ;  /* 0x000000270200720c */ /* 0x040fe20003fc4070 */
[----:B------:R-:W-:Y:S01]  /*44a0*/  IMAD.HI.U32 R42, R7, R44, RZ ;  /* 0x0000002c072a7227 */ /* 0x000fe200078e00ff */
[----:B------:R-:W-:-:S03]  /*44b0*/  ISETP.GT.U32.AND P2, PT, R2, R40, PT ;  /* 0x000000280200720c */ /* 0x000fc60003f44070 */
[----:B------:R-:W-:Y:S02]  /*44c0*/  IMAD R41, R2, R41, R43 ;  /* 0x0000002902297224 */ /* 0x000fe400078e022b */
[----:B------:R-:W-:Y:S02]  /*44d0*/  IMAD.MOV R43, RZ, RZ, -R42 ;  /* 0x000000ffff2b7224 */ /* 0x000fe400078e0a2a */
[----:B------:R-:W-:Y:S01]  /*44e0*/  @!P0 IMAD.IADD R38, R38, 0x1, -R2 ;  /* 0x0000000126268824 */ /* 0x000fe200078e0a02 */
[C---:B------:R-:W-:Y:S01]  /*44f0*/  ISETP.GT.U32.AND P0, PT, R2.reuse, R41, PT ;  /* 0x000000290200720c */ /* 0x040fe20003f04070 */
[C---:B------:R-:W-:Y:S02]  /*4500*/  IMAD R42, R2.reuse, R43, R44 ;  /* 0x0000002b022a7224 */ /* 0x040fe400078e022c */
[----:B------:R-:W-:Y:S02]  /*4510*/  @!P6 IMAD.IADD R39, R39, 0x1, -R2 ;  /* 0x000000012727e824 */ /* 0x000fe400078e0a02 */
[----:B------:R-:W-:Y:S01]  /*4520*/  IMAD.HI.U32 R44, R7, R46, RZ ;  /* 0x0000002e072c7227 */ /* 0x000fe200078e00ff */
[----:B------:R-:W-:-:S03]  /*4530*/  ISETP.GT.U32.AND P6, PT, R2, R42, PT ;  /* 0x0000002a0200720c */ /* 0x000fc60003fc4070 */
[----:B------:R-:W-:Y:S01]  /*4540*/  @!P2 IMAD.IADD R40, R40, 0x1, -R2 ;  /* 0x000000012828a824 */ /* 0x000fe200078e0a02 */
[----:B------:R-:W-:Y:S01]  /*4550*/  ISETP.GE.AND P2, PT, R47, RZ, PT ;  /* 0x000000ff2f00720c */ /* 0x000fe20003f46270 */
[----:B------:R-:W-:-:S04]  /*4560*/  IMAD.HI.U32 R43, R7, R45, RZ ;  /* 0x0000002d072b7227 */ /* 0x000fc800078e00ff */
[----:B------:R-:W-:Y:S02]  /*4570*/  IMAD.MOV R47, RZ, RZ, -R44 ;  /* 0x000000ffff2f7224 */ /* 0x000fe400078e0a2c */
[----:B------:R-:W-:Y:S02]  /*4580*/  IMAD.MOV R43, RZ, RZ, -R43 ;  /* 0x000000ffff2b7224 */ /* 0x000fe400078e0a2b */
[--C-:B------:R-:W-:Y:S02]  /*4590*/  @!P6 IMAD.IADD R42, R42, 0x1, -R2.reuse ;  /* 0x000000012a2ae824 */ /* 0x100fe400078e0a02 */
[----:B------:R-:W-:Y:S02]  /*45a0*/  @!P0 IMAD.IADD R41, R41, 0x1, -R2 ;  /* 0x0000000129298824 */ /* 0x000fe400078e0a02 */
[C---:B------:R-:W-:Y:S01]  /*45b0*/  IMAD R44, R2.reuse, R47, R46 ;  /* 0x0000002f022c7224 */ /* 0x040fe200078e022e */
[C---:B------:R-:W-:Y:S01]  /*45c0*/  ISETP.GT.U32.AND P6, PT, R2.reuse, R42, PT ;  /* 0x0000002a0200720c */ /* 0x040fe20003fc4070 */
[C---:B------:R-:W-:Y:S01]  /*45d0*/  IMAD R43, R2.reuse, R43, R45 ;  /* 0x0000002b022b7224 */ /* 0x040fe200078e022d */
[----:B------:R-:W-:Y:S01]  /*45e0*/  ISETP.GT.U32.AND P0, PT, R2, R41, PT ;  /* 0x000000290200720c */ /* 0x000fe20003f04070 */
[----:B------:R-:W-:Y:S01]  /*45f0*/  @!P5 IMAD.MOV R39, RZ, RZ, -R39 ;  /* 0x000000ffff27d224 */ /* 0x000fe200078e0a27 */
[----:B------:R-:W-:Y:S01]  /*4600*/  LOP3.LUT R46, R6, 0x24, RZ, 0xfc, !PT ;  /* 0x00000024062e7812 */ /* 0x000fe200078efcff */
[----:B------:R-:W-:Y:S01]  /*4610*/  IMAD.HI.U32 R45, R7, R48, RZ ;  /* 0x00000030072d7227 */ /* 0x000fe200078e00ff */
[----:B------:R-:W-:-:S03]  /*4620*/  ISETP.GT.U32.AND P5, PT, R2, R43, PT ;  /* 0x0000002b0200720c */ /* 0x000fc60003fa4070 */
[----:B------:R-:W-:Y:S02]  /*4630*/  IMAD.MOV R45, RZ, RZ, -R45 ;  /* 0x000000ffff2d7224 */ /* 0x000fe400078e0a2d */
[----:B------:R-:W-:Y:S01]  /*4640*/  @!P1 IMAD.MOV R40, RZ, RZ, -R40 ;  /* 0x000000ffff289224 */ /* 0x000fe200078e0a28 */
[----:B------:R-:W-:Y:S01]  /*4650*/  ISETP.GE.AND P1, PT, R50, RZ, PT ;  /* 0x000000ff3200720c */ /* 0x000fe20003f26270 */
[----:B------:R-:W-:Y:S01]  /*4660*/  @!P6 IMAD.IADD R42, R42, 0x1, -R2 ;  /* 0x000000012a2ae824 */ /* 0x000fe200078e0a02 */
[C---:B------:R-:W-:Y:S01]  /*4670*/  ISETP.GT.U32.AND P6, PT, R2.reuse, R44, PT ;  /* 0x0000002c0200720c */ /* 0x040fe20003fc4070 */
[----:B------:R-:W-:Y:S01]  /*4680*/  IMAD R45, R2, R45, R48 ;  /* 0x0000002d022d7224 */ /* 0x000fe200078e0230 */
[----:B------:R-:W-:Y:S01]  /*4690*/  IABS R48, R46 ;  /* 0x0000002e00307213 */ /* 0x000fe20000000000 */
[--C-:B------:R-:W-:Y:S01]  /*46a0*/  @!P0 IMAD.IADD R41, R41, 0x1, -R2.reuse ;  /* 0x0000000129298824 */ /* 0x100fe200078e0a02 */
[----:B------:R-:W-:Y:S01]  /*46b0*/  IABS R50, R54 ;  /* 0x0000003600327213 */ /* 0x000fe20000000000 */
[----:B------:R-:W-:Y:S01]  /*46c0*/  @!P5 IMAD.IADD R43, R43, 0x1, -R2 ;  /* 0x000000012b2bd824 */ /* 0x000fe200078e0a02 */
[----:B------:R-:W-:Y:S01]  /*46d0*/  ISETP.GE.AND P5, PT, R46, RZ, PT ;  /* 0x000000ff2e00720c */ /* 0x000fe20003fa6270 */
[----:B------:R-:W-:Y:S01]  /*46e0*/  @!P3 IMAD.MOV R41, RZ, RZ, -R41 ;  /* 0x000000ffff29b224 */ /* 0x000fe200078e0a29 */
[----:B------:R-:W-:Y:S01]  /*46f0*/  ISETP.GE.AND P0, PT, R51, RZ, PT ;  /* 0x000000ff3300720c */ /* 0x000fe20003f06270 */
[----:B------:R-:W-:-:S04]  /*4700*/  IMAD.HI.U32 R46, R7, R48, RZ ;  /* 0x00000030072e7227 */ /* 0x000fc800078e00ff */
[----:B------:R-:W-:Y:S01]  /*4710*/  @!P6 IMAD.IADD R44, R44, 0x1, -R2 ;  /* 0x000000012c2ce824 */ /* 0x000fe200078e0a02 */
[----:B------:R-:W-:Y:S01]  /*4720*/  ISETP.GT.U32.AND P6, PT, R2, R43, PT ;  /* 0x0000002b0200720c */ /* 0x000fe20003fc4070 */
[----:B------:R-:W-:-:S03]  /*4730*/  IMAD.HI.U32 R47, R7, R50, RZ ;  /* 0x00000032072f7227 */ /* 0x000fc600078e00ff */
[C---:B------:R-:W-:Y:S01]  /*4740*/  ISETP.GT.U32.AND P3, PT, R2.reuse, R44, PT ;  /* 0x0000002c0200720c */ /* 0x040fe20003f64070 */
[----:B------:R-:W-:Y:S01]  /*4750*/  @!P4 IMAD.MOV R38, RZ, RZ, -R38 ;  /* 0x000000ffff26c224 */ /* 0x000fe200078e0a26 */
[----:B------:R-:W-:Y:S01]  /*4760*/  ISETP.GE.AND P4, PT, R49, RZ, PT ;  /* 0x000000ff3100720c */ /* 0x000fe20003f86270 */
[----:B------:R-:W-:Y:S02]  /*4770*/  IMAD.MOV R49, RZ, RZ, -R46 ;  /* 0x000000ffff317224 */ /* 0x000fe400078e0a2e */
[----:B------:R-:W-:Y:S02]  /*4780*/  IMAD.MOV R51, RZ, RZ, -R47 ;  /* 0x000000ffff337224 */ /* 0x000fe400078e0a2f */
[C---:B------:R-:W-:Y:S02]  /*4790*/  IMAD R47, R2.reuse, R49, R48 ;  /* 0x00000031022f7224 */ /* 0x040fe400078e0230 */
[C---:B------:R-:W-:Y:S02]  /*47a0*/  IMAD R49, R2.reuse, R51, R50 ;  /* 0x0000003302317224 */ /* 0x040fe400078e0232 */
[----:B------:R-:W-:Y:S01]  /*47b0*/  @!P2 IMAD.MOV R42, RZ, RZ, -R42 ;  /* 0x000000ffff2aa224 */ /* 0x000fe200078e0a2a */
[----:B------:R-:W-:Y:S01]  /*47c0*/  ISETP.GT.U32.AND P2, PT, R2, R45, PT ;  /* 0x0000002d0200720c */ /* 0x000fe20003f44070 */
[--C-:B------:R-:W-:Y:S01]  /*47d0*/  @!P3 IMAD.IADD R44, R44, 0x1, -R2.reuse ;  /* 0x000000012c2cb824 */ /* 0x100fe200078e0a02 */
[C---:B------:R-:W-:Y:S01]  /*47e0*/  ISETP.GT.U32.AND P3, PT, R2.reuse, R49, PT ;  /* 0x000000310200720c */ /* 0x040fe20003f64070 */
[----:B------:R-:W-:Y:S01]  /*47f0*/  @!P6 IMAD.IADD R43, R43, 0x1, -R2 ;  /* 0x000000012b2be824 */ /* 0x000fe200078e0a02 */
[----:B------:R-:W-:Y:S01]  /*4800*/  ISETP.GT.U32.AND P6, PT, R2, R47, PT ;  /* 0x0000002f0200720c */ /* 0x000fe20003fc4070 */
[----:B------:R-:W-:-:S04]  /*4810*/  IMAD.HI.U32 R46, R7, R52, RZ ;  /* 0x00000034072e7227 */ /* 0x000fc800078e00ff */
[----:B------:R-:W-:Y:S02]  /*4820*/  IMAD.MOV R51, RZ, RZ, -R46 ;  /* 0x000000ffff337224 */ /* 0x000fe400078e0a2e */
[----:B------:R-:W-:-:S04]  /*4830*/  IMAD.HI.U32 R48, R7, R53, RZ ;  /* 0x0000003507307227 */ /* 0x000fc800078e00ff */
[--C-:B------:R-:W-:Y:S01]  /*4840*/  @!P2 IMAD.IADD R45, R45, 0x1, -R2.reuse ;  /* 0x000000012d2da824 */ /* 0x100fe200078e0a02 */
[----:B------:R-:W-:Y:S01]  /*4850*/  ISETP.GE.AND P2, PT, R54, RZ, PT ;  /* 0x000000ff3600720c */ /* 0x000fe20003f46270 */
[--C-:B------:R-:W-:Y:S01]  /*4860*/  @!P3 IMAD.IADD R49, R49, 0x1, -R2.reuse ;  /* 0x000000013131b824 */ /* 0x100fe200078e0a02 */
[----:B------:R-:W-:Y:S01]  /*4870*/  LOP3.LUT R54, R6, 0x16, RZ, 0xfc, !PT ;  /* 0x0000001606367812 */ /* 0x000fe200078efcff */
[----:B------:R-:W-:Y:S01]  /*4880*/  @!P6 IMAD.IADD R47, R47, 0x1, -R2 ;  /* 0x000000012f2fe824 */ /* 0x000fe200078e0a02 */
[C---:B------:R-:W-:Y:S01]  /*4890*/  ISETP.GT.U32.AND P6, PT, R2.reuse, R45, PT ;  /* 0x0000002d0200720c */ /* 0x040fe20003fc4070 */
[C---:B------:R-:W-:Y:S01]  /*48a0*/  IMAD R51, R2.reuse, R51, R52 ;  /* 0x0000003302337224 */ /* 0x040fe200078e0234 */
[----:B------:R-:W-:Y:S01]  /*48b0*/  ISETP.GT.U32.AND P3, PT, R2, R49, PT ;  /* 0x000000310200720c */ /* 0x000fe20003f64070 */
[----:B------:R-:W-:Y:S01]  /*48c0*/  IMAD.HI.U32 R46, R7, R55, RZ ;  /* 0x00000037072e7227 */ /* 0x000fe200078e00ff */
[----:B------:R-:W-:Y:S02]  /*48d0*/  LOP3.LUT R52, R6, 0x18, RZ, 0xfc, !PT ;  /* 0x0000001806347812 */ /* 0x000fe400078efcff */
[----:B------:R-:W-:Y:S01]  /*48e0*/  IABS R50, R54 ;  /* 0x0000003600327213 */ /* 0x000fe20000000000 */
[----:B------:R-:W-:-:S02]  /*48f0*/  IMAD.MOV R48, RZ, RZ, -R48 ;  /* 0x000000ffff307224 */ /* 0x000fc400078e0a30 */
[----:B------:R-:W-:Y:S01]  /*4900*/  @!P1 IMAD.MOV R44, RZ, RZ, -R44 ;  /* 0x000000ffff2c9224 */ /* 0x000fe200078e0a2c */
[C---:B------:R-:W-:Y:S01]  /*4910*/  ISETP.GT.U32.AND P1, PT, R2.reuse, R51, PT ;  /* 0x000000330200720c */ /* 0x040fe20003f24070 */
[----:B------:R-:W-:Y:S02]  /*4920*/  IMAD.MOV R46, RZ, RZ, -R46 ;  /* 0x000000ffff2e7224 */ /* 0x000fe400078e0a2e */
[C---:B------:R-:W-:Y:S01]  /*4930*/  IMAD R53, R2.reuse, R48, R53 ;  /* 0x0000003002357224 */ /* 0x040fe200078e0235 */
[----:B------:R-:W-:Y:S01]  /*4940*/  IABS R48, R52 ;  /* 0x0000003400307213 */ /* 0x000fe20000000000 */
[----:B------:R-:W-:Y:S01]  /*4950*/  @!P4 IMAD.MOV R43, RZ, RZ, -R43 ;  /* 0x000000ffff2bc224 */ /* 0x000fe200078e0a2b */
[C---:B------:R-:W-:Y:S01]  /*4960*/  ISETP.GT.U32.AND P4, PT, R2.reuse, R47, PT ;  /* 0x0000002f0200720c */ /* 0x040fe20003f84070 */
[C---:B------:R-:W-:Y:S02]  /*4970*/  IMAD R55, R2.reuse, R46, R55 ;  /* 0x0000002e02377224 */ /* 0x040fe400078e0237 */
[----:B------:R-:W-:Y:S01]  /*4980*/  @!P6 IMAD.IADD R45, R45, 0x1, -R2 ;  /* 0x000000012d2de824 */ /* 0x000fe200078e0a02 */
[----:B------:R-:W-:Y:S01]  /*4990*/  ISETP.GT.U32.AND P6, PT, R2, R53, PT ;  /* 0x000000350200720c */ /* 0x000fe20003fc4070 */
[----:B------:R-:W-:-:S04]  /*49a0*/  IMAD.HI.U32 R46, R7, R48, RZ ;  /* 0x00000030072e7227 */ /* 0x000fc800078e00ff */
[--C-:B------:R-:W-:Y:S01]  /*49b0*/  @!P3 IMAD.IADD R49, R49, 0x1, -R2.reuse ;  /* 0x000000013131b824 */ /* 0x100fe200078e0a02 */
[C---:B------:R-:W-:Y:S01]  /*49c0*/  ISETP.GT.U32.AND P3, PT, R2.reuse, R55, PT ;  /* 0x000000370200720c */ /* 0x040fe20003f64070 */
[----:B------:R-:W-:Y:S02]  /*49d0*/  IMAD.MOV.U32 R78, RZ, RZ, R45 ;  /* 0x000000ffff4e7224 */ /* 0x000fe400078e002d */
[----:B------:R-:W-:Y:S01]  /*49e0*/  @!P1 IMAD.IADD R51, R51, 0x1, -R2 ;  /* 0x0000000133339824 */ /* 0x000fe200078e0a02 */
[----:B------:R-:W-:Y:S01]  /*49f0*/  ISETP.GE.AND P1, PT, R57, RZ, PT ;  /* 0x000000ff3900720c */ /* 0x000fe20003f26270 */
[----:B------:R-:W-:Y:S02]  /*4a00*/  IMAD.MOV R45, RZ, RZ, -R46 ;  /* 0x000000ffff2d7224 */ /* 0x000fe400078e0a2e */
[----:B------:R-:W-:Y:S01]  /*4a10*/  @!P0 IMAD.MOV R78, RZ, RZ, -R78 ;  /* 0x000000ffff4e8224 */ /* 0x000fe200078e0a4e */
[C---:B------:R-:W-:Y:S01]  /*4a20*/  ISETP.GT.U32.AND P0, PT, R2.reuse, R51, PT ;  /* 0x000000330200720c */ /* 0x040fe20003f04070 */
[----:B------:R-:W-:Y:S01]  /*4a30*/  IMAD R45, R2, R45, R48 ;  /* 0x0000002d022d7224 */ /* 0x000fe200078e0230 */
[C---:B------:R-:W-:Y:S01]  /*4a40*/  LOP3.LUT R48, R6.reuse, 0x12, RZ, 0xfc, !PT ;  /* 0x0000001206307812 */ /* 0x040fe200078efcff */
[----:B------:R-:W-:Y:S01]  /*4a50*/  IMAD.MOV.U32 R82, RZ, RZ, R49 ;  /* 0x000000ffff527224 */ /* 0x000fe200078e0031 */
[----:B------:R-:W-:Y:S01]  /*4a60*/  LOP3.LUT R49, R6, 0x10, RZ, 0xfc, !PT ;  /* 0x0000001006317812 */ /* 0x000fe200078efcff */
[----:B------:R-:W-:Y:S01]  /*4a70*/  @!P4 IMAD.IADD R47, R47, 0x1, -R2 ;  /* 0x000000012f2fc824 */ /* 0x000fe200078e0a02 */
[----:B------:R-:W-:Y:S01]  /*4a80*/  ISETP.GE.AND P4, PT, R56, RZ, PT ;  /* 0x000000ff3800720c */ /* 0x000fe20003f86270 */
[----:B------:R-:W-:Y:S01]  /*4a90*/  @!P2 IMAD.MOV R82, RZ, RZ, -R82 ;  /* 0x000000ffff52a224 */ /* 0x000fe200078e0a52 */
[----:B------:R-:W-:Y:S01]  /*4aa0*/  ISETP.GT.U32.AND P2, PT, R2, R45, PT ;  /* 0x0000002d0200720c */ /* 0x000fe20003f44070 */
[----:B------:R-:W-:Y:S01]  /*4ab0*/  IMAD.MOV.U32 R80, RZ, RZ, R47 ;  /* 0x000000ffff507224 */ /* 0x000fe200078e002f */
[----:B------:R-:W-:Y:S01]  /*4ac0*/  IABS R59, R49 ;  /* 0x00000031003b7213 */ /* 0x000fe20000000000 */
[--C-:B------:R-:W-:Y:S01]  /*4ad0*/  @!P3 IMAD.IADD R55, R55, 0x1, -R2.reuse ;  /* 0x000000013737b824 */ /* 0x100fe200078e0a02 */
[----:B------:R-:W-:Y:S01]  /*4ae0*/  ISETP.GE.AND P3, PT, R58, RZ, PT ;  /* 0x000000ff3a00720c */ /* 0x000fe20003f66270 */
[----:B------:R-:W-:-:S02]  /*4af0*/  @!P6 IMAD.IADD R53, R53, 0x1, -R2 ;  /* 0x000000013535e824 */ /* 0x000fc400078e0a02 */
[----:B------:R-:W-:Y:S01]  /*4b00*/  @!P5 IMAD.MOV R80, RZ, RZ, -R80 ;  /* 0x000000ffff50d224 */ /* 0x000fe200078e0a50 */
[C---:B------:R-:W-:Y:S01]  /*4b10*/  ISETP.GT.U32.AND P5, PT, R2.reuse, R55, PT ;  /* 0x000000370200720c */ /* 0x040fe20003fa4070 */
[--C-:B------:R-:W-:Y:S01]  /*4b20*/  @!P0 IMAD.IADD R51, R51, 0x1, -R2.reuse ;  /* 0x0000000133338824 */ /* 0x100fe200078e0a02 */
[----:B------:R-:W-:Y:S01]  /*4b30*/  ISETP.GT.U32.AND P6, PT, R2, R53, PT ;  /* 0x000000350200720c */ /* 0x000fe20003fc4070 */
[----:B------:R-:W-:Y:S01]  /*4b40*/  IMAD.HI.U32 R46, R7, R50, RZ ;  /* 0x00000032072e7227 */ /* 0x000fe200078e00ff */
[----:B------:R-:W-:Y:S02]  /*4b50*/  ISETP.GE.AND P0, PT, R52, RZ, PT ;  /* 0x000000ff3400720c */ /* 0x000fe40003f06270 */
[----:B------:R-:W-:Y:S01]  /*4b60*/  IABS R52, R48 ;  /* 0x0000003000347213 */ /* 0x000fe20000000000 */
[----:B------:R-:W-:Y:S02]  /*4b70*/  IMAD.MOV.U32 R84, RZ, RZ, R51 ;  /* 0x000000ffff547224 */ /* 0x000fe400078e0033 */
[----:B------:R-:W-:Y:S01]  /*4b80*/  @!P2 IMAD.IADD R45, R45, 0x1, -R2 ;  /* 0x000000012d2da824 */ /* 0x000fe200078e0a02 */
[----:B------:R-:W-:Y:S01]  /*4b90*/  ISETP.GE.AND P2, PT, R48, RZ, PT ;  /* 0x000000ff3000720c */ /* 0x000fe20003f46270 */
[----:B------:R-:W-:Y:S01]  /*4ba0*/  IMAD.MOV R47, RZ, RZ, -R46 ;  /* 0x000000ffff2f7224 */ /* 0x000fe200078e0a2e */
[----:B------:R-:W-:Y:S01]  /*4bb0*/  LOP3.LUT R46, R6, 0x14, RZ, 0xfc, !PT ;  /* 0x00000014062e7812 */ /* 0x000fe200078efcff */
[----:B------:R-:W-:Y:S01]  /*4bc0*/  @!P4 IMAD.MOV R84, RZ, RZ, -R84 ;  /* 0x000000ffff54c224 */ /* 0x000fe200078e0a54 */
[----:B------:R-:W-:Y:S01]  /*4bd0*/  ISETP.GT.U32.AND P4, PT, R2, R45, PT ;  /* 0x0000002d0200720c */ /* 0x000fe20003f84070 */
[--C-:B------:R-:W-:Y:S01]  /*4be0*/  @!P5 IMAD.IADD R55, R55, 0x1, -R2.reuse ;  /* 0x000000013737d824 */ /* 0x100fe200078e0a02 */
[----:B------:R-:W-:Y:S01]  /*4bf0*/  IABS R51, R46 ;  /* 0x0000002e00337213 */ /* 0x000fe20000000000 */
[----:B------:R-:W-:Y:S01]  /*4c00*/  @!P6 IMAD.IADD R53, R53, 0x1, -R2 ;  /* 0x000000013535e824 */ /* 0x000fe200078e0a02 */
[----:B------:R-:W-:Y:S01]  /*4c10*/  ISETP.GE.AND P5, PT, R46, RZ, PT ;  /* 0x000000ff2e00720c */ /* 0x000fe20003fa6270 */
[----:B------:R-:W-:Y:S01]  /*4c20*/  IMAD R47, R2, R47, R50 ;  /* 0x0000002f022f7224 */ /* 0x000fe200078e0232 */
[----:B------:R-:W-:Y:S01]  /*4c30*/  ISETP.GE.AND P6, PT, R54, RZ, PT ;  /* 0x000000ff3600720c */ /* 0x000fe20003fc6270 */
[----:B------:R-:W-:Y:S01]  /*4c40*/  IMAD.MOV.U32 R90, RZ, RZ, R55 ;  /* 0x000000ffff5a7224 */ /* 0x000fe200078e0037 */
[C---:B------:R-:W-:Y:S01]  /*4c50*/  LOP3.LUT R50, R6.reuse, 0xc, RZ, 0xfc, !PT ;  /* 0x0000000c06327812 */ /* 0x040fe200078efcff */
[----:B------:R-:W-:Y:S01]  /*4c60*/  IMAD.MOV.U32 R88, RZ, RZ, R53 ;  /* 0x000000ffff587224 */ /* 0x000fe200078e0035 */
[----:B------:R-:W-:Y:S01]  /*4c70*/  LOP3.LUT R54, R6, 0x8, RZ, 0xfc, !PT ;  /* 0x0000000806367812 */ /* 0x000fe200078efcff */
[----:B------:R-:W-:Y:S01]  /*4c80*/  @!P3 IMAD.MOV R90, RZ, RZ, -R90 ;  /* 0x000000ffff5ab224 */ /* 0x000fe200078e0a5a */
[----:B------:R-:W-:Y:S01]  /*4c90*/  ISETP.GT.U32.AND P3, PT, R2, R47, PT ;  /* 0x0000002f0200720c */ /* 0x000fe20003f64070 */
[----:B------:R-:W-:Y:S01]  /*4ca0*/  IMAD.HI.U32 R46, R7, R51, RZ ;  /* 0x00000033072e7227 */ /* 0x000fe200078e00ff */
[----:B------:R-:W-:-:S02]  /*4cb0*/  IABS R61, R50 ;  /* 0x00000032003d7213 */ /* 0x000fc40000000000 */
[----:B------:R-:W-:Y:S01]  /*4cc0*/  IABS R65, R54 ;  /* 0x0000003600417213 */ /* 0x000fe20000000000 */
[----:B------:R-:W-:Y:S01]  /*4cd0*/  @!P1 IMAD.MOV R88, RZ, RZ, -R88 ;  /* 0x000000ffff589224 */ /* 0x000fe200078e0a58 */
[----:B------:R-:W-:Y:S01]  /*4ce0*/  ISETP.GE.AND P1, PT, R49, RZ, PT ;  /* 0x000000ff3100720c */ /* 0x000fe20003f26270 */
[----:B------:R-:W-:Y:S01]  /*4cf0*/  IMAD.HI.U32 R48, R7, R52, RZ ;  /* 0x0000003407307227 */ /* 0x000fe200078e00ff */
[----:B------:R-:W-:-:S03]  /*4d00*/  LOP3.LUT R55, R6, 0x6, RZ, 0xfc, !PT ;  /* 0x0000000606377812 */ /* 0x000fc600078efcff */
[----:B------:R-:W-:Y:S01]  /*4d10*/  IMAD.HI.U32 R49, R7, R59, RZ ;  /* 0x0000003b07317227 */ /* 0x000fe200078e00ff */
[----:B------:R-:W-:-:S03]  /*4d20*/  IABS R67, R55 ;  /* 0x0000003700437213 */ /* 0x000fc60000000000 */
[----:B------:R-:W-:Y:S01]  /*4d30*/  @!P4 IMAD.IADD R45, R45, 0x1, -R2 ;  /* 0x000000012d2dc824 */ /* 0x000fe200078e0a02 */
[----:B------:R-:W-:Y:S01]  /*4d40*/  ISETP.GE.AND P4, PT, R50, RZ, PT ;  /* 0x000000ff3200720c */ /* 0x000fe20003f86270 */
[----:B------:R-:W-:Y:S02]  /*4d50*/  IMAD.MOV R46, RZ, RZ, -R46 ;  /* 0x000000ffff2e7224 */ /* 0x000fe400078e0a2e */
[----:B------:R-:W-:Y:S02]  /*4d60*/  IMAD.MOV R53, RZ, RZ, -R48 ;  /* 0x000000ffff357224 */ /* 0x000fe400078e0a30 */
[----:B------:R-:W-:Y:S02]  /*4d70*/  IMAD.MOV R48, RZ, RZ, -R49 ;  /* 0x000000ffff307224 */ /* 0x000fe400078e0a31 */
[----:B------:R-:W-:Y:S02]  /*4d80*/  IMAD R49, R2, R46, R51 ;  /* 0x0000002e02317224 */ /* 0x000fe400078e0233 */
[----:B------:R-:W-:-:S02]  /*4d90*/  IMAD.MOV.U32 R92, RZ, RZ, R45 ;  /* 0x000000ffff5c7224 */ /* 0x000fc400078e002d */
[----:B------:R-:W-:Y:S02]  /*4da0*/  @!P3 IMAD.IADD R47, R47, 0x1, -R2 ;  /* 0x000000012f2fb824 */ /* 0x000fe400078e0a02 */
[----:B------:R-:W-:Y:S01]  /*4db0*/  @!P0 IMAD.MOV R92, RZ, RZ, -R92 ;  /* 0x000000ffff5c8224 */ /* 0x000fe200078e0a5c */
[C---:B------:R-:W-:Y:S01]  /*4dc0*/  ISETP.GT.U32.AND P0, PT, R2.reuse, R49, PT ;  /* 0x000000310200720c */ /* 0x040fe20003f04070 */
[C---:B------:R-:W-:Y:S01]  /*4dd0*/  IMAD R59, R2.reuse, R48, R59 ;  /* 0x00000030023b7224 */ /* 0x040fe200078e023b */
[----:B------:R-:W-:Y:S01]  /*4de0*/  ISETP.GT.U32.AND P3, PT, R2, R47, PT ;  /* 0x0000002f0200720c */ /* 0x000fe20003f64070 */
[----:B------:R-:W-:-:S04]  /*4df0*/  IMAD.HI.U32 R50, R7, R61, RZ ;  /* 0x0000003d07327227 */ /* 0x000fc800078e00ff */
[----:B------:R-:W-:Y:S02]  /*4e00*/  IMAD.MOV R50, RZ, RZ, -R50 ;  /* 0x000000ffff327224 */ /* 0x000fe400078e0a32 */
[----:B------:R-:W-:-:S04]  /*4e10*/  IMAD.HI.U32 R46, R7, R65, RZ ;  /* 0x00000041072e7227 */ /* 0x000fc800078e00ff */
[--C-:B------:R-:W-:Y:S01]  /*4e20*/  @!P0 IMAD.IADD R49, R49, 0x1, -R2.reuse ;  /* 0x0000000131318824 */ /* 0x100fe200078e0a02 */
[C---:B------:R-:W-:Y:S01]  /*4e30*/  ISETP.GT.U32.AND P0, PT, R2.reuse, R59, PT ;  /* 0x0000003b0200720c */ /* 0x040fe20003f04070 */
[----:B------:R-:W-:Y:S02]  /*4e40*/  @!P3 IMAD.IADD R47, R47, 0x1, -R2 ;  /* 0x000000012f2fb824 */ /* 0x000fe400078e0a02 */
[----:B------:R-:W-:Y:S01]  /*4e50*/  IMAD R51, R2, R53, R52 ;  /* 0x0000003502337224 */ /* 0x000fe200078e0234 */
[----:B------:R-:W-:Y:S01]  /*4e60*/  LOP3.LUT R53, R6, 0xa, RZ, 0xfc, !PT ;  /* 0x0000000a06357812 */ /* 0x000fe200078efcff */
[----:B------:R-:W-:Y:S01]  /*4e70*/  IMAD.MOV.U32 R94, RZ, RZ, R47 ;  /* 0x000000ffff5e7224 */ /* 0x000fe200078e002f */
[----:B------:R-:W-:Y:S01]  /*4e80*/  LEA.HI R52, R3, R216, RZ, 0x1a ;  /* 0x000000d803347211 */ /* 0x000fe200078fd0ff */
[C---:B------:R-:W-:Y:S01]  /*4e90*/  IMAD R61, R2.reuse, R50, R61 ;  /* 0x00000032023d7224 */ /* 0x040fe200078e023d */
[----:B------:R-:W-:Y:S01]  /*4ea0*/  IABS R63, R53 ;  /* 0x00000035003f7213 */ /* 0x000fe20000000000 */
[----:B------:R-:W-:Y:S01]  /*4eb0*/  @!P6 IMAD.MOV R94, RZ, RZ, -R94 ;  /* 0x000000ffff5ee224 */ /* 0x000fe200078e0a5e */
[C---:B------:R-:W-:Y:S01]  /*4ec0*/  ISETP.GT.U32.AND P6, PT, R2.reuse, R49, PT ;  /* 0x000000310200720c */ /* 0x040fe20003fc4070 */
[----:B------:R-:W-:Y:S01]  /*4ed0*/  IMAD.MOV R46, RZ, RZ, -R46 ;  /* 0x000000ffff2e7224 */ /* 0x000fe200078e0a2e */
[----:B------:R-:W-:Y:S01]  /*4ee0*/  ISETP.GT.U32.AND P3, PT, R2, R51, PT ;  /* 0x000000330200720c */ /* 0x000fe20003f64070 */
[----:B------:R-:W-:-:S02]  /*4ef0*/  @!P0 IMAD.IADD R59, R59, 0x1, -R2 ;  /* 0x000000013b3b8824 */ /* 0x000fc400078e0a02 */
[C---:B------:R-:W-:Y:S02]  /*4f00*/  IMAD R65, R2.reuse, R46, R65 ;  /* 0x0000002e02417224 */ /* 0x040fe400078e0241 */
[----:B------:R-:W-:Y:S01]  /*4f10*/  IMAD.HI.U32 R45, R7, R63, RZ ;  /* 0x0000003f072d7227 */ /* 0x000fe200078e00ff */
[----:B------:R-:W-:-:S03]  /*4f20*/  ISETP.GT.U32.AND P0, PT, R2, R59, PT ;  /* 0x0000003b0200720c */ /* 0x000fc60003f04070 */
[----:B------:R-:W-:Y:S02]  /*4f30*/  IMAD.MOV R48, RZ, RZ, -R45 ;  /* 0x000000ffff307224 */ /* 0x000fe400078e0a2d */
[----:B------:R-:W-:Y:S01]  /*4f40*/  @!P6 IMAD.IADD R49, R49, 0x1, -R2 ;  /* 0x000000013131e824 */ /* 0x000fe200078e0a02 */
[----:B------:R-:W-:Y:S01]  /*4f50*/  ISETP.GT.U32.AND P6, PT, R2, R61, PT ;  /* 0x0000003d0200720c */ /* 0x000fe20003fc4070 */
[----:B------:R-:W-:-:S04]  /*4f60*/  IMAD.HI.U32 R45, R7, R69, RZ ;  /* 0x00000045072d7227 */ /* 0x000fc800078e00ff */
[----:B------:R-:W-:Y:S02]  /*4f70*/  IMAD.MOV R45, RZ, RZ, -R45 ;  /* 0x000000ffff2d7224 */ /* 0x000fe400078e0a2d */
[--C-:B------:R-:W-:Y:S01]  /*4f80*/  @!P0 IMAD.IADD R59, R59, 0x1, -R2.reuse ;  /* 0x000000013b3b8824 */ /* 0x100fe200078e0a02 */
[C---:B------:R-:W-:Y:S01]  /*4f90*/  ISETP.GT.U32.AND P0, PT, R2.reuse, R65, PT ;  /* 0x000000410200720c */ /* 0x040fe20003f04070 */
[----:B------:R-:W-:Y:S02]  /*4fa0*/  IMAD R69, R2, R45, R69 ;  /* 0x0000002d02457224 */ /* 0x000fe400078e0245 */
[--C-:B------:R-:W-:Y:S02]  /*4fb0*/  @!P3 IMAD.IADD R51, R51, 0x1, -R2.reuse ;  /* 0x000000013333b824 */ /* 0x100fe400078e0a02 */
[----:B------:R-:W-:Y:S02]  /*4fc0*/  @!P6 IMAD.IADD R61, R61, 0x1, -R2 ;  /* 0x000000013d3de824 */ /* 0x000fe400078e0a02 */
[----:B------:R-:W-:Y:S01]  /*4fd0*/  VIADD R45, R52, 0x7e ;  /* 0x0000007e342d7836 */ /* 0x000fe20000000000 */
[C---:B------:R-:W-:Y:S01]  /*4fe0*/  ISETP.GT.U32.AND P3, PT, R2.reuse, R51, PT ;  /* 0x000000330200720c */ /* 0x040fe20003f64070 */
[----:B------:R-:W-:-:S02]  /*4ff0*/  IMAD R63, R2, R48, R63 ;  /* 0x00000030023f7224 */ /* 0x000fc400078e023f */
[----:B------:R-:W-:Y:S01]  /*5000*/  VIADD R60, R52, 0x6e ;  /* 0x0000006e343c7836 */ /* 0x000fe20000000000 */
[----:B------:R-:W-:Y:S01]  /*5010*/  ISETP.GE.AND P6, PT, R45, RZ, PT ;  /* 0x000000ff2d00720c */ /* 0x000fe20003fc6270 */
[----:B------:R-:W-:Y:S01]  /*5020*/  @!P0 IMAD.IADD R65, R65, 0x1, -R2 ;  /* 0x0000000141418824 */ /* 0x000fe200078e0a02 */
[----:B------:R-:W-:Y:S01]  /*5030*/  ISETP.GT.U32.AND P0, PT, R2, R61, PT ;  /* 0x0000003d0200720c */ /* 0x000fe20003f04070 */
[C---:B------:R-:W-:Y:S01]  /*5040*/  IMAD.HI.U32 R47, R7.reuse, R67, RZ ;  /* 0x00000043072f7227 */ /* 0x040fe200078e00ff */
[----:B------:R-:W-:Y:S02]  /*5050*/  IABS R48, R45 ;  /* 0x0000002d00307213 */ /* 0x000fe40000000000 */
[----:B------:R-:W-:Y:S01]  /*5060*/  IABS R46, R60 ;  /* 0x0000003c002e7213 */ /* 0x000fe20000000000 */
[----:B------:R-:W-:-:S04]  /*5070*/  IMAD.HI.U32 R45, R7, R71, RZ ;  /* 0x00000047072d7227 */ /* 0x000fc800078e00ff */
[----:B------:R-:W-:Y:S02]  /*5080*/  IMAD.MOV R45, RZ, RZ, -R45 ;  /* 0x000000ffff2d7224 */ /* 0x000fe400078e0a2d */
[--C-:B------:R-:W-:Y:S01]  /*5090*/  @!P3 IMAD.IADD R51, R51, 0x1, -R2.reuse ;  /* 0x000000013333b824 */ /* 0x100fe200078e0a02 */
[C---:B------:R-:W-:Y:S01]  /*50a0*/  ISETP.GT.U32.AND P3, PT, R2.reuse, R63, PT ;  /* 0x0000003f0200720c */ /* 0x040fe20003f64070 */
[----:B------:R-:W-:Y:S01]  /*50b0*/  @!P0 IMAD.IADD R61, R61, 0x1, -R2 ;  /* 0x000000013d3d8824 */ /* 0x000fe200078e0a02 */
[C---:B------:R-:W-:Y:S01]  /*50c0*/  ISETP.GT.U32.AND P0, PT, R2.reuse, R69, PT ;  /* 0x000000450200720c */ /* 0x040fe20003f04070 */
[----:B------:R-:W-:Y:S02]  /*50d0*/  IMAD R71, R2, R45, R71 ;  /* 0x0000002d02477224 */ /* 0x000fe400078e0247 */
[----:B------:R-:W-:-:S04]  /*50e0*/  IMAD.HI.U32 R45, R7, R48, RZ ;  /* 0x00000030072d7227 */ /* 0x000fc800078e00ff */
[----:B------:R-:W-:Y:S02]  /*50f0*/  IMAD.MOV R45, RZ, RZ, -R45 ;  /* 0x000000ffff2d7224 */ /* 0x000fe400078e0a2d */
[----:B------:R-:W-:Y:S02]  /*5100*/  VIADD R62, R52, 0x5e ;  /* 0x0000005e343e7836 */ /* 0x000fe40000000000 */
[----:B------:R-:W-:Y:S02]  /*5110*/  IMAD R45, R2, R45, R48 ;  /* 0x0000002d022d7224 */ /* 0x000fe400078e0230 */
[----:B------:R-:W-:Y:S01]  /*5120*/  IMAD.MOV R47, RZ, RZ, -R47 ;  /* 0x000000ffff2f7224 */ /* 0x000fe200078e0a2f */
[----:B------:R-:W-:Y:S01]  /*5130*/  IABS R50, R62 ;  /* 0x0000003e00327213 */ /* 0x000fe20000000000 */
[----:B------:R-:W-:Y:S02]  /*5140*/  IMAD.MOV.U32 R96, RZ, RZ, R49 ;  /* 0x000000ffff607224 */ /* 0x000fe400078e0031 */
[----:B------:R-:W-:-:S02]  /*5150*/  IMAD.MOV.U32 R49, RZ, RZ, R46 ;  /* 0x000000ffff317224 */ /* 0x000fc400078e002e */
[----:B------:R-:W-:Y:S01]  /*5160*/  @!P0 IMAD.IADD R69, R69, 0x1, -R2 ;  /* 0x0000000145458824 */ /* 0x000fe200078e0a02 */
[C---:B------:R-:W-:Y:S01]  /*5170*/  ISETP.GT.U32.AND P0, PT, R2.reuse, R45, PT ;  /* 0x0000002d0200720c */ /* 0x040fe20003f04070 */
[----:B------:R-:W-:Y:S02]  /*5180*/  IMAD R67, R2, R47, R67 ;  /* 0x0000002f02437224 */ /* 0x000fe400078e0243 */
[----:B------:R-:W-:-:S04]  /*5190*/  IMAD.HI.U32 R46, R7, R49, RZ ;  /* 0x00000031072e7227 */ /* 0x000fc800078e00ff */
[----:B------:R-:W-:Y:S01]  /*51a0*/  @!P3 IMAD.IADD R63, R63, 0x1, -R2 ;  /* 0x000000013f3fb824 */ /* 0x000fe200078e0a02 */
[----:B------:R-:W-:Y:S01]  /*51b0*/  ISETP.GT.U32.AND P3, PT, R2, R67, PT ;  /* 0x000000430200720c */ /* 0x000fe20003f64070 */
[----:B------:R-:W-:-:S04]  /*51c0*/  IMAD.HI.U32 R47, R7, R50, RZ ;  /* 0x00000032072f7227 */ /* 0x000fc800078e00ff */
[----:B------:R-:W-:Y:S02]  /*51d0*/  IMAD.MOV R46, RZ, RZ, -R46 ;  /* 0x000000ffff2e7224 */ /* 0x000fe400078e0a2e */
[----:B------:R-:W-:Y:S02]  /*51e0*/  IMAD.MOV.U32 R98, RZ, RZ, R51 ;  /* 0x000000ffff627224 */ /* 0x000fe400078e0033 */
[----:B------:R-:W-:Y:S02]  /*51f0*/  IMAD.MOV R51, RZ, RZ, -R47 ;  /* 0x000000ffff337224 */ /* 0x000fe400078e0a2f */
[C---:B------:R-:W-:Y:S02]  /*5200*/  IMAD R47, R2.reuse, R46, R49 ;  /* 0x0000002e022f7224 */ /* 0x040fe400078e0231 */
[----:B------:R-:W-:Y:S01]  /*5210*/  @!P2 IMAD.MOV R98, RZ, RZ, -R98 ;  /* 0x000000ffff62a224 */ /* 0x000fe200078e0a62 */
[C---:B------:R-:W-:Y:S01]  /*5220*/  ISETP.GT.U32.AND P2, PT, R2.reuse, R63, PT ;  /* 0x0000003f0200720c */ /* 0x040fe20003f44070 */
[--C-:B------:R-:W-:Y:S01]  /*5230*/  @!P0 IMAD.IADD R45, R45, 0x1, -R2.reuse ;  /* 0x000000012d2d8824 */ /* 0x100fe200078e0a02 */
[----:B------:R-:W-:Y:S01]  /*5240*/  ISETP.GT.U32.AND P0, PT, R2, R47, PT ;  /* 0x0000002f0200720c */ /* 0x000fe20003f04070 */
[----:B------:R-:W-:-:S02]  /*5250*/  @!P3 IMAD.IADD R67, R67, 0x1, -R2 ;  /* 0x000000014343b824 */ /* 0x000fc400078e0a02 */
[C---:B------:R-:W-:Y:S02]  /*5260*/  IMAD R49, R2.reuse, R51, R50 ;  /* 0x0000003302317224 */ /* 0x040fe400078e0232 */
[----:B------:R-:W-:Y:S01]  /*5270*/  @!P5 IMAD.MOV R96, RZ, RZ, -R96 ;  /* 0x000000ffff60d224 */ /* 0x000fe200078e0a60 */
[----:B------:R-:W-:Y:S01]  /*5280*/  ISETP.GT.U32.AND P3, PT, R2, R67, PT ;  /* 0x000000430200720c */ /* 0x000fe20003f64070 */
[----:B------:R-:W-:Y:S01]  /*5290*/  VIADD R64, R52, 0x4e ;  /* 0x0000004e34407836 */ /* 0x000fe20000000000 */
[----:B------:R-:W-:Y:S01]  /*52a0*/  ISETP.GT.U32.AND P5, PT, R2, R65, PT ;  /* 0x000000410200720c */ /* 0x000fe20003fa4070 */
[----:B------:R-:W-:Y:S02]  /*52b0*/  VIADD R66, R52, 0x3e ;  /* 0x0000003e34427836 */ /* 0x000fe40000000000 */
[--C-:B------:R-:W-:Y:S01]  /*52c0*/  @!P2 IMAD.IADD R63, R63, 0x1, -R2.reuse ;  /* 0x000000013f3fa824 */ /* 0x100fe200078e0a02 */
[C---:B------:R-:W-:Y:S01]  /*52d0*/  ISETP.GT.U32.AND P2, PT, R2.reuse, R71, PT ;  /* 0x000000470200720c */ /* 0x040fe20003f44070 */
[----:B------:R-:W-:Y:S01]  /*52e0*/  @!P0 IMAD.IADD R47, R47, 0x1, -R2 ;  /* 0x000000012f2f8824 */ /* 0x000fe200078e0a02 */
[----:B------:R-:W-:Y:S01]  /*52f0*/  ISETP.GT.U32.AND P0, PT, R2, R49, PT ;  /* 0x000000310200720c */ /* 0x000fe20003f04070 */
[C---:B------:R-:W-:Y:S01]  /*5300*/  VIADD R68, R52.reuse, 0x2e ;  /* 0x0000002e34447836 */ /* 0x040fe20000000000 */
[----:B------:R-:W-:Y:S01]  /*5310*/  IABS R51, R64 ;  /* 0x0000004000337213 */ /* 0x000fe20000000000 */
[----:B------:R-:W-:-:S02]  /*5320*/  VIADD R70, R52, 0x1e ;  /* 0x0000001e34467836 */ /* 0x000fc40000000000 */
[--C-:B------:R-:W-:Y:S01]  /*5330*/  @!P3 IMAD.IADD R67, R67, 0x1, -R2.reuse ;  /* 0x000000014343b824 */ /* 0x100fe200078e0a02 */
[----:B------:R-:W-:Y:S01]  /*5340*/  ISETP.GE.AND P3, PT, R54, RZ, PT ;  /* 0x000000ff3600720c */ /* 0x000fe20003f66270 */
[----:B------:R-:W-:Y:S01]  /*5350*/  VIADD R52, R52, 0xe ;  /* 0x0000000e34347836 */ /* 0x000fe20000000000 */
[----:B------:R-:W-:Y:S01]  /*5360*/  IABS R54, R66 ;  /* 0x0000004200367213 */ /* 0x000fe20000000000 */
[--C-:B------:R-:W-:Y:S01]  /*5370*/  @!P5 IMAD.IADD R65, R65, 0x1, -R2.reuse ;  /* 0x000000014141d824 */ /* 0x100fe200078e0a02 */
[----:B------:R-:W-:Y:S01]  /*5380*/  IABS R56, R68 ;  /* 0x0000004400387213 */ /* 0x000fe20000000000 */
[--C-:B------:R-:W-:Y:S01]  /*5390*/  @!P2 IMAD.IADD R71, R71, 0x1, -R2.reuse ;  /* 0x000000014747a824 */ /* 0x100fe200078e0a02 */
[----:B------:R-:W-:Y:S01]  /*53a0*/  ISETP.GE.AND P5, PT, R53, RZ, PT ;  /* 0x000000ff3500720c */ /* 0x000fe20003fa6270 */
[----:B------:R-:W-:Y:S01]  /*53b0*/  @!P0 IMAD.IADD R49, R49, 0x1, -R2 ;  /* 0x0000000131318824 */ /* 0x000fe200078e0a02 */
[----:B------:R-:W-:Y:S01]  /*53c0*/  ISETP.GE.AND P2, PT, R55, RZ, PT ;  /* 0x000000ff3700720c */ /* 0x000fe20003f46270 */
[----:B------:R-:W-:Y:S01]  /*53d0*/  IMAD.HI.U32 R46, R7, R51, RZ ;  /* 0x00000033072e7227 */ /* 0x000fe200078e00ff */
[----:B------:R-:W-:-:S02]  /*53e0*/  IABS R58, R70 ;  /* 0x00000046003a7213 */ /* 0x000fc40000000000 */
[----:B------:R-:W-:Y:S01]  /*53f0*/  ISETP.GT.U32.AND P0, PT, R2, R69, PT ;  /* 0x000000450200720c */ /* 0x000fe20003f04070 */
[----:B------:R-:W-:Y:S01]  /*5400*/  IMAD.HI.U32 R48, R7, R54, RZ ;  /* 0x0000003607307227 */ /* 0x000fe200078e00ff */
[----:B------:R-:W-:-:S03]  /*5410*/  IABS R57, R52 ;  /* 0x0000003400397213 */ /* 0x000fc60000000000 */
[----:B------:R-:W-:Y:S02]  /*5420*/  IMAD.MOV.U32 R100, RZ, RZ, R59 ;  /* 0x000000ffff647224 */ /* 0x000fe400078e003b */
[----:B------:R-:W-:Y:S01]  /*5430*/  @!P4 IMAD.MOV R61, RZ, RZ, -R61 ;  /* 0x000000ffff3dc224 */ /* 0x000fe200078e0a3d */
[----:B------:R-:W-:Y:S01]  /*5440*/  ISETP.GT.U32.AND P4, PT, R2, R45, PT ;  /* 0x0000002d0200720c */ /* 0x000fe20003f84070 */
[----:B------:R-:W-:-:S04]  /*5450*/  IMAD.HI.U32 R50, R7, R56, RZ ;  /* 0x0000003807327227 */ /* 0x000fc800078e00ff */
[----:B------:R-:W-:Y:S02]  /*5460*/  IMAD.MOV R53, RZ, RZ, -R46 ;  /* 0x000000ffff357224 */ /* 0x000fe400078e0a2e */
[----:B------:R-:W-:-:S04]  /*5470*/  IMAD.HI.U32 R46, R7, R58, RZ ;  /* 0x0000003a072e7227 */ /* 0x000fc800078e00ff */
[----:B------:R-:W-:Y:S02]  /*5480*/  IMAD.MOV R55, RZ, RZ, -R48 ;  /* 0x000000ffff377224 */ /* 0x000fe400078e0a30 */
[----:B------:R-:W-:Y:S02]  /*5490*/  IMAD.MOV.U32 R48, RZ, RZ, R57 ;  /* 0x000000ffff307224 */ /* 0x000fe400078e0039 */
[----:B------:R-:W-:Y:S01]  /*54a0*/  @!P1 IMAD.MOV R100, RZ, RZ, -R100 ;  /* 0x000000ffff649224 */ /* 0x000fe200078e0a64 */
[C---:B------:R-:W-:Y:S01]  /*54b0*/  ISETP.GT.U32.AND P1, PT, R2.reuse, R71, PT ;  /* 0x000000470200720c */ /* 0x040fe20003f24070 */
[----:B------:R-:W-:Y:S02]  /*54c0*/  IMAD R51, R2, R53, R51 ;  /* 0x0000003502337224 */ /* 0x000fe400078e0233 */
[----:B------:R-:W-:Y:S01]  /*54d0*/  IMAD.MOV R57, RZ, RZ, -R50 ;  /* 0x000000ffff397224 */ /* 0x000fe200078e0a32 */
[----:B------:R-:W-:Y:S01]  /*54e0*/  IABS R50, R6 ;  /* 0x0000000600327213 */ /* 0x000fe20000000000 */
[----:B------:R-:W-:-:S02]  /*54f0*/  IMAD.MOV R73, RZ, RZ, -R46 ;  /* 0x000000ffff497224 */ /* 0x000fc400078e0a2e */
[C---:B------:R-:W-:Y:S02]  /*5500*/  IMAD R53, R2.reuse, R55, R54 ;  /* 0x0000003702357224 */ /* 0x040fe400078e0236 */
[----:B------:R-:W-:Y:S01]  /*5510*/  @!P3 IMAD.MOV R65, RZ, RZ, -R65 ;  /* 0x000000ffff41b224 */ /* 0x000fe200078e0a41 */
[----:B------:R-:W-:Y:S01]  /*5520*/  ISETP.GT.U32.AND P3, PT, R2, R47, PT ;  /* 0x0000002f0200720c */ /* 0x000fe20003f64070 */
[----:B------:R-:W-:-:S04]  /*5530*/  IMAD.HI.U32 R46, R7, R48, RZ ;  /* 0x00000030072e7227 */ /* 0x000fc800078e00ff */
[C---:B------:R-:W-:Y:S02]  /*5540*/  IMAD R55, R2.reuse, R57, R56 ;  /* 0x0000003902377224 */ /* 0x040fe400078e0238 */
[C---:B------:R-:W-:Y:S02]  /*5550*/  IMAD R57, R2.reuse, R73, R58 ;  /* 0x0000004902397224 */ /* 0x040fe400078e023a */
[----:B------:R-:W-:Y:S01]  /*5560*/  @!P5 IMAD.MOV R63, RZ, RZ, -R63 ;  /* 0x000000ffff3fd224 */ /* 0x000fe200078e0a3f */
[C---:B------:R-:W-:Y:S01]  /*5570*/  ISETP.GT.U32.AND P5, PT, R2.reuse, R49, PT ;  /* 0x000000310200720c */ /* 0x040fe20003fa4070 */
[----:B------:R-:W-:Y:S01]  /*5580*/  @!P2 IMAD.MOV R67, RZ, RZ, -R67 ;  /* 0x000000ffff43a224 */ /* 0x000fe200078e0a43 */
[C---:B------:R-:W-:Y:S01]  /*5590*/  ISETP.GT.U32.AND P2, PT, R2.reuse, R51, PT ;  /* 0x000000330200720c */ /* 0x040fe20003f44070 */
[----:B------:R-:W-:Y:S01]  /*55a0*/  @!P0 IMAD.IADD R69, R69, 0x1, -R2 ;  /* 0x0000000145458824 */ /* 0x000fe200078e0a02 */
[----:B------:R-:W-:Y:S01]  /*55b0*/  ISETP.GT.U32.AND P0, PT, R2, R53, PT ;  /* 0x000000350200720c */ /* 0x000fe20003f04070 */
[----:B------:R-:W-:-:S02]  /*55c0*/  IMAD.MOV R59, RZ, RZ, -R46 ;  /* 0x000000ffff3b7224 */ /* 0x000fc400078e0a2e */
[----:B------:R-:W-:Y:S01]  /*55d0*/  @!P4 IMAD.IADD R45, R45, 0x1, -R2 ;  /* 0x000000012d2dc824 */ /* 0x000fe200078e0a02 */
[C---:B------:R-:W-:Y:S01]  /*55e0*/  ISETP.GT.U32.AND P4, PT, R2.reuse, R57, PT ;  /* 0x000000390200720c */ /* 0x040fe20003f84070 */
[----:B------:R-:W-:Y:S02]  /*55f0*/  IMAD R59, R2, R59, R48 ;  /* 0x0000003b023b7224 */ /* 0x000fe400078e0230 */
[----:B------:R-:W-:-:S04]  /*5600*/  IMAD.HI.U32 R7, R7, R50, RZ ;  /* 0x0000003207077227 */ /* 0x000fc800078e00ff */
[--C-:B------:R-:W-:Y:S01]  /*5610*/  @!P1 IMAD.IADD R71, R71, 0x1, -R2.reuse ;  /* 0x0000000147479824 */ /* 0x100fe200078e0a02 */
[C---:B------:R-:W-:Y:S01]  /*5620*/  ISETP.GT.U32.AND P1, PT, R2.reuse, R55, PT ;  /* 0x000000370200720c */ /* 0x040fe20003f24070 */
[----:B------:R-:W-:Y:S02]  /*5630*/  IMAD.MOV R7, RZ, RZ, -R7 ;  /* 0x000000ffff077224 */ /* 0x000fe400078e0a07 */
[--C-:B------:R-:W-:Y:S01]  /*5640*/  @!P3 IMAD.IADD R47, R47, 0x1, -R2.reuse ;  /* 0x000000012f2fb824 */ /* 0x100fe200078e0a02 */
[----:B------:R-:W-:Y:S01]  /*5650*/  ISETP.GT.U32.AND P3, PT, R2, R59, PT ;  /* 0x0000003b0200720c */ /* 0x000fe20003f64070 */
[--C-:B------:R-:W-:Y:S01]  /*5660*/  @!P5 IMAD.IADD R49, R49, 0x1, -R2.reuse ;  /* 0x000000013131d824 */ /* 0x100fe200078e0a02 */
[----:B------:R-:W-:Y:S01]  /*5670*/  ISETP.GE.AND P5, PT, R72, RZ, PT ;  /* 0x000000ff4800720c */ /* 0x000fe20003fa6270 */
[----:B------:R-:W-:Y:S01]  /*5680*/  @!P2 IMAD.IADD R51, R51, 0x1, -R2 ;  /* 0x000000013333a824 */ /* 0x000fe200078e0a02 */
[----:B------:R-:W-:Y:S01]  /*5690*/  ISETP.GE.AND P2, PT, R74, RZ, PT ;  /* 0x000000ff4a00720c */ /* 0x000fe20003f46270 */
[----:B------:R-:W-:-:S02]  /*56a0*/  IMAD R7, R2, R7, R50 ;  /* 0x0000000702077224 */ /* 0x000fc400078e0232 */
[--C-:B------:R-:W-:Y:S01]  /*56b0*/  @!P0 IMAD.IADD R53, R53, 0x1, -R2.reuse ;  /* 0x0000000135358824 */ /* 0x100fe200078e0a02 */
[----:B------:R-:W-:Y:S01]  /*56c0*/  ISETP.GE.AND P0, PT, R60, RZ, PT ;  /* 0x000000ff3c00720c */ /* 0x000fe20003f06270 */
[--C-:B------:R-:W-:Y:S01]  /*56d0*/  @!P4 IMAD.IADD R57, R57, 0x1, -R2.reuse ;  /* 0x000000013939c824 */ /* 0x100fe200078e0a02 */
[----:B------:R-:W-:Y:S01]  /*56e0*/  ISETP.GT.U32.AND P4, PT, R2, R7, PT ;  /* 0x000000070200720c */ /* 0x000fe20003f84070 */
[--C-:B------:R-:W-:Y:S01]  /*56f0*/  @!P1 IMAD.IADD R55, R55, 0x1, -R2.reuse ;  /* 0x0000000137379824 */ /* 0x100fe200078e0a02 */
[----:B------:R-:W-:Y:S01]  /*5700*/  ISETP.GE.AND P1, PT, R62, RZ, PT ;  /* 0x000000ff3e00720c */ /* 0x000fe20003f26270 */
[----:B------:R-:W-:Y:S01]  /*5710*/  @!P3 IMAD.IADD R59, R59, 0x1, -R2 ;  /* 0x000000013b3bb824 */ /* 0x000fe200078e0a02 */
[C---:B------:R-:W-:Y:S01]  /*5720*/  ISETP.GT.U32.AND P3, PT, R2.reuse, R51, PT ;  /* 0x000000330200720c */ /* 0x040fe20003f64070 */
[----:B------:R-:W-:Y:S02]  /*5730*/  IMAD.MOV.U32 R50, RZ, RZ, R47 ;  /* 0x000000ffff327224 */ /* 0x000fe400078e002f */
[----:B------:R-:W-:Y:S01]  /*5740*/  @!P5 IMAD.MOV R69, RZ, RZ, -R69 ;  /* 0x000000ffff45d224 */ /* 0x000fe200078e0a45 */
[C---:B------:R-:W-:Y:S01]  /*5750*/  ISETP.GT.U32.AND P5, PT, R2.reuse, R55, PT ;  /* 0x000000370200720c */ /* 0x040fe20003fa4070 */
[----:B------:R-:W-:Y:S01]  /*5760*/  @!P2 IMAD.MOV R71, RZ, RZ, -R71 ;  /* 0x000000ffff47a224 */ /* 0x000fe200078e0a47 */
[C---:B------:R-:W-:Y:S01]  /*5770*/  ISETP.GT.U32.AND P2, PT, R2.reuse, R53, PT ;  /* 0x000000350200720c */ /* 0x040fe20003f44070 */
[----:B------:R-:W-:Y:S01]  /*5780*/  @!P6 IMAD.MOV R45, RZ, RZ, -R45 ;  /* 0x000000ffff2de224 */ /* 0x000fe200078e0a2d */
[C---:B------:R-:W-:Y:S01]  /*5790*/  ISETP.GT.U32.AND P6, PT, R2.reuse, R57, PT ;  /* 0x000000390200720c */ /* 0x040fe20003fc4070 */
[----:B------:R-:W-:Y:S01]  /*57a0*/  @!P0 IMAD.MOV R50, RZ, RZ, -R50 ;  /* 0x000000ffff328224 */ /* 0x000fe200078e0a32 */
[----:B------:R-:W-:Y:S01]  /*57b0*/  ISETP.GT.U32.AND P0, PT, R2, R59, PT ;  /* 0x0000003b0200720c */ /* 0x000fe20003f04070 */
[----:B------:R-:W-:-:S02]  /*57c0*/  IMAD.MOV.U32 R54, RZ, RZ, R49 ;  /* 0x000000ffff367224 */ /* 0x000fc400078e0031 */
[----:B------:R-:W-:Y:S01]  /*57d0*/  @!P4 IMAD.IADD R7, R7, 0x1, -R2 ;  /* 0x000000010707c824 */ /* 0x000fe200078e0a02 */
[----:B------:R-:W-:Y:S01]  /*57e0*/  ISETP.GE.AND P4, PT, R64, RZ, PT ;  /* 0x000000ff4000720c */ /* 0x000fe20003f86270 */
[----:B------:R-:W-:Y:S02]  /*57f0*/  @!P1 IMAD.MOV R54, RZ, RZ, -R54 ;  /* 0x000000ffff369224 */ /* 0x000fe400078e0a36 */
[--C-:B------:R-:W-:Y:S01]  /*5800*/  @!P3 IMAD.IADD R51, R51, 0x1, -R2.reuse ;  /* 0x000000013333b824 */ /* 0x100fe200078e0a02 */
[----:B------:R-:W-:Y:S01]  /*5810*/  ISETP.GT.U32.AND P1, PT, R2, R7, PT ;  /* 0x000000070200720c */ /* 0x000fe20003f24070 */
[--C-:B------:R-:W-:Y:S01]  /*5820*/  @!P2 IMAD.IADD R53, R53, 0x1, -R2.reuse ;  /* 0x000000013535a824 */ /* 0x100fe200078e0a02 */
[----:B------:R-:W-:Y:S01]  /*5830*/  ISETP.GE.AND P3, PT, R66, RZ, PT ;  /* 0x000000ff4200720c */ /* 0x000fe20003f66270 */
[--C-:B------:R-:W-:Y:S01]  /*5840*/  @!P5 IMAD.IADD R55, R55, 0x1, -R2.reuse ;  /* 0x000000013737d824 */ /* 0x100fe200078e0a02 */
[----:B------:R-:W-:Y:S01]  /*5850*/  ISETP.GE.AND P2, PT, R68, RZ, PT ;  /* 0x000000ff4400720c */ /* 0x000fe20003f46270 */
[--C-:B------:R-:W-:Y:S01]  /*5860*/  @!P6 IMAD.IADD R57, R57, 0x1, -R2.reuse ;  /* 0x000000013939e824 */ /* 0x100fe200078e0a02 */
[----:B------:R-:W-:Y:S01]  /*5870*/  ISETP.GE.AND P5, PT, R70, RZ, PT ;  /* 0x000000ff4600720c */ /* 0x000fe20003fa6270 */
[--C-:B------:R-:W-:Y:S01]  /*5880*/  @!P0 IMAD.IADD R59, R59, 0x1, -R2.reuse ;  /* 0x000000013b3b8824 */ /* 0x100fe200078e0a02 */
[----:B------:R-:W-:Y:S01]  /*5890*/  ISETP.GE.AND P6, PT, R52, RZ, PT ;  /* 0x000000ff3400720c */ /* 0x000fe20003fc6270 */
[----:B------:R-:W-:Y:S01]  /*58a0*/  IMAD.MOV.U32 R58, RZ, RZ, R51 ;  /* 0x000000ffff3a7224 */ /* 0x000fe200078e0033 */
[----:B------:R-:W-:Y:S01]  /*58b0*/  ISETP.GE.AND P0, PT, R6, RZ, PT ;  /* 0x000000ff0600720c */ /* 0x000fe20003f06270 */
[----:B------:R-:W-:Y:S01]  /*58c0*/  IMAD R6, R75, UR7, RZ ;  /* 0x000000074b067c24 */ /* 0x000fe2000f8e02ff */
[----:B------:R-:W-:Y:S01]  /*58d0*/  USHF.L.U32 UR7, UR7, 0x6, URZ ;  /* 0x0000000607077899 */ /* 0x000fe2000800063f */
[----:B------:R-:W-:Y:S01]  /*58e0*/  @!P1 IMAD.IADD R7, R7, 0x1, -R2 ;  /* 0x0000000107079824 */ /* 0x000fe200078e0a02 */
[----:B------:R-:W-:Y:S01]  /*58f0*/  ISETP.NE.AND P1, PT, R5, RZ, PT ;  /* 0x000000ff0500720c */ /* 0x000fe20003f25270 */
[----:B------:R-:W-:Y:S01]  /*5900*/  IMAD.MOV.U32 R64, RZ, RZ, R53 ;  /* 0x000000ffff407224 */ /* 0x000fe200078e0035 */
[----:B------:R-:W-:Y:S01]  /*5910*/  LOP3.LUT R5, RZ, R5, RZ, 0x33, !PT ;  /* 0x00000005ff057212 */ /* 0x000fe200078e33ff */
[----:B------:R-:W-:-:S02]  /*5920*/  IMAD.MOV.U32 R74, RZ, RZ, R55 ;  /* 0x000000ffff4a7224 */ /* 0x000fc400078e0037 */
[----:B------:R-:W-:Y:S01]  /*5930*/  IMAD.MOV.U32 R86, RZ, RZ, R57 ;  /* 0x000000ffff567224 */ /* 0x000fe200078e0039 */
[C---:B------:R-:W-:Y:S01]  /*5940*/  SEL R45, R5.reuse, R45, !P1 ;  /* 0x0000002d052d7207 */ /* 0x040fe20004800000 */
[----:B------:R-:W-:Y:S01]  /*5950*/  IMAD.MOV.U32 R102, RZ, RZ, R59 ;  /* 0x000000ffff667224 */ /* 0x000fe200078e003b */
[C---:B------:R-:W-:Y:S01]  /*5960*/  SEL R10, R5.reuse, R10, !P1 ;  /* 0x0000000a050a7207 */ /* 0x040fe20004800000 */
[----:B------:R-:W-:Y:S01]  /*5970*/  @!P4 IMAD.MOV R58, RZ, RZ, -R58 ;  /* 0x000000ffff3ac224 */ /* 0x000fe200078e0a3a */
[C---:B------:R-:W-:Y:S01]  /*5980*/  IADD3 R2, P4, R6.reuse, UR4, RZ ;  /* 0x0000000406027c10 */ /* 0x040fe2000ff9e0ff */
[----:B------:R-:W-:Y:S01]  /*5990*/  @!P3 IMAD.MOV R64, RZ, RZ, -R64 ;  /* 0x000000ffff40b224 */ /* 0x000fe200078e0a40 */
[C---:B------:R-:W-:Y:S01]  /*59a0*/  SEL R46, R5.reuse, R4, !P1 ;  /* 0x00000004052e7207 */ /* 0x040fe20004800000 */
[----:B------:R-:W-:Y:S01]  /*59b0*/  @!P2 IMAD.MOV R74, RZ, RZ, -R74 ;  /* 0x000000ffff4aa224 */ /* 0x000fe200078e0a4a */
[C---:B------:R-:W-:Y:S01]  /*59c0*/  SEL R9, R5.reuse, R9, !P1 ;  /* 0x0000000905097207 */ /* 0x040fe20004800000 */
[----:B------:R-:W-:Y:S01]  /*59d0*/  @!P5 IMAD.MOV R86, RZ, RZ, -R86 ;  /* 0x000000ffff56d224 */ /* 0x000fe200078e0a56 */
[----:B------:R-:W-:Y:S01]  /*59e0*/  LEA.HI.X.SX32 R4, R6, UR5, 0x1, P4 ;  /* 0x0000000506047c11 */ /* 0x000fe2000a0f0eff */
[----:B------:R-:W-:Y:S01]  /*59f0*/  @!P6 IMAD.MOV R102, RZ, RZ, -R102 ;  /* 0x000000ffff66e224 */ /* 0x000fe200078e0a66 */
[----:B------:R-:W-:Y:S01]  /*5a00*/  ULDC UR5, c[0x0][0x240] ;  /* 0x0000900000057ab9 */ /* 0x000fe20000000800 */
[----:B------:R-:W-:Y:S01]  /*5a10*/  @!P0 IMAD.MOV R7, RZ, RZ, -R7 ;  /* 0x000000ffff078224 */ /* 0x000fe200078e0a07 */
[----:B------:R-:W-:Y:S01]  /*5a20*/  SEL R8, R5, R8, !P1 ;  /* 0x0000000805087207 */ /* 0x000fe20004800000 */
[----:B------:R-:W-:Y:S01]  /*5a30*/  IMAD R45, R45, UR5, RZ ;  /* 0x000000052d2d7c24 */ /* 0x000fe2000f8e02ff */
[----:B------:R-:W-:Y:S01]  /*5a40*/  SEL R47, R5, R11, !P1 ;  /* 0x0000000b052f7207 */ /* 0x000fe20004800000 */
[----:B------:R-:W-:Y:S01]  /*5a50*/  IMAD R9, R9, UR5, RZ ;  /* 0x0000000509097c24 */ /* 0x000fe2000f8e02ff */
[C---:B------:R-:W-:Y:S01]  /*5a60*/  SEL R12, R5.reuse, R12, !P1 ;  /* 0x0000000c050c7207 */ /* 0x040fe20004800000 */
[----:B------:R-:W-:Y:S01]  /*5a70*/  IMAD R11, R46, UR5, RZ ;  /* 0x000000052e0b7c24 */ /* 0x000fe2000f8e02ff */
[----:B------:R-:W-:Y:S01]  /*5a80*/  SEL R48, R5, R13, !P1 ;  /* 0x0000000d05307207 */ /* 0x000fe20004800000 */
[----:B------:R-:W-:Y:S01]  /*5a90*/  IMAD R47, R47, UR5, RZ ;  /* 0x000000052f2f7c24 */ /* 0x000fe2000f8e02ff */
[C---:B------:R-:W-:Y:S01]  /*5aa0*/  SEL R14, R5.reuse, R14, !P1 ;  /* 0x0000000e050e7207 */ /* 0x040fe20004800000 */
[----:B------:R-:W-:Y:S01]  /*5ab0*/  IMAD R13, R12, UR5, RZ ;  /* 0x000000050c0d7c24 */ /* 0x000fe2000f8e02ff */
[C---:B------:R-:W-:Y:S01]  /*5ac0*/  SEL R16, R5.reuse, R16, !P1 ;  /* 0x0000001005107207 */ /* 0x040fe20004800000 */
[----:B------:R-:W-:Y:S01]  /*5ad0*/  ULDC UR4, c[0x0][0x234] ;  /* 0x00008d0000047ab9 */ /* 0x000fe20000000800 */
[C---:B------:R-:W-:Y:S01]  /*5ae0*/  SEL R49, R5.reuse, R15, !P1 ;  /* 0x0000000f05317207 */ /* 0x040fe20004800000 */
[----:B------:R-:W-:Y:S01]  /*5af0*/  IMAD R15, R48, UR5, RZ ;  /* 0x00000005300f7c24 */ /* 0x000fe2000f8e02ff */
[----:B------:R-:W-:Y:S01]  /*5b00*/  SEL R51, R5, R17, !P1 ;  /* 0x0000001105337207 */ /* 0x000fe20004800000 */
[----:B------:R-:W-:Y:S01]  /*5b10*/  IMAD R221, R221, UR4, RZ ;  /* 0x00000004dddd7c24 */ /* 0x000fe2000f8e02ff */
[C---:B------:R-:W-:Y:S01]  /*5b20*/  SEL R52, R5.reuse, R19, !P1 ;  /* 0x0000001305347207 */ /* 0x040fe20004800000 */
[----:B------:R-:W-:Y:S01]  /*5b30*/  IMAD R19, R14, UR5, RZ ;  /* 0x000000050e137c24 */ /* 0x000fe2000f8e02ff */
        /* <DEDUP_REMOVED lines=31> */
[----:B------:R-:W-:Y:S01]  /*5d30*/  UMOV UR4, URZ ;  /* 0x0000003f00047c82 */ /* 0x000fe20008000000 */
[----:B------:R-:W-:-:S02]  /*5d40*/  SEL R36, R5, R36, !P1 ;  /* 0x0000002405247207 */ /* 0x000fc40004800000 */
[C---:B------:R-:W-:Y:S01]  /*5d50*/  SEL R66, R5.reuse, R35, !P1 ;  /* 0x0000002305427207 */ /* 0x040fe20004800000 */
[----:B------:R-:W-:Y:S01]  /*5d60*/  IMAD R35, R56, UR5, RZ ;  /* 0x0000000538237c24 */ /* 0x000fe2000f8e02ff */
        /* <DEDUP_REMOVED lines=64> */
[----:B------:R-:W-:Y:S01]  /*6170*/  SEL R116, R5, R7, !P1 ;  /* 0x0000000705747207 */ /* 0x000fe20004800000 */
[----:B------:R-:W-:Y:S01]  /*6180*/  IMAD R5, R10, UR5, RZ ;  /* 0x000000050a057c24 */ /* 0x000fe2000f8e02ff */
[-C--:B------:R-:W-:Y:S01]  /*6190*/  IADD3 R10, P6, R45, R2.reuse, RZ ;  /* 0x000000022d0a7210 */ /* 0x080fe20007fde0ff */
[----:B------:R-:W-:Y:S01]  /*61a0*/  IMAD R7, R8, UR5, RZ ;  /* 0x0000000508077c24 */ /* 0x000fe2000f8e02ff */
[-C--:B------:R-:W-:Y:S01]  /*61b0*/  IADD3 R6, P3, R9, R2.reuse, RZ ;  /* 0x0000000209067210 */ /* 0x080fe20007f7e0ff */
[----:B------:R-:W-:Y:S01]  /*61c0*/  IMAD R101, R86, UR5, RZ ;  /* 0x0000000556657c24 */ /* 0x000fe2000f8e02ff */
[----:B------:R-:W-:Y:S01]  /*61d0*/  IADD3 R8, P5, R5, R2, RZ ;  /* 0x0000000205087210 */ /* 0x000fe20007fbe0ff */
[----:B------:R0:W-:Y:S01]  /*61e0*/  STL [R1+0x894], R10 ;  /* 0x0008940a01007387 */ /* 0x0001e20000100800 */
[----:B------:R-:W-:-:S02]  /*61f0*/  IMAD R115, R100, UR5, RZ ;  /* 0x0000000564737c24 */ /* 0x000fc4000f8e02ff */
[----:B------:R-:W-:Y:S01]  /*6200*/  LEA.HI.X.SX32 R5, R5, R4, 0x1, P5 ;  /* 0x0000000405057211 */ /* 0x000fe200028f0eff */
[----:B------:R1:W-:Y:S01]  /*6210*/  STL [R1+0x89c], R8 ;  /* 0x00089c0801007387 */ /* 0x0003e20000100800 */
[----:B------:R-:W-:Y:S02]  /*6220*/  IMAD R117, R102, UR5, RZ ;  /* 0x0000000566757c24 */ /* 0x000fe4000f8e02ff */
[----:B------:R-:W-:Y:S01]  /*6230*/  IMAD R119, R104, UR5, RZ ;  /* 0x0000000568777c24 */ /* 0x000fe2000f8e02ff */
[----:B------:R2:W-:Y:S01]  /*6240*/  STL [R1+0x8a4], R6 ;  /* 0x0008a40601007387 */ /* 0x0005e20000100800 */
[----:B------:R-:W-:Y:S01]  /*6250*/  IMAD R121, R106, UR5, RZ ;  /* 0x000000056a797c24 */ /* 0x000fe2000f8e02ff */
[-C--:B0-----:R-:W-:Y:S01]  /*6260*/  IADD3 R10, P2, R7, R2.reuse, RZ ;  /* 0x00000002070a7210 */ /* 0x081fe20007f5e0ff */
[----:B------:R-:W-:Y:S02]  /*6270*/  IMAD R123, R108, UR5, RZ ;  /* 0x000000056c7b7c24 */ /* 0x000fe4000f8e02ff */
[----:B------:R-:W-:Y:S01]  /*6280*/  IMAD R125, R110, UR5, RZ ;  /* 0x000000056e7d7c24 */ /* 0x000fe2000f8e02ff */
[----:B-1----:R-:W-:Y:S01]  /*6290*/  IADD3 R8, P1, R11, R2, RZ ;  /* 0x000000020b087210 */ /* 0x002fe20007f3e0ff */
[----:B------:R0:W-:Y:S01]  /*62a0*/  STL [R1+0x8ac], R10 ;  /* 0x0008ac0a01007387 */ /* 0x0001e20000100800 */
[----:B------:R-:W-:Y:S01]  /*62b0*/  LEA.HI.X.SX32 R7, R7, R4, 0x1, P2 ;  /* 0x0000000407077211 */ /* 0x000fe200010f0eff */
[----:B------:R-:W-:Y:S01]  /*62c0*/  IMAD R127, R112, UR5, RZ ;  /* 0x00000005707f7c24 */ /* 0x000fe2000f8e02ff */
[----:B--2---:R-:W-:Y:S01]  /*62d0*/  IADD3 R6, P0, R47, R2, RZ ;  /* 0x000000022f067210 */ /* 0x004fe20007f1e0ff */
[----:B------:R1:W-:Y:S01]  /*62e0*/  STL [R1+0x8b4], R8 ;  /* 0x0008b40801007387 */ /* 0x0003e20000100800 */
[----:B------:R-:W-:-:S02]  /*62f0*/  IMAD R129, R114, UR5, RZ ;  /* 0x0000000572817c24 */ /* 0x000fc4000f8e02ff */
[----:B------:R-:W-:Y:S01]  /*6300*/  IMAD R131, R116, UR5, RZ ;  /* 0x0000000574837c24 */ /* 0x000fe2000f8e02ff */
[----:B------:R2:W-:Y:S01]  /*6310*/  STL [R1+0x8bc], R6 ;  /* 0x0008bc0601007387 */ /* 0x0005e20000100800 */
[----:B------:R-:W-:Y:S01]  /*6320*/  ULDC UR5, c[0x0][0x238] ;  /* 0x00008e0000057ab9 */ /* 0x000fe20000000800 */
[----:B0-----:R-:W-:Y:S01]  /*6330*/  IADD3 R10, P4, R13, R2, RZ ;  /* 0x000000020d0a7210 */ /* 0x001fe20007f9e0ff */
[----:B------:R-:W-:Y:S01]  /*6340*/  UIMAD UR5, UR5, 0x16, URZ ;  /* 0x00000016050578a4 */ /* 0x000fe2000f8e023f */
[----:B-1----:R-:W-:-:S03]  /*6350*/  LEA.HI.X.SX32 R8, R45, R4, 0x1, P6 ;  /* 0x000000042d087211 */ /* 0x002fc600030f0eff */
[----:B------:R-:W-:Y:S01]  /*6360*/  STL [R1+0x8c4], R10 ;  /* 0x0008c40a01007387 */ /* 0x000fe20000100800 */
[----:B------:R-:W-:Y:S02]  /*6370*/  CS2R R44, SRZ ;  /* 0x00000000002c7805 */ /* 0x000fe4000001ff00 */
[-C--:B--2---:R-:W-:Y:S01]  /*6380*/  IADD3 R6, P6, R15, R2.reuse, RZ ;  /* 0x000000020f067210 */ /* 0x084fe20007fde0ff */
[----:B------:R0:W-:Y:S04]  /*6390*/  STL [R1+0x890], R8 ;  /* 0x0008900801007387 */ /* 0x0001e80000100800 */
[----:B------:R1:W-:Y:S04]  /*63a0*/  STL [R1+0x8cc], R6 ;  /* 0x0008cc0601007387 */ /* 0x0003e80000100800 */
[----:B------:R2:W-:Y:S01]  /*63b0*/  STL [R1+0x898], R5 ;  /* 0x0008980501007387 */ /* 0x0005e20000100800 */
[----:B0-----:R-:W-:-:S02]  /*63c0*/  IADD3 R8, P5, R17, R2, RZ ;  /* 0x0000000211087210 */ /* 0x001fc40007fbe0ff */
[----:B-1----:R-:W-:-:S03]  /*63d0*/  LEA.HI.X.SX32 R6, R9, R4, 0x1, P3 ;  /* 0x0000000409067211 */ /* 0x002fc600018f0eff */
[----:B------:R-:W-:Y:S01]  /*63e0*/  STL [R1+0x8d4], R8 ;  /* 0x0008d40801007387 */ /* 0x000fe20000100800 */
[----:B--2---:R-:W-:-:S03]  /*63f0*/  IADD3 R5, P3, R19, R2, RZ ;  /* 0x0000000213057210 */ /* 0x004fc60007f7e0ff */
[----:B------:R0:W-:Y:S04]  /*6400*/  STL [R1+0x8a0], R6 ;  /* 0x0008a00601007387 */ /* 0x0001e80000100800 */
[----:B------:R1:W-:Y:S04]  /*6410*/  STL [R1+0x8dc], R5 ;  /* 0x0008dc0501007387 */ /* 0x0003e80000100800 */
[----:B------:R2:W-:Y:S01]  /*6420*/  STL [R1+0x8a8], R7 ;  /* 0x0008a80701007387 */ /* 0x0005e20000100800 */
[----:B0-----:R-:W-:Y:S02]  /*6430*/  IADD3 R6, P2, R21, R2, RZ ;  /* 0x0000000215067210 */ /* 0x001fe40007f5e0ff */
[----:B-1----:R-:W-:-:S03]  /*6440*/  LEA.HI.X.SX32 R5, R11, R4, 0x1, P1 ;  /* 0x000000040b057211 */ /* 0x002fc600008f0eff */
[----:B------:R0:W-:Y:S01]  /*6450*/  STL [R1+0x8e4], R6 ;  /* 0x0008e40601007387 */ /* 0x0001e20000100800 */
[----:B--2---:R-:W-:-:S03]  /*6460*/  IADD3 R7, P1, R49, R2, RZ ;  /* 0x0000000231077210 */ /* 0x004fc60007f3e0ff */
[----:B------:R1:W-:Y:S04]  /*6470*/  STL [R1+0x8b0], R5 ;  /* 0x0008b00501007387 */ /* 0x0003e80000100800 */
[----:B------:R2:W-:Y:S01]  /*6480*/  STL [R1+0x8ec], R7 ;  /* 0x0008ec0701007387 */ /* 0x0005e20000100800 */
[----:B0-----:R-:W-:Y:S02]  /*6490*/  LEA.HI.X.SX32 R6, R47, R4, 0x1, P0 ;  /* 0x000000042f067211 */ /* 0x001fe400000f0eff */
[----:B------:R-:W-:Y:S02]  /*64a0*/  CS2R R46, SRZ ;  /* 0x00000000002e7805 */ /* 0x000fe4000001ff00 */
[----:B-1----:R-:W-:Y:S01]  /*64b0*/  IADD3 R5, P0, R51, R2, RZ ;  /* 0x0000000233057210 */ /* 0x002fe20007f1e0ff */
[----:B------:R0:W-:Y:S01]  /*64c0*/  STL [R1+0x8b8], R6 ;  /* 0x0008b80601007387 */ /* 0x0001e20000100800 */
[----:B--2---:R-:W-:-:S03]  /*64d0*/  LEA.HI.X.SX32 R7, R13, R4, 0x1, P4 ;  /* 0x000000040d077211 */ /* 0x004fc600020f0eff */
        /* <DEDUP_REMOVED lines=9> */
[----:B-1----:R-:W-:-:S03]  /*6570*/  IADD3 R5, P5, R27, R2, RZ ;  /* 0x000000021b057210 */ /* 0x002fc60007fbe0ff */
        /* <DEDUP_REMOVED lines=15> */
[----:B------:R1:W-:Y:S01]  /*6670*/  STL [R1+0x924], R5 ;  /* 0x0009240501007387 */ /* 0x0003e20000100800 */
[----:B------:R-:W-:-:S03]  /*6680*/  CS2R R50, SRZ ;  /* 0x0000000000327805 */ /* 0x000fc6000001ff00 */
        /* <DEDUP_REMOVED lines=18> */
[----:B------:R-:W-:Y:S02]  /*67b0*/  CS2R R28, SRZ ;  /* 0x00000000001c7805 */ /* 0x000fe4000001ff00 */
[----:B--2---:R-:W-:Y:S01]  /*67c0*/  IADD3 R7, P3, R57, R2, RZ ;  /* 0x0000000239077210 */ /* 0x004fe20007f7e0ff */
[----:B------:R1:W-:Y:S04]  /*67d0*/  STL [R1+0x910], R5 ;  /* 0x0009100501007387 */ /* 0x0003e80000100800 */
[----:B------:R2:W-:Y:S01]  /*67e0*/  STL [R1+0x94c], R7 ;  /* 0x00094c0701007387 */ /* 0x0005e20000100800 */
[----:B0-----:R-:W-:Y:S02]  /*67f0*/  LEA.HI.X.SX32 R6, R53, R4, 0x1, P2 ;  /* 0x0000000435067211 */ /* 0x001fe400010f0eff */
[----:B------:R-:W-:-:S02]  /*6800*/  CS2R R52, SRZ ;  /* 0x0000000000347805 */ /* 0x000fc4000001ff00 */
        /* <DEDUP_REMOVED lines=192> */
[----:B------:R-:W-:Y:S01]  /*7410*/  STL [R1+0xa84], R7 ;  /* 0x000a840701007387 */ /* 0x000fe20000100800 */
[----:B0-----:R-:W-:Y:S02]  /*7420*/  LEA.HI.X.SX32 R6, R117, R4, 0x1, P6 ;  /* 0x0000000475067211 */ /* 0x001fe400030f0eff */
[----:B------:R-:W-:-:S02]  /*7430*/  CS2R R116, SRZ ;  /* 0x0000000000747805 */ /* 0x000fc4000001ff00 */
[----:B-1----:R-:W-:Y:S01]  /*7440*/  IADD3 R5, P6, R131, R2, RZ ;  /* 0x0000000283057210 */ /* 0x002fe20007fde0ff */
[----:B------:R0:W-:Y:S01]  /*7450*/  STL [R1+0xa50], R6 ;  /* 0x000a500601007387 */ /* 0x0001e20000100800 */
[-C--:B------:R-:W-:Y:S02]  /*7460*/  LEA.HI.X.SX32 R2, R119, R4.reuse, 0x1, P5 ;  /* 0x0000000477027211 */ /* 0x080fe400028f0eff */
[----:B------:R-:W-:Y:S01]  /*7470*/  CS2R R118, SRZ ;  /* 0x0000000000767805 */ /* 0x000fe2000001ff00 */
[----:B------:R1:W-:Y:S04]  /*7480*/  STL [R1+0xa8c], R5 ;  /* 0x000a8c0501007387 */ /* 0x0003e80000100800 */
[----:B------:R2:W-:Y:S01]  /*7490*/  STL [R1+0xa58], R2 ;  /* 0x000a580201007387 */ /* 0x0005e20000100800 */
[----:B0-----:R-:W-:-:S02]  /*74a0*/  LEA.HI.X.SX32 R6, R121, R4, 0x1, P3 ;  /* 0x0000000479067211 */ /* 0x001fc400018f0eff */
[----:B------:R-:W-:Y:S02]  /*74b0*/  CS2R R120, SRZ ;  /* 0x0000000000787805 */ /* 0x000fe4000001ff00 */
[----:B------:R-:W-:Y:S02]  /*74c0*/  IADD3 R228, P3, R227, UR8, RZ ;  /* 0x00000008e3e47c10 */ /* 0x000fe4000ff7e0ff */
[-C--:B-1----:R-:W-:Y:S01]  /*74d0*/  LEA.HI.X.SX32 R5, R123, R4.reuse, 0x1, P2 ;  /* 0x000000047b057211 */ /* 0x082fe200010f0eff */
[----:B------:R0:W-:Y:S01]  /*74e0*/  STL [R1+0xa60], R6 ;  /* 0x000a600601007387 */ /* 0x0001e20000100800 */
[----:B------:R-:W-:Y:S02]  /*74f0*/  IADD3 R226, P2, R225, UR8, RZ ;  /* 0x00000008e1e27c10 */ /* 0x000fe4000ff5e0ff */
[----:B------:R-:W-:Y:S02]  /*7500*/  CS2R R122, SRZ ;  /* 0x00000000007a7805 */ /* 0x000fe4000001ff00 */
[----:B--2---:R-:W-:Y:S01]  /*7510*/  LEA.HI.X.SX32 R2, R125, R4, 0x1, P1 ;  /* 0x000000047d027211 */ /* 0x004fe200008f0eff */
[----:B------:R1:W-:Y:S01]  /*7520*/  STL [R1+0xa68], R5 ;  /* 0x000a680501007387 */ /* 0x0003e20000100800 */
[----:B------:R-:W-:-:S02]  /*7530*/  IADD3 R224, P1, R223, UR8, RZ ;  /* 0x00000008dfe07c10 */ /* 0x000fc4000ff3e0ff */
[----:B------:R-:W-:Y:S02]  /*7540*/  CS2R R124, SRZ ;  /* 0x00000000007c7805 */ /* 0x000fe4000001ff00 */
[----:B------:R-:W-:Y:S01]  /*7550*/  LEA.HI.X.SX32 R225, R225, UR9, 0x1, P2 ;  /* 0x00000009e1e17c11 */ /* 0x000fe200090f0eff */
[----:B------:R2:W-:Y:S01]  /*7560*/  STL [R1+0xa70], R2 ;  /* 0x000a700201007387 */ /* 0x0005e20000100800 */
[----:B------:R-:W-:Y:S02]  /*7570*/  LEA.HI.X.SX32 R223, R223, UR9, 0x1, P1 ;  /* 0x00000009dfdf7c11 */ /* 0x000fe400088f0eff */
[-C--:B0-----:R-:W-:Y:S02]  /*7580*/  LEA.HI.X.SX32 R6, R127, R4.reuse, 0x1, P0 ;  /* 0x000000047f067211 */ /* 0x081fe400000f0eff */
[----:B------:R-:W-:Y:S02]  /*7590*/  CS2R R126, SRZ ;  /* 0x00000000007e7805 */ /* 0x000fe4000001ff00 */
[----:B------:R-:W-:Y:S01]  /*75a0*/  IADD3 R222, P0, R221, UR8, RZ ;  /* 0x00000008ddde7c10 */ /* 0x000fe2000ff1e0ff */
[----:B------:R-:W-:Y:S01]  /*75b0*/  UIMAD UR8, UR29, 0x32, URZ ;  /* 0x000000321d0878a4 */ /* 0x000fe2000f8e023f */
[----:B-1----:R-:W-:Y:S01]  /*75c0*/  LEA.HI.X.SX32 R5, R129, R4, 0x1, P4 ;  /* 0x0000000481057211 */ /* 0x002fe200020f0eff */
[----:B------:R-:W-:Y:S01]  /*75d0*/  STL [R1+0xa78], R6 ;  /* 0x000a780601007387 */ /* 0x000fe20000100800 */
[----:B------:R-:W-:-:S02]  /*75e0*/  LEA.HI.X.SX32 R221, R221, UR9, 0x1, P0 ;  /* 0x00000009dddd7c11 */ /* 0x000fc400080f0eff */
[----:B------:R-:W-:Y:S02]  /*75f0*/  CS2R R128, SRZ ;  /* 0x0000000000807805 */ /* 0x000fe4000001ff00 */
[----:B--2---:R-:W-:Y:S01]  /*7600*/  LEA.HI.X.SX32 R2, R131, R4, 0x1, P6 ;  /* 0x0000000483027211 */ /* 0x004fe200030f0eff */
[----:B------:R0:W-:Y:S01]  /*7610*/  STL [R1+0xa80], R5 ;  /* 0x000a800501007387 */ /* 0x0001e20000100800 */
[----:B------:R-:W-:Y:S02]  /*7620*/  IADD3 R4, P0, R228, UR53, RZ ;  /* 0x00000035e4047c10 */ /* 0x000fe4000ff1e0ff */
[----:B------:R-:W-:Y:S02]  /*7630*/  CS2R R130, SRZ ;  /* 0x0000000000827805 */ /* 0x000fe4000001ff00 */
[----:B------:R-:W-:Y:S01]  /*7640*/  LEA.HI.X.SX32 R227, R227, UR9, 0x1, P3 ;  /* 0x00000009e3e37c11 */ /* 0x000fe200098f0eff */
[----:B------:R1:W-:Y:S01]  /*7650*/  STL [R1+0xa88], R2 ;  /* 0x000a880201007387 */ /* 0x0003e20000100800 */
[----:B------:R-:W-:Y:S01]  /*7660*/  UIMAD UR9, UR29, 0x36, URZ ;  /* 0x000000361d0978a4 */ /* 0x000fe2000f8e023f */
[----:B0-----:R-:W-:Y:S01]  /*7670*/  IADD3 R5, P1, R226, UR53, RZ ;  /* 0x00000035e2057c10 */ /* 0x001fe2000ff3e0ff */
[----:B-1----:R-:W-:Y:S01]  /*7680*/  IMAD.SHL.U32 R2, R3, 0x8, RZ ;  /* 0x0000000803027824 */ /* 0x002fe200078e00ff */
[----:B------:R-:W-:-:S04]  /*7690*/  IADD3 R3, P2, R224, UR53, RZ ;  /* 0x00000035e0037c10 */ /* 0x000fc8000ff5e0ff */
[----:B------:R0:W-:Y:S04]  /*76a0*/  STL [R1+0x131c], R2 ;  /* 0x00131c0201007387 */ /* 0x0001e80000100800 */
[----:B------:R-:W-:Y:S04]  /*76b0*/  STL [R1+0x71c], RZ ;  /* 0x00071cff01007387 */ /* 0x000fe80000100800 */
[----:B------:R-:W-:Y:S01]  /*76c0*/  STL [R1+0x400], RZ ;  /* 0x000400ff01007387 */ /* 0x000fe20000100800 */
[----:B0-----:R-:W-:-:S03]  /*76d0*/  LOP3.LUT R2, R2, 0x30, RZ, 0xc0, !PT ;  /* 0x0000003002027812 */ /* 0x001fc600078ec0ff */
[----:B------:R-:W-:Y:S04]  /*76e0*/  STL [R1+0x404], RZ ;  /* 0x000404ff01007387 */ /* 0x000fe80000100800 */
        /* <DEDUP_REMOVED lines=254> */
[----:B------:R-:W-:Y:S04]  /*86d0*/  STL [R1], RZ ;  /* 0x000000ff01007387 */ /* 0x000fe80000100800 */
        /* <DEDUP_REMOVED lines=63> */
[----:B------:R0:W-:Y:S04]  /*8ad0*/  STL [R1+0xa94], R4 ;  /* 0x000a940401007387 */ /* 0x0001e80000100800 */
[----:B------:R1:W-:Y:S04]  /*8ae0*/  STL [R1+0xa9c], R5 ;  /* 0x000a9c0501007387 */ /* 0x0003e80000100800 */
[----:B------:R2:W-:Y:S01]  /*8af0*/  STL [R1+0xaa4], R3 ;  /* 0x000aa40301007387 */ /* 0x0005e20000100800 */
[----:B0-----:R-:W-:Y:S01]  /*8b00*/  IADD3 R4, P3, R222, UR53, RZ ;  /* 0x00000035de047c10 */ /* 0x001fe2000ff7e0ff */
[----:B------:R-:W-:Y:S01]  /*8b10*/  UIMAD UR53, UR29, 0x30, URZ ;  /* 0x000000301d3578a4 */ /* 0x000fe2000f8e023f */
[----:B-1----:R-:W-:-:S03]  /*8b20*/  IADD3.X R5, R225, UR15, RZ, P1, !PT ;  /* 0x0000000fe1057c10 */ /* 0x002fc60008ffe4ff */
[----:B------:R0:W-:Y:S01]  /*8b30*/  STL [R1+0xaac], R4 ;  /* 0x000aac0401007387 */ /* 0x0001e20000100800 */
[----:B--2---:R-:W-:-:S05]  /*8b40*/  IADD3.X R3, R227, UR15, RZ, P0, !PT ;  /* 0x0000000fe3037c10 */ /* 0x004fca00087fe4ff */
[----:B------:R1:W-:Y:S01]  /*8b50*/  STL [R1+0xa90], R3 ;  /* 0x000a900301007387 */ /* 0x0003e20000100800 */
[----:B0-----:R-:W-:-:S03]  /*8b60*/  IADD3.X R4, R223, UR15, RZ, P2, !PT ;  /* 0x0000000fdf047c10 */ /* 0x001fc600097fe4ff */
[----:B------:R0:W-:Y:S04]  /*8b70*/  STL [R1+0xa98], R5 ;  /* 0x000a980501007387 */ /* 0x0001e80000100800 */
[----:B------:R2:W-:Y:S01]  /*8b80*/  STL [R1+0xaa0], R4 ;  /* 0x000aa00401007387 */ /* 0x0005e20000100800 */
[----:B-1----:R-:W-:Y:S01]  /*8b90*/  IADD3.X R3, R221, UR15, RZ, P3, !PT ;  /* 0x0000000fdd037c10 */ /* 0x002fe20009ffe4ff */
[----:B------:R-:W-:Y:S02]  /*8ba0*/  USHF.R.S32.HI UR15, URZ, 0x1f, UR49 ;  /* 0x0000001f3f0f7899 */ /* 0x000fe40008011431 */
[----:B0-----:R-:W-:Y:S02]  /*8bb0*/  IADD3 R5, P1, R226, UR49, RZ ;  /* 0x00000031e2057c10 */ /* 0x001fe4000ff3e0ff */
[----:B------:R0:W-:Y:S01]  /*8bc0*/  STL [R1+0xaa8], R3 ;  /* 0x000aa80301007387 */ /* 0x0001e20000100800 */
[----:B--2---:R-:W-:-:S05]  /*8bd0*/  IADD3 R4, P0, R228, UR49, RZ ;  /* 0x00000031e4047c10 */ /* 0x004fca000ff1e0ff */
[----:B------:R1:W-:Y:S01]  /*8be0*/  STL [R1+0xab4], R4 ;  /* 0x000ab40401007387 */ /* 0x0003e20000100800 */
[----:B0-----:R-:W-:-:S03]  /*8bf0*/  IADD3 R3, P2, R224, UR49, RZ ;  /* 0x00000031e0037c10 */ /* 0x001fc6000ff5e0ff */
[----:B------:R0:W-:Y:S04]  /*8c00*/  STL [R1+0xabc], R5 ;  /* 0x000abc0501007387 */ /* 0x0001e80000100800 */
[----:B------:R2:W-:Y:S01]  /*8c10*/  STL [R1+0xac4], R3 ;  /* 0x000ac40301007387 */ /* 0x0005e20000100800 */
[----:B-1----:R-:W-:Y:S01]  /*8c20*/  IADD3 R4, P3, R222, UR49, RZ ;  /* 0x00000031de047c10 */ /* 0x002fe2000ff7e0ff */
[----:B------:R-:W-:Y:S01]  /*8c30*/  UIMAD UR49, UR29, 0x2f, URZ ;  /* 0x0000002f1d3178a4 */ /* 0x000fe2000f8e023f */
[----:B0-----:R-:W-:-:S03]  /*8c40*/  IADD3.X R5, R225, UR15, RZ, P1, !PT ;  /* 0x0000000fe1057c10 */ /* 0x001fc60008ffe4ff */
        /* <DEDUP_REMOVED lines=43> */
[----:B------:R-:W-:Y:S01]  /*8f00*/  UIMAD UR15, UR29, 0x2c, URZ ;  /* 0x0000002c1d0f78a4 */ /* 0x000fe2000f8e023f */
[----:B0-----:R-:W-:-:S03]  /*8f10*/  IADD3 R5, P1, R226, UR51, RZ ;  /* 0x00000033e2057c10 */ /* 0x001fc6000ff3e0ff */
[----:B------:R0:W-:Y:S01]  /*8f20*/  STL [R1+0xb08], R3 ;  /* 0x000b080301007387 */ /* 0x0001e20000100800 */
[----:B--2---:R-:W-:-:S05]  /*8f30*/  IADD3 R4, P0, R228, UR51, RZ ;  /* 0x00000033e4047c10 */ /* 0x004fca000ff1e0ff */
[----:B------:R1:W-:Y:S01]  /*8f40*/  STL [R1+0xb14], R4 ;  /* 0x000b140401007387 */ /* 0x0003e20000100800 */
[----:B0-----:R-:W-:-:S03]  /*8f50*/  IADD3 R3, P2, R224, UR51, RZ ;  /* 0x00000033e0037c10 */ /* 0x001fc6000ff5e0ff */
[----:B------:R0:W-:Y:S04]  /*8f60*/  STL [R1+0xb1c], R5 ;  /* 0x000b1c0501007387 */ /* 0x0001e80000100800 */
[----:B------:R2:W-:Y:S01]  /*8f70*/  STL [R1+0xb24], R3 ;  /* 0x000b240301007387 */ /* 0x0005e20000100800 */
[----:B-1----:R-:W-:Y:S01]  /*8f80*/  IADD3 R4, P3, R222, UR51, RZ ;  /* 0x00000033de047c10 */ /* 0x002fe2000ff7e0ff */
[----:B------:R-:W-:Y:S01]  /*8f90*/  USHF.R.S32.HI UR51, URZ, 0x1f, UR33 ;  /* 0x0000001f3f337899 */ /* 0x000fe20008011421 */
        /* <DEDUP_REMOVED lines=8> */
[----:B------:R-:W-:Y:S01]  /*9020*/  USHF.R.S32.HI UR59, URZ, 0x1f, UR41 ;  /* 0x0000001f3f3b7899 */ /* 0x000fe20008011429 */
        /* <DEDUP_REMOVED lines=188> */
[----:B------:R-:W-:Y:S01]  /*9bf0*/  USHF.L.U32 UR53, UR29, 0x5, URZ ;  /* 0x000000051d357899 */ /* 0x000fe2000800063f */
        /* <DEDUP_REMOVED lines=53> */
[----:B------:R-:W-:Y:S02]  /*9f50*/  USHF.L.U32 UR6, UR29, 0x6, URZ ;  /* 0x000000061d067899 */ /* 0x000fe4000800063f */
[----:B------:R-:W-:Y:S01]  /*9f60*/  UIMAD UR29, UR29, 0x1d, URZ ;  /* 0x0000001d1d1d78a4 */ /* 0x000fe2000f8e023f */
[----:B0-----:R-:W-:Y:S01]  /*9f70*/  IADD3.X R5, R225, UR59, RZ, P1, !PT ;  /* 0x0000003be1057c10 */ /* 0x001fe20008ffe4ff */
        /* <DEDUP_REMOVED lines=10> */
[----:B--2---:R-:W-:-:S02]  /*a020*/  IADD3 R4, P2, R224, UR15, RZ ;  /* 0x0000000fe0047c10 */ /* 0x004fc4000ff5e0ff */
[----:B0-----:R-:W-:-:S05]  /*a030*/  IADD3 R3, P0, R228, UR15, RZ ;  /* 0x0000000fe4037c10 */ /* 0x001fca000ff1e0ff */
[----:B------:R0:W-:Y:S04]  /*a040*/  STL [R1+0xcf4], R3 ;  /* 0x000cf40301007387 */ /* 0x0001e80000100800 */
[----:B------:R1:W-:Y:S04]  /*a050*/  STL [R1+0xcfc], R5 ;  /* 0x000cfc0501007387 */ /* 0x0003e80000100800 */
[----:B------:R2:W-:Y:S01]  /*a060*/  STL [R1+0xd04], R4 ;  /* 0x000d040401007387 */ /* 0x0005e20000100800 */
[----:B0-----:R-:W-:Y:S01]  /*a070*/  IADD3 R3, P3, R222, UR15, RZ ;  /* 0x0000000fde037c10 */ /* 0x001fe2000ff7e0ff */
[----:B------:R-:W-:-:S02]  /*a080*/  USHF.R.S32.HI UR15, URZ, 0x1f, UR55 ;  /* 0x0000001f3f0f7899 */ /* 0x000fc40008011437 */
[----:B------:R-:W-:Y:S01]  /*a090*/  USHF.R.S32.HI UR55, URZ, 0x1f, UR47 ;  /* 0x0000001f3f377899 */ /* 0x000fe2000801142f */
[----:B-1----:R-:W-:Y:S01]  /*a0a0*/  IADD3.X R5, R225, UR59, RZ, P1, !PT ;  /* 0x0000003be1057c10 */ /* 0x002fe20008ffe4ff */
[----:B------:R0:W-:Y:S01]  /*a0b0*/  STL [R1+0xd0c], R3 ;  /* 0x000d0c0301007387 */ /* 0x0001e20000100800 */
[----:B--2---:R-:W-:Y:S02]  /*a0c0*/  IADD3.X R4, R223, UR59, RZ, P2, !PT ;  /* 0x0000003bdf047c10 */ /* 0x004fe400097fe4ff */
[----:B0-----:R-:W-:-:S05]  /*a0d0*/  IADD3.X R3, R227, UR59, RZ, P0, !PT ;  /* 0x0000003be3037c10 */ /* 0x001fca00087fe4ff */
[----:B------:R0:W-:Y:S04]  /*a0e0*/  STL [R1+0xcf0], R3 ;  /* 0x000cf00301007387 */ /* 0x0001e80000100800 */
[----:B------:R1:W-:Y:S04]  /*a0f0*/  STL [R1+0xcf8], R5 ;  /* 0x000cf80501007387 */ /* 0x0003e80000100800 */
[----:B------:R2:W-:Y:S01]  /*a100*/  STL [R1+0xd00], R4 ;  /* 0x000d000401007387 */ /* 0x0005e20000100800 */
[----:B0-----:R-:W-:Y:S01]  /*a110*/  IADD3.X R3, R221, UR59, RZ, P3, !PT ;  /* 0x0000003bdd037c10 */ /* 0x001fe20009ffe4ff */
[----:B------:R-:W-:-:S02]  /*a120*/  USHF.R.S32.HI UR59, URZ, 0x1f, UR33 ;  /* 0x0000001f3f3b7899 */ /* 0x000fc40008011421 */
[----:B-1----:R-:W-:Y:S02]  /*a130*/  IADD3 R5, P1, R226, UR33, RZ ;  /* 0x00000021e2057c10 */ /* 0x002fe4000ff3e0ff */
        /* <DEDUP_REMOVED lines=69> */
[----:B-1----:R-:W-:Y:S02]  /*a590*/  IADD3.X R3, R221, UR59, RZ, P3, !PT ;  /* 0x0000003bdd037c10 */ /* 0x002fe40009ffe4ff */
        /* <DEDUP_REMOVED lines=293> */
[----:B------:R-:W-:Y:S04]  /*b7f0*/  STL [R1+0xf9c], R5 ;  /* 0x000f9c0501007387 */ /* 0x000fe80000100800 */
[----:B------:R0:W-:Y:S01]  /*b800*/  STL [R1+0xfa4], R3 ;  /* 0x000fa40301007387 */ /* 0x0001e20000100800 */
[----:B-1----:R-:W-:Y:S01]  /*b810*/  IADD3 R4, P3, R222, UR39, RZ ;  /* 0x00000027de047c10 */ /* 0x002fe2000ff7e0ff */
[----:B------:R-:W-:-:S04]  /*b820*/  USHF.R.S32.HI UR39, URZ, 0x1f, UR19 ;  /* 0x0000001f3f277899 */ /* 0x000fc80008011413 */
[----:B------:R1:W-:Y:S01]  /*b830*/  STL [R1+0xfac], R4 ;  /* 0x000fac0401007387 */ /* 0x0003e20000100800 */
[----:B0-----:R-:W-:Y:S02]  /*b840*/  SHF.R.S32.HI R3, RZ, 0x6, R0 ;  /* 0x00000006ff037819 */ /* 0x001fe40000011400 */
[----:B------:R-:W-:-:S03]  /*b850*/  IADD3.X R0, R227, UR9, RZ, P0, !PT ;  /* 0x00000009e3007c10 */ /* 0x000fc600087fe4ff */
[----:B------:R0:W-:Y:S01]  /*b860*/  STL [R1+0x1318], R3 ;  /* 0x0013180301007387 */ /* 0x0001e20000100800 */
[----:B-1----:R-:W-:-:S03]  /*b870*/  IADD3.X R4, R225, UR9, RZ, P1, !PT ;  /* 0x00000009e1047c10 */ /* 0x002fc60008ffe4ff */
[----:B------:R1:W-:Y:S04]  /*b880*/  STL [R1+0xf90], R0 ;  /* 0x000f900001007387 */ /* 0x0003e80000100800 */
[----:B------:R2:W-:Y:S01]  /*b890*/  STL [R1+0xf98], R4 ;  /* 0x000f980401007387 */ /* 0x0005e20000100800 */
[----:B0-----:R-:W-:Y:S02]  /*b8a0*/  IADD3.X R3, R223, UR9, RZ, P2, !PT ;  /* 0x00000009df037c10 */ /* 0x001fe400097fe4ff */
[----:B-1----:R-:W-:-:S03]  /*b8b0*/  IADD3.X R0, R221, UR9, RZ, P3, !PT ;  /* 0x00000009dd007c10 */ /* 0x002fc60009ffe4ff */
[----:B------:R0:W-:Y:S01]  /*b8c0*/  STL [R1+0xfa0], R3 ;  /* 0x000fa00301007387 */ /* 0x0001e20000100800 */
[----:B------:R-:W-:Y:S01]  /*b8d0*/  UIADD3 UR9, UP0, UR12, 0x2, URZ ;  /* 0x000000020c097890 */ /* 0x000fe2000ff1e03f */
[----:B--2---:R-:W-:Y:S02]  /*b8e0*/  IADD3 R4, P1, R226, UR5, RZ ;  /* 0x00000005e2047c10 */ /* 0x004fe4000ff3e0ff */
[----:B------:R1:W-:Y:S01]  /*b8f0*/  STL [R1+0xfa8], R0 ;  /* 0x000fa80001007387 */ /* 0x0003e20000100800 */
[----:B------:R-:W-:Y:S02]  /*b900*/  UIADD3.X UR59, UR4, -0x7fffffe0, URZ, UP0, !UPT ;  /* 0x80000020043b7890 */ /* 0x000fe400087fe43f */
[----:B------:R-:W-:Y:S01]  /*b910*/  USHF.R.S32.HI UR4, URZ, 0x1f, UR7 ;  /* 0x0000001f3f047899 */ /* 0x000fe20008011407 */
[----:B0-----:R-:W-:Y:S02]  /*b920*/  IADD3 R3, P0, R228, UR5, RZ ;  /* 0x00000005e4037c10 */ /* 0x001fe4000ff1e0ff */
[----:B-1----:R-:W-:-:S03]  /*b930*/  IADD3 R0, P2, R224, UR5, RZ ;  /* 0x00000005e0007c10 */ /* 0x002fc6000ff5e0ff */
[----:B------:R0:W-:Y:S04]  /*b940*/  STL [R1+0xfb4], R3 ;  /* 0x000fb40301007387 */ /* 0x0001e80000100800 */
[----:B------:R-:W-:Y:S04]  /*b950*/  STL [R1+0xfbc], R4 ;  /* 0x000fbc0401007387 */ /* 0x000fe80000100800 */
[----:B------:R1:W-:Y:S01]  /*b960*/  STL [R1+0xfc4], R0 ;  /* 0x000fc40001007387 */ /* 0x0003e20000100800 */
[----:B0-----:R-:W-:Y:S01]  /*b970*/  IADD3 R3, P3, R222, UR5, RZ ;  /* 0x00000005de037c10 */ /* 0x001fe2000ff7e0ff */
[----:B------:R-:W-:-:S04]  /*b980*/  USHF.R.S32.HI UR5, URZ, 0x1f, UR6 ;  /* 0x0000001f3f057899 */ /* 0x000fc80008011406 */
[----:B------:R0:W-:Y:S01]  /*b990*/  STL [R1+0xfcc], R3 ;  /* 0x000fcc0301007387 */ /* 0x0001e20000100800 */
[----:B-1----:R-:W-:Y:S01]  /*b9a0*/  IMAD R0, R229, 0x40, R2 ;  /* 0x00000040e5007824 */ /* 0x002fe200078e0202 */
[----:B------:R-:W-:-:S04]  /*b9b0*/  IADD3.X R2, R225, UR8, RZ, P1, !PT ;  /* 0x00000008e1027c10 */ /* 0x000fc80008ffe4ff */
[----:B------:R-:W-:Y:S01]  /*b9c0*/  STL [R1+0x6b8], R0 ;  /* 0x0006b80001007387 */ /* 0x000fe20000100800 */
[----:B0-----:R-:W-:-:S05]  /*b9d0*/  IADD3.X R3, R227, UR8, RZ, P0, !PT ;  /* 0x00000008e3037c10 */ /* 0x001fca00087fe4ff */
[----:B------:R0:W-:Y:S04]  /*b9e0*/  STL [R1+0xfb0], R3 ;  /* 0x000fb00301007387 */ /* 0x0001e80000100800 */
[----:B------:R1:W-:Y:S01]  /*b9f0*/  STL [R1+0xfb8], R2 ;  /* 0x000fb80201007387 */ /* 0x0003e20000100800 */
[----:B0-----:R-:W-:Y:S02]  /*ba00*/  IADD3.X R3, R223, UR8, RZ, P2, !PT ;  /* 0x00000008df037c10 */ /* 0x001fe400097fe4ff */
[----:B------:R-:W-:Y:S02]  /*ba10*/  IADD3 R4, P2, R224, UR54, RZ ;  /* 0x00000036e0047c10 */ /* 0x000fe4000ff5e0ff */
[----:B-1----:R-:W-:Y:S01]  /*ba20*/  IADD3.X R2, R221, UR8, RZ, P3, !PT ;  /* 0x00000008dd027c10 */ /* 0x002fe20009ffe4ff */
[----:B------:R0:W-:Y:S01]  /*ba30*/  STL [R1+0xfc0], R3 ;  /* 0x000fc00301007387 */ /* 0x0001e20000100800 */
[----:B------:R-:W-:Y:S01]  /*ba40*/  UMOV UR8, UR9 ;  /* 0x0000000900087c82 */ /* 0x000fe20008000000 */
[----:B------:R-:W-:Y:S01]  /*ba50*/  UMOV UR9, UR59 ;  /* 0x0000003b00097c82 */ /* 0x000fe20008000000 */
[----:B------:R-:W-:Y:S01]  /*ba60*/  ULDC UR59, c[0x0][0x238] ;  /* 0x00008e00003b7ab9 */ /* 0x000fe20000000800 */
[----:B------:R1:W-:Y:S01]  /*ba70*/  STL [R1+0xfc8], R2 ;  /* 0x000fc80201007387 */ /* 0x0003e20000100800 */
[----:B0-----:R-:W-:-:S02]  /*ba80*/  IADD3 R3, P0, R228, UR54, RZ ;  /* 0x00000036e4037c10 */ /* 0x001fc4000ff1e0ff */
[----:B-1----:R-:W-:-:S03]  /*ba90*/  IADD3 R2, P1, R226, UR54, RZ ;  /* 0x00000036e2027c10 */ /* 0x002fc6000ff3e0ff */
[----:B------:R0:W-:Y:S04]  /*baa0*/  STL [R1+0xfd4], R3 ;  /* 0x000fd40301007387 */ /* 0x0001e80000100800 */
[----:B------:R1:W-:Y:S04]  /*bab0*/  STL [R1+0xfdc], R2 ;  /* 0x000fdc0201007387 */ /* 0x0003e80000100800 */
[----:B------:R2:W-:Y:S01]  /*bac0*/  STL [R1+0xfe4], R4 ;  /* 0x000fe40401007387 */ /* 0x0005e20000100800 */
[----:B0-----:R-:W-:Y:S02]  /*bad0*/  IADD3 R3, P3, R222, UR54, RZ ;  /* 0x00000036de037c10 */ /* 0x001fe4000ff7e0ff */
[----:B-1----:R-:W-:-:S03]  /*bae0*/  IADD3.X R2, R227, UR55, RZ, P0, !PT ;  /* 0x00000037e3027c10 */ /* 0x002fc600087fe4ff */
[----:B------:R0:W-:Y:S01]  /*baf0*/  STL [R1+0xfec], R3 ;  /* 0x000fec0301007387 */ /* 0x0001e20000100800 */
[----:B--2---:R-:W-:-:S03]  /*bb00*/  IADD3.X R4, R225, UR55, RZ, P1, !PT ;  /* 0x00000037e1047c10 */ /* 0x004fc60008ffe4ff */
[----:B------:R1:W-:Y:S04]  /*bb10*/  STL [R1+0xfd0], R2 ;  /* 0x000fd00201007387 */ /* 0x0003e80000100800 */
[----:B------:R2:W-:Y:S01]  /*bb20*/  STL [R1+0xfd8], R4 ;  /* 0x000fd80401007387 */ /* 0x0005e20000100800 */
[----:B0-----:R-:W-:Y:S02]  /*bb30*/  IADD3.X R3, R223, UR55, RZ, P2, !PT ;  /* 0x00000037df037c10 */ /* 0x001fe400097fe4ff */
[----:B-1----:R-:W-:-:S03]  /*bb40*/  IADD3.X R2, R221, UR55, RZ, P3, !PT ;  /* 0x00000037dd027c10 */ /* 0x002fc60009ffe4ff */
[----:B------:R0:W-:Y:S01]  /*bb50*/  STL [R1+0xfe0], R3 ;  /* 0x000fe00301007387 */ /* 0x0001e20000100800 */
[----:B------:R-:W-:Y:S01]  /*bb60*/  UIADD3.64 UR54, UR8, 0xfe, URZ ;  /* 0x000000fe08367897 */ /* 0x000fe2000fffe03f */
[----:B--2---:R-:W-:Y:S02]  /*bb70*/  IADD3 R4, P2, R224, UR52, RZ ;  /* 0x00000034e0047c10 */ /* 0x004fe4000ff5e0ff */
[----:B------:R1:W-:Y:S01]  /*bb80*/  STL [R1+0xfe8], R2 ;  /* 0x000fe80201007387 */ /* 0x0003e20000100800 */
[----:B0-----:R-:W-:Y:S02]  /*bb90*/  IADD3 R3, P0, R228, UR52, RZ ;  /* 0x00000034e4037c10 */ /* 0x001fe4000ff1e0ff */
        /* <DEDUP_REMOVED lines=16> */
[----:B------:R-:W-:Y:S01]  /*bca0*/  UIADD3.64 UR52, UR8, 0x700, URZ ;  /* 0x0000070008347897 */ /* 0x000fe2000fffe03f */
        /* <DEDUP_REMOVED lines=185> */
[----:B--2---:R-:W-:-:S03]  /*c840*/  IADD3 R4, P2, R224, UR42, RZ ;  /* 0x0000002ae0047c10 */ /* 0x004fc6000ff5e0ff */
        /* <DEDUP_REMOVED lines=11> */
[----:B------:R-:W-:Y:S01]  /*c900*/  STL [R1+0x1178], R4 ;  /* 0x0011780401007387 */ /* 0x000fe20000100800 */
[----:B0-----:R-:W-:Y:S02]  /*c910*/  IADD3.X R3, R223, UR43, RZ, P2, !PT ;  /* 0x0000002bdf037c10 */ /* 0x001fe400097fe4ff */
[----:B-1----:R-:W-:-:S03]  /*c920*/  IADD3.X R2, R221, UR43, RZ, P3, !PT ;  /* 0x0000002bdd027c10 */ /* 0x002fc60009ffe4ff */
[----:B------:R0:W-:Y:S04]  /*c930*/  STL [R1+0x1180], R3 ;  /* 0x0011800301007387 */ /* 0x0001e80000100800 */
[----:B------:R1:W-:Y:S01]  /*c940*/  STL [R1+0x1188], R2 ;  /* 0x0011880201007387 */ /* 0x0003e20000100800 */
[C---:B0-----:R-:W-:Y:S02]  /*c950*/  LOP3.LUT R3, R0.reuse, 0x10, RZ, 0x3c, !PT ;  /* 0x0000001000037812 */ /* 0x041fe400078e3cff */
[----:B-1----:R-:W-:-:S03]  /*c960*/  LOP3.LUT R2, R0, 0x20, RZ, 0x3c, !PT ;  /* 0x0000002000027812 */ /* 0x002fc600078e3cff */
[----:B------:R0:W-:Y:S01]  /*c970*/  STL [R1+0x788], R3 ;  /* 0x0007880301007387 */ /* 0x0001e20000100800 */
[----:B------:R-:W-:-:S03]  /*c980*/  LOP3.LUT R0, R0, 0x30, RZ, 0x3c, !PT ;  /* 0x0000003000007812 */ /* 0x000fc600078e3cff */
[----:B------:R1:W-:Y:S04]  /*c990*/  STL [R1+0x784], R2 ;  /* 0x0007840201007387 */ /* 0x0003e80000100800 */
[----:B------:R2:W-:Y:S01]  /*c9a0*/  STL [R1+0x780], R0 ;  /* 0x0007800001007387 */ /* 0x0005e20000100800 */
[----:B0-----:R-:W-:Y:S02]  /*c9b0*/  IADD3 R3, P1, R228, UR13, RZ ;  /* 0x0000000de4037c10 */ /* 0x001fe4000ff3e0ff */
[----:B-1----:R-:W-:-:S03]  /*c9c0*/  IADD3 R2, P0, R226, UR13, RZ ;  /* 0x0000000de2027c10 */ /* 0x002fc6000ff1e0ff */
[----:B------:R0:W-:Y:S01]  /*c9d0*/  STL [R1+0x1194], R3 ;  /* 0x0011940301007387 */ /* 0x0001e20000100800 */
[----:B--2---:R-:W-:-:S03]  /*c9e0*/  IADD3 R0, P4, R224, UR13, RZ ;  /* 0x0000000de0007c10 */ /* 0x004fc6000ff9e0ff */
        /* <DEDUP_REMOVED lines=9> */
[----:B-1----:R-:W-:-:S03]  /*ca80*/  IADD3.X R2, R227, UR30, RZ, P1, !PT ;  /* 0x0000001ee3027c10 */ /* 0x002fc60008ffe4ff */
[----:B------:R0:W-:Y:S01]  /*ca90*/  STL [R1+0x11c4], R3 ;  /* 0x0011c40301007387 */ /* 0x0001e20000100800 */
[----:B--2---:R-:W-:-:S03]  /*caa0*/  IADD3 R0, P1, R222, UR27, RZ ;  /* 0x0000001bde007c10 */ /* 0x004fc6000ff3e0ff */
[----:B------:R1:W-:Y:S04]  /*cab0*/  STL [R1+0x1190], R2 ;  /* 0x0011900201007387 */ /* 0x0003e80000100800 */
[----:B------:R2:W-:Y:S01]  /*cac0*/  STL [R1+0x11cc], R0 ;  /* 0x0011cc0001007387 */ /* 0x0005e20000100800 */
[----:B0-----:R-:W-:Y:S02]  /*cad0*/  IADD3.X R3, R225, UR30, RZ, P0, !PT ;  /* 0x0000001ee1037c10 */ /* 0x001fe400087fe4ff */
[----:B-1----:R-:W-:-:S03]  /*cae0*/  IADD3 R2, P0, R228, UR26, RZ ;  /* 0x0000001ae4027c10 */ /* 0x002fc6000ff1e0ff */
[----:B------:R0:W-:Y:S01]  /*caf0*/  STL [R1+0x1198], R3 ;  /* 0x0011980301007387 */ /* 0x0001e20000100800 */
[----:B--2---:R-:W-:-:S03]  /*cb00*/  IADD3.X R0, R223, UR30, RZ, P4, !PT ;  /* 0x0000001edf007c10 */ /* 0x004fc6000a7fe4ff */
        /* <DEDUP_REMOVED lines=57> */
[----:B-1----:R-:W-:Y:S02]  /*cea0*/  IADD3.X R2, R227, UR38, RZ, P4, !PT ;  /* 0x00000026e3027c10 */ /* 0x002fe4000a7fe4ff */
[----:B--2---:R-:W-:-:S03]  /*ceb0*/  IADD3 R0, P4, R222, UR19, RZ ;  /* 0x00000013de007c10 */ /* 0x004fc6000ff9e0ff */
[----:B------:R0:W-:Y:S04]  /*cec0*/  STL [R1+0x1210], R2 ;  /* 0x0012100201007387 */ /* 0x0001e80000100800 */
        /* <DEDUP_REMOVED lines=29> */
[----:B------:R-:W-:-:S03]  /*d0a0*/  UMOV UR15, 0x80000020 ;  /* 0x80000020000f7882 */ /* 0x000fc60000000000 */
[----:B------:R2:W-:Y:S02]  /*d0b0*/  STL [R1+0x1268], R0 ;  /* 0x0012680001007387 */ /* 0x0005e40000100800 */
.L_x_2:
[----:B0-2---:R-:W2:Y:S04]  /*d0c0*/  LDL R2, [R1+0x71c] ;  /* 0x00071c0001027983 */ /* 0x005ea80000100800 */
[----:B------:R-:W-:Y:S04]  /*d0d0*/  STL [R1+0x19b8], R239 ;  /* 0x0019b8ef01007387 */ /* 0x000fe80000100800 */
        /* <DEDUP_REMOVED lines=63> */
[----:B------:R0:W-:Y:S04]  /*d4d0*/  STL [R1+0x158c], R205 ;  /* 0x00158ccd01007387 */ /* 0x0001e80000100800 */
[----:B0-----:R-:W3:Y:S04]  /*d4e0*/  LDL.LU R205, [R1+0xf94] ;  /* 0x000f940001cd7983 */ /* 0x001ee80000300800 */
[----:B------:R0:W-:Y:S04]  /*d4f0*/  STL [R1+0x1588], R206 ;  /* 0x001588ce01007387 */ /* 0x0001e80000100800 */
[----:B0-----:R-:W4:Y:S04]  /*d500*/  LDL.LU R206, [R1+0xfb8] ;  /* 0x000fb80001ce7983 */ /* 0x001f280000300800 */
[----:B------:R0:W-:Y:S04]  /*d510*/  STL [R1+0x1584], R207 ;  /* 0x001584cf01007387 */ /* 0x0001e80000100800 */
[----:B0-----:R-:W3:Y:S04]  /*d520*/  LDL.LU R207, [R1+0xf8c] ;  /* 0x000f8c0001cf7983 */ /* 0x001ee80000300800 */
        /* <DEDUP_REMOVED lines=14> */
[----:B------:R-:W-:Y:S04]  /*d610*/  STL [R1+0x1564], R215 ;  /* 0x001564d701007387 */ /* 0x000fe80000100800 */
        /* <DEDUP_REMOVED lines=245> */
[----:B------:R0:W-:Y:S01]  /*e570*/  STL [R1+0x135c], R83 ;  /* 0x00135c5301007387 */ /* 0x0001e20000100800 */
[----:B------:R-:W-:-:S03]  /*e580*/  MOV R0, UR49 ;  /* 0x0000003100007c02 */ /* 0x000fc60008000f00 */
[----:B0-----:R-:W3:Y:S04]  /*e590*/  LDL.LU R83, [R1+0xbcc] ;  /* 0x000bcc0001537983 */ /* 0x001ee80000300800 */
[----:B------:R0:W-:Y:S04]  /*e5a0*/  STL [R1+0x1358], R84 ;  /* 0x0013585401007387 */ /* 0x0001e80000100800 */
[----:B0-----:R-:W3:Y:S04]  /*e5b0*/  LDL.LU R84, [R1+0xbf0] ;  /* 0x000bf00001547983 */ /* 0x001ee80000300800 */
[----:B------:R0:W-:Y:S01]  /*e5c0*/  STL [R1+0x1354], R85 ;  /* 0x0013545501007387 */ /* 0x0001e20000100800 */
[----:B------:R-:W-:-:S03]  /*e5d0*/  MOV R3, UR48 ;  /* 0x0000003000037c02 */ /* 0x000fc60008000f00 */
[----:B0-----:R-:W3:Y:S04]  /*e5e0*/  LDL.LU R85, [R1+0xbc4] ;  /* 0x000bc40001557983 */ /* 0x001ee80000300800 */
[----:B------:R0:W-:Y:S04]  /*e5f0*/  STL [R1+0x1350], R86 ;  /* 0x0013505601007387 */ /* 0x0001e80000100800 */
[----:B0-----:R-:W3:Y:S01]  /*e600*/  LDL.LU R86, [R1+0xbe8] ;  /* 0x000be80001567983 */ /* 0x001ee20000300800 */
[----:B------:R-:W-:Y:S02]  /*e610*/  PRMT R232, RZ, 0x7610, R232 ;  /* 0x00007610ffe87816 */ /* 0x000fe400000000e8 */
[----:B------:R-:W-:Y:S01]  /*e620*/  PRMT R239, RZ, 0x7610, R239 ;  /* 0x00007610ffef7816 */ /* 0x000fe200000000ef */
[----:B------:R-:W-:Y:S04]  /*e630*/  STL [R1+0x134c], R87 ;  /* 0x00134c5701007387 */ /* 0x000fe80000100800 */
[----:B-----5:R-:W-:Y:S04]  /*e640*/  STL [R1+0x1330], R220 ;  /* 0x001330dc01007387 */ /* 0x020fe80000100800 */
[----:B------:R-:W-:Y:S04]  /*e650*/  STL [R1+0x132c], R219 ;  /* 0x00132cdb01007387 */ /* 0x000fe80000100800 */
[----:B------:R-:W-:Y:S04]  /*e660*/  STL [R1+0x1328], R218 ;  /* 0x001328da01007387 */ /* 0x000fe80000100800 */
[----:B------:R-:W-:Y:S04]  /*e670*/  STL [R1+0x1324], R217 ;  /* 0x001324d901007387 */ /* 0x000fe80000100800 */
[----:B------:R-:W-:Y:S04]  /*e680*/  STL [R1+0x1320], R216 ;  /* 0x001320d801007387 */ /* 0x000fe80000100800 */
[----:B------:R0:W-:Y:S04]  /*e690*/  STL [R1+0x128c], R0 ;  /* 0x00128c0001007387 */ /* 0x0001e80000100800 */
[----:B------:R1:W-:Y:S01]  /*e6a0*/  STL [R1+0x1288], R3 ;  /* 0x0012880301007387 */ /* 0x0003e20000100800 */
[----:B0-----:R-:W-:-:S02]  /*e6b0*/  MOV R0, UR53 ;  /* 0x0000003500007c02 */ /* 0x001fc40008000f00 */
[----:B-1----:R-:W-:-:S03]  /*e6c0*/  MOV R3, UR52 ;  /* 0x0000003400037c02 */ /* 0x002fc60008000f00 */
[----:B------:R0:W-:Y:S04]  /*e6d0*/  STL [R1+0x1284], R0 ;  /* 0x0012840001007387 */ /* 0x0001e80000100800 */
[----:B------:R1:W-:Y:S01]  /*e6e0*/  STL [R1+0x1280], R3 ;  /* 0x0012800301007387 */ /* 0x0003e20000100800 */
[----:B0-----:R-:W-:Y:S02]  /*e6f0*/  MOV R0, UR7 ;  /* 0x0000000700007c02 */ /* 0x001fe40008000f00 */
[----:B-1----:R-:W-:-:S03]  /*e700*/  MOV R3, UR6 ;  /* 0x0000000600037c02 */ /* 0x002fc60008000f00 */
[----:B------:R0:W-:Y:S04]  /*e710*/  STL [R1+0x127c], R0 ;  /* 0x00127c0001007387 */ /* 0x0001e80000100800 */
[----:B------:R1:W-:Y:S01]  /*e720*/  STL [R1+0x1278], R3 ;  /* 0x0012780301007387 */ /* 0x0003e20000100800 */
[----:B0-----:R-:W-:Y:S02]  /*e730*/  MOV R0, UR5 ;  /* 0x0000000500007c02 */ /* 0x001fe40008000f00 */
[----:B-1----:R-:W-:-:S03]  /*e740*/  MOV R3, UR4 ;  /* 0x0000000400037c02 */ /* 0x002fc60008000f00 */
[----:B------:R0:W-:Y:S04]  /*e750*/  STL [R1+0x1274], R0 ;  /* 0x0012740001007387 */ /* 0x0001e80000100800 */
[----:B------:R1:W-:Y:S01]  /*e760*/  STL [R1+0x1270], R3 ;  /* 0x0012700301007387 */ /* 0x0003e20000100800 */
[----:B------:R-:W-:Y:S02]  /*e770*/  PRMT R248, RZ, 0x7610, R248 ;  /* 0x00007610fff87816 */ /* 0x000fe400000000f8 */
[----:B------:R-:W-:Y:S01]  /*e780*/  PRMT R242, RZ, 0x7610, R242 ;  /* 0x00007610fff27816 */ /* 0x000fe200000000f2 */
[----:B------:R-:W-:Y:S01]  /*e790*/  STL [R1+0x1894], R222 ;  /* 0x001894de01007387 */ /* 0x000fe20000100800 */
[----:B0-----:R-:W2:Y:S03]  /*e7a0*/  LDC R0, c[0x0][0x230] ;  /* 0x00008c00ff007b82 */ /* 0x001ea60000000800 */
[----:B------:R-:W-:Y:S01]  /*e7b0*/  STL [R1+0x1890], R221 ;  /* 0x001890dd01007387 */ /* 0x000fe20000100800 */
[----:B--2---:R-:W-:-:S05]  /*e7c0*/  IMAD R0, R2, -0x40, R0 ;  /* 0xffffffc002007824 */ /* 0x004fca00078e0200 */
[C---:B------:R-:W-:Y:S01]  /*e7d0*/  ISETP.GT.AND P0, PT, R0.reuse, RZ, PT ;  /* 0x000000ff0000720c */ /* 0x040fe20003f04270 */
[----:B------:R-:W-:Y:S01]  /*e7e0*/  STL [R1+0x189c], R224 ;  /* 0x00189ce001007387 */ /* 0x000fe20000100800 */
[----:B------:R-:W-:-:S11]  /*e7f0*/  ISETP.GT.AND P1, PT, R0, 0x1, PT ;  /* 0x000000010000780c */ /* 0x000fd60003f24270 */
[----:B------:R-:W-:Y:S02]  /*e800*/  @P0 IMAD.MOV.U32 R2, RZ, RZ, R222 ;  /* 0x000000ffff020224 */ /* 0x000fe400078e00de */
[----:B-1----:R-:W-:-:S05]  /*e810*/  @P0 IMAD.MOV.U32 R3, RZ, RZ, R221 ;  /* 0x000000ffff030224 */ /* 0x002fca00078e00dd */
[----:B------:R0:W2:Y:S04]  /*e820*/  @P0 LDG.E.U8 R232, desc[UR56][R2.64] ;  /* 0x0000003802e80981 */ /* 0x0000a8000c1e1100 */
[----:B------:R-:W-:Y:S01]  /*e830*/  STL [R1+0x1898], R223 ;  /* 0x001898df01007387 */ /* 0x000fe20000100800 */
[----:B0-----:R-:W-:Y:S02]  /*e840*/  @P0 IMAD.MOV.U32 R2, RZ, RZ, R224 ;  /* 0x000000ffff020224 */ /* 0x001fe400078e00e0 */
[----:B------:R-:W-:-:S05]  /*e850*/  @P0 IMAD.MOV.U32 R3, RZ, RZ, R223 ;  /* 0x000000ffff030224 */ /* 0x000fca00078e00df */
[----:B------:R0:W4:Y:S02]  /*e860*/  @P0 LDG.E.U8 R239, desc[UR56][R2.64] ;  /* 0x0000003802ef0981 */ /* 0x000124000c1e1100 */
[----:B0-----:R-:W-:Y:S02]  /*e870*/  @P0 IMAD.MOV.U32 R2, RZ, RZ, R226 ;  /* 0x000000ffff020224 */ /* 0x001fe400078e00e2 */
[----:B------:R-:W-:-:S05]  /*e880*/  @P0 IMAD.MOV.U32 R3, RZ, RZ, R225 ;  /* 0x000000ffff030224 */ /* 0x000fca00078e00e1 */
[----:B------:R0:W3:Y:S02]  /*e890*/  @P0 LDG.E.U8 R248, desc[UR56][R2.64] ;  /* 0x0000003802f80981 */ /* 0x0000e4000c1e1100 */
[----:B0-----:R-:W-:Y:S02]  /*e8a0*/  @P0 IMAD.MOV.U32 R2, RZ, RZ, R228 ;  /* 0x000000ffff020224 */ /* 0x001fe400078e00e4 */
[----:B------:R-:W-:-:S05]  /*e8b0*/  @P0 IMAD.MOV.U32 R3, RZ, RZ, R227 ;  /* 0x000000ffff030224 */ /* 0x000fca00078e00e3 */
[----:B------:R-:W2:Y:S04]  /*e8c0*/  @P0 LDG.E.U8 R242, desc[UR56][R2.64] ;  /* 0x0000003802f20981 */ /* 0x000ea8000c1e1100 */
[----:B----4-:R0:W-:Y:S04]  /*e8d0*/  STL [R1+0x544], R239 ;  /* 0x000544ef01007387 */ /* 0x0101e80000100800 */
[----:B0-----:R-:W4:Y:S04]  /*e8e0*/  LDL.LU R239, [R1+0x19b8] ;  /* 0x0019b80001ef7983 */ /* 0x001f280000300800 */
[----:B------:R-:W-:Y:S04]  /*e8f0*/  STL [R1+0x18a4], R226 ;  /* 0x0018a4e201007387 */ /* 0x000fe80000100800 */
[----:B------:R-:W-:Y:S04]  /*e900*/  STL [R1+0x18a0], R225 ;  /* 0x0018a0e101007387 */ /* 0x000fe80000100800 */
[----:B---3--:R0:W-:Y:S04]  /*e910*/  STL [R1+0x550], R248 ;  /* 0x000550f801007387 */ /* 0x0081e80000100800 */
[----:B0-----:R-:W3:Y:S04]  /*e920*/  LDL.LU R248, [R1+0x19b4] ;  /* 0x0019b40001f87983 */ /* 0x001ee80000300800 */
[----:B------:R-:W-:Y:S04]  /*e930*/  STL [R1+0x18ac], R228 ;  /* 0x0018ace401007387 */ /* 0x000fe80000100800 */
[----:B------:R-:W-:Y:S04]  /*e940*/  STL [R1+0x18a8], R227 ;  /* 0x0018a8e301007387 */ /* 0x000fe80000100800 */
[----:B--2---:R0:W-:Y:S04]  /*e950*/  STL [R1+0x558], R242 ;  /* 0x000558f201007387 */ /* 0x0041e80000100800 */
[----:B0-----:R-:W2:Y:S04]  /*e960*/  LDL.LU R242, [R1+0x19b0] ;  /* 0x0019b00001f27983 */ /* 0x001ea80000300800 */
[----:B------:R-:W4:Y:S04]  /*e970*/  LDL R2, [R1+0x1268] ;  /* 0x0012680001027983 */ /* 0x000f280000100800 */
[----:B------:R-:W4:Y:S01]  /*e980*/  LDL R3, [R1+0x126c] ;  /* 0x00126c0001037983 */ /* 0x000f220000100800 */
[----:B------:R-:W-:-:S02]  /*e990*/  PRMT R14, RZ, 0x7610, R14 ;  /* 0x00007610ff0e7816 */ /* 0x000fc4000000000e */
[----:B----4-:R-:W-:-:S04]  /*e9a0*/  @P1 LOP3.LUT R3, R3, R2, RZ, 0x3c, !PT ;  /* 0x0000000203031212 */ /* 0x010fc800078e3cff */
[----:B------:R-:W-:-:S04]  /*e9b0*/  @P1 LOP3.LUT R2, R3, R2, RZ, 0x3c, !PT ;  /* 0x0000000203021212 */ /* 0x000fc800078e3cff */
[----:B------:R-:W-:-:S05]  /*e9c0*/  @P1 LOP3.LUT R3, R3, R2, RZ, 0x3c, !PT ;  /* 0x0000000203031212 */ /* 0x000fca00078e3cff */
[----:B------:R0:W4:Y:S04]  /*e9d0*/  @P1 LDG.E.U8 R14, desc[UR56][R2.64] ;  /* 0x00000038020e1981 */ /* 0x000128000c1e1100 */
[----:B------:R-:W0:Y:S04]  /*e9e0*/  LDL R2, [R1+0x1260] ;  /* 0x0012600001027983 */ /* 0x000e280000100800 */
[----:B------:R-:W0:Y:S01]  /*e9f0*/  LDL R3, [R1+0x1264] ;  /* 0x0012640001037983 */ /* 0x000e220000100800 */
[----:B------:R-:W-:Y:S02]  /*ea00*/  PRMT R252, RZ, 0x7610, R252 ;  /* 0x00007610fffc7816 */ /* 0x000fe400000000fc */
[----:B0-----:R-:W-:-:S04]  /*ea10*/  @P1 LOP3.LUT R3, R3, R2, RZ, 0x3c, !PT ;  /* 0x0000000203031212 */ /* 0x001fc800078e3cff */
        /* <DEDUP_REMOVED lines=9> */
[----:B------:R-:W3:Y:S04]  /*eab0*/  @P1 LDG.E.U8 R204, desc[UR56][R2.64] ;  /* 0x0000003802cc1981 */ /* 0x000ee8000c1e1100 */
[----:B---3--:R0:W-:Y:S04]  /*eac0*/  STL [R1+0x524], R204 ;  /* 0x000524cc01007387 */ /* 0x0081e80000100800 */
[----:B0-----:R-:W3:Y:S04]  /*ead0*/  LDL.LU R204, [R1+0x19ac] ;  /* 0x0019ac0001cc7983 */ /* 0x001ee80000300800 */
[----:B------:R-:W2:Y:S04]  /*eae0*/  LDL R2, [R1+0x1250] ;  /* 0x0012500001027983 */ /* 0x000ea80000100800 */
[----:B------:R-:W2:Y:S01]  /*eaf0*/  LDL R3, [R1+0x1254] ;  /* 0x0012540001037983 */ /* 0x000ea20000100800 */
[----:B------:R-:W-:-:S02]  /*eb00*/  PRMT R202, RZ, 0x7610, R202 ;  /* 0x00007610ffca7816 */ /* 0x000fc400000000ca */
[----:B--2---:R-:W-:-:S04]  /*eb10*/  @P1 LOP3.LUT R3, R3, R2, RZ, 0x3c, !PT ;  /* 0x0000000203031212 */ /* 0x004fc800078e3cff */
[----:B------:R-:W-:-:S04]  /*eb20*/  @P1 LOP3.LUT R2, R3, R2, RZ, 0x3c, !PT ;  /* 0x0000000203021212 */ /* 0x000fc800078e3cff */
[----:B------:R-:W-:-:S05]  /*eb30*/  @P1 LOP3.LUT R3, R3, R2, RZ, 0x3c, !PT ;  /* 0x0000000203031212 */ /* 0x000fca00078e3cff */
[----:B------:R-:W2:Y:S01]  /*eb40*/  @P1 LDG.E.U8 R202, desc[UR56][R2.64] ;  /* 0x0000003802ca1981 */ /* 0x000ea2000c1e1100 */
[----:B------:R-:W-:-:S03]  /*eb50*/  ISETP.GT.AND P0, PT, R0, 0x2, PT ;  /* 0x000000020000780c */ /* 0x000fc60003f04270 */
        /* <DEDUP_REMOVED lines=17> */
[----:B0-----:R-:W2:Y:S04]  /*ec70*/  LDL.LU R203, [R1+0x19a4] ;  /* 0x0019a40001cb7983 */ /* 0x001ea80000300800 */
[----:B------:R-:W3:Y:S04]  /*ec80*/  LDL R2, [R1+0x1238] ;  /* 0x0012380001027983 */ /* 0x000ee80000100800 */
[----:B------:R-:W3:Y:S01]  /*ec90*/  LDL R3, [R1+0x123c] ;  /* 0x00123c0001037983 */ /* 0x000ee20000100800 */
[----:B------:R-:W-:-:S02]  /*eca0*/  PRMT R200, RZ, 0x7610, R200 ;  /* 0x00007610ffc87816 */ /* 0x000fc400000000c8 */
[----:B---3--:R-:W-:-:S04]  /*ecb0*/  @P0 LOP3.LUT R3, R3, R2, RZ, 0x3c, !PT ;  /* 0x0000000203030212 */ /* 0x008fc800078e3cff */
[----:B------:R-:W-:-:S04]  /*ecc0*/  @P0 LOP3.LUT R2, R3, R2, RZ, 0x3c, !PT ;  /* 0x0000000203020212 */ /* 0x000fc800078e3cff */
[----:B------:R-:W-:-:S05]  /*ecd0*/  @P0 LOP3.LUT R3, R3, R2, RZ, 0x3c, !PT ;  /* 0x0000000203030212 */ /* 0x000fca00078e3cff */
[----:B------:R-:W3:Y:S04]  /*ece0*/  @P0 LDG.E.U8 R200, desc[UR56][R2.64] ;  /* 0x0000003802c80981 */ /* 0x000ee8000c1e1100 */
[----:B---3--:R0:W-:Y:S04]  /*ecf0*/  STL [R1+0x54c], R200 ;  /* 0x00054cc801007387 */ /* 0x0081e80000100800 */
[----:B0-----:R-:W3:Y:S04]  /*ed00*/  LDL.LU R200, [R1+0x19a0] ;  /* 0x0019a00001c87983 */ /* 0x001ee80000300800 */
[----:B------:R-:W4:Y:S04]  /*ed10*/  LDL R2, [R1+0x1230] ;  /* 0x0012300001027983 */ /* 0x000f280000100800 */
[----:B------:R-:W4:Y:S01]  /*ed20*/  LDL R3, [R1+0x1234] ;  /* 0x0012340001037983 */ /* 0x000f220000100800 */
[----:B------:R-:W-:-:S02]  /*ed30*/  PRMT R201, RZ, 0x7610, R201 ;  /* 0x00007610ffc97816 */ /* 0x000fc400000000c9 */
[----:B----4-:R-:W-:-:S04]  /*ed40*/  @P0 LOP3.LUT R3, R3, R2, RZ, 0x3c, !PT ;  /* 0x0000000203030212 */ /* 0x010fc800078e3cff */
[----:B------:R-:W-:-:S04]  /*ed50*/  @P0 LOP3.LUT R2, R3, R2, RZ, 0x3c, !PT ;  /* 0x0000000203020212 */ /* 0x000fc800078e3cff */
[----:B------:R-:W-:-:S05]  /*ed60*/  @P0 LOP3.LUT R3, R3, R2, RZ, 0x3c, !PT ;  /* 0x0000000203030212 */ /* 0x000fca00078e3cff */
[----:B------:R-:W4:Y:S01]  /*ed70*/  @P0 LDG.E.U8 R201, desc[UR56][R2.64] ;  /* 0x0000003802c90981 */ /* 0x000f22000c1e1100 */
[----:B------:R-:W-:-:S03]  /*ed80*/  ISETP.GT.AND P1, PT, R0, 0x3, PT ;  /* 0x000000030000780c */ /* 0x000fc60003f24270 */
[----:B----4-:R0:W-:Y:S04]  /*ed90*/  STL [R1+0x554], R201 ;  /* 0x000554c901007387 */ /* 0x0101e80000100800 */
[----:B0-----:R-:W3:Y:S04]  /*eda0*/  LDL.LU R201, [R1+0x199c] ;  /* 0x00199c0001c97983 */ /* 0x001ee80000300800 */
        /* <DEDUP_REMOVED lines=20> */
[----:B------:R-:W2:Y:S04]  /*eef0*/  @P1 LDG.E.U8 R198, desc[UR56][R2.64] ;  /* 0x0000003802c61981 */ /* 0x000ea8000c1e1100 */
[----:B--2---:R0:W-:Y:S04]  /*ef00*/  STL [R1+0x518], R198 ;  /* 0x000518c601007387 */ /* 0x0041e80000100800 */
[----:B0-----:R-:W2:Y:S04]  /*ef10*/  LDL.LU R198, [R1+0x1998] ;  /* 0x0019980001c67983 */ /* 0x001ea80000300800 */
[----:B------:R-:W3:Y:S04]  /*ef20*/  LDL R2, [R1+0x1210] ;  /* 0x0012100001027983 */ /* 0x000ee80000100800 */
[----:B------:R-:W3:Y:S01]  /*ef30*/  LDL R3, [R1+0x1214] ;  /* 0x0012140001037983 */ /* 0x000ee20000100800 */
[----:B------:R-:W-:-:S02]  /*ef40*/  PRMT R199, RZ, 0x7610, R199 ;  /* 0x00007610ffc77816 */ /* 0x000fc400000000c7 */
[----:B---3--:R-:W-:-:S04]  /*ef50*/  @P1 LOP3.LUT R3, R3, R2, RZ, 0x3c, !PT ;  /* 0x0000000203031212 */ /* 0x008fc800078e3cff */
[----:B------:R-:W-:-:S04]  /*ef60*/  @P1 LOP3.LUT R2, R3, R2, RZ, 0x3c, !PT ;  /* 0x0000000203021212 */ /* 0x000fc800078e3cff */
[----:B------:R-:W-:-:S05]  /*ef70*/  @P1 LOP3.LUT R3, R3, R2, RZ, 0x3c, !PT ;  /* 0x0000000203031212 */ /* 0x000fca00078e3cff */
[----:B------:R-:W3:Y:S01]  /*ef80*/  @P1 LDG.E.U8 R199, desc[UR56][R2.64] ;  /* 0x0000003802c71981 */ /* 0x000ee2000c1e1100 */
[----:B------:R-:W-:-:S03]  /*ef90*/  ISETP.GT.AND P0, PT, R0, 0x4, PT ;  /* 0x000000040000780c */ /* 0x000fc60003f04270 */
        /* <DEDUP_REMOVED lines=8> */
[----:B------:R0:W3:Y:S04]  /*f020*/  @P0 LDG.E.U8 R230, desc[UR56][R2.64] ;  /* 0x0000003802e60981 */ /* 0x0000e8000c1e1100 */
[----:B------:R-:W0:Y:S04]  /*f030*/  LDL R2, [R1+0x1200] ;  /* 0x0012000001027983 */ /* 0x000e280000100800 */
[----:B------:R-:W0:Y:S01]  /*f040*/  LDL R3, [R1+0x1204] ;  /* 0x0012040001037983 */ /* 0x000e220000100800 */
[----:B------:R-:W-:Y:S02]  /*f050*/  PRMT R196, RZ, 0x7610, R196 ;  /* 0x00007610ffc47816 */ /* 0x000fe400000000c4 */
[----:B0-----:R-:W-:-:S04]  /*f060*/  @P0 LOP3.LUT R3, R3, R2, RZ, 0x3c, !PT ;  /* 0x0000000203030212 */ /* 0x001fc800078e3cff */
[----:B------:R-:W-:-:S04]  /*f070*/  @P0 LOP3.LUT R2, R3, R2, RZ, 0x3c, !PT ;  /* 0x0000000203020212 */ /* 0x000fc800078e3cff */
[----:B------:R-:W-:-:S05]  /*f080*/  @P0 LOP3.LUT R3, R3, R2, RZ, 0x3c, !PT ;  /* 0x0000000203030212 */ /* 0x000fca00078e3cff */
[----:B------:R-:W4:Y:S04]  /*f090*/  @P0 LDG.E.U8 R196, desc[UR56][R2.64] ;  /* 0x0000003802c40981 */ /* 0x000f28000c1e1100 */
[----:B----4-:R0:W-:Y:S04]  /*f0a0*/  STL [R1+0x530], R196 ;  /* 0x000530c401007387 */ /* 0x0101e80000100800 */
[----:B0-----:R-:W4:Y:S04]  /*f0b0*/  LDL.LU R196, [R1+0x1990] ;  /* 0x0019900001c47983 */ /* 0x001f280000300800 */
[----:B------:R-:W2:Y:S04]  /*f0c0*/  LDL R2, [R1+0x11f8] ;  /* 0x0011f80001027983 */ /* 0x000ea80000100800 */
[----:B------:R-:W2:Y:S01]  /*f0d0*/  LDL R3, [R1+0x11fc] ;  /* 0x0011fc0001037983 */ /* 0x000ea20000100800 */
[----:B------:R-:W-:-:S02]  /*f0e0*/  PRMT R197, RZ, 0x7610, R197 ;  /* 0x00007610ffc57816 */ /* 0x000fc400000000c5 */
[----:B--2---:R-:W-:-:S04]  /*f0f0*/  @P0 LOP3.LUT R3, R3, R2, RZ, 0x3c, !PT ;  /* 0x0000000203030212 */ /* 0x004fc800078e3cff */
[----:B------:R-:W-:-:S04]  /*f100*/  @P0 LOP3.LUT R2, R3, R2, RZ, 0x3c, !PT ;  /* 0x0000000203020212 */ /* 0x000fc800078e3cff */
[----:B------:R-:W-:-:S05]  /*f110*/  @P0 LOP3.LUT R3, R3, R2, RZ, 0x3c, !PT ;  /* 0x0000000203030212 */ /* 0x000fca00078e3cff */
[----:B------:R-:W2:Y:S04]  /*f120*/  @P0 LDG.E.U8 R197, desc[UR56][R2.64] ;  /* 0x0000003802c50981 */ /* 0x000ea8000c1e1100 */
[----:B--2---:R0:W-:Y:S04]  /*f130*/  STL [R1+0x548], R197 ;  /* 0x000548c501007387 */ /* 0x0041e80000100800 */
[----:B0-----:R-:W4:Y:S04]  /*f140*/  LDL.LU R197, [R1+0x198c] ;  /* 0x00198c0001c57983 */ /* 0x001f280000300800 */
        /* <DEDUP_REMOVED lines=32> */
[----:B0-----:R-:W2:Y:S04]  /*f350*/  LDL.LU R195, [R1+0x1984] ;  /* 0x0019840001c37983 */ /* 0x001ea80000300800 */
        /* <DEDUP_REMOVED lines=9> */
[----:B0-----:R-:W4:Y:S04]  /*f3f0*/  LDL.LU R192, [R1+0x1980] ;  /* 0x0019800001c07983 */ /* 0x001f280000300800 */
        /* <DEDUP_REMOVED lines=62> */
[----:B------:R-:W4:Y:S01]  /*f7e0*/  @P1 LDG.E.U8 R188, desc[UR56][R2.64] ;  /* 0x0000003802bc1981 */ /* 0x000f22000c1e1100 */
[----:B------:R-:W-:-:S03]  /*f7f0*/  ISETP.GT.AND P0, PT, R0, 0x8, PT ;  /* 0x000000080000780c */ /* 0x000fc60003f04270 */
        /* <DEDUP_REMOVED lines=8> */
[----:B------:R0:W2:Y:S04]  /*f880*/  @P0 LDG.E.U8 R4, desc[UR56][R2.64] ;  /* 0x0000003802040981 */ /* 0x0000a8000c1e1100 */
        /* <DEDUP_REMOVED lines=8> */
[----:B0-----:R-:W4:Y:S04]  /*f910*/  LDL.LU R189, [R1+0x196c] ;  /* 0x00196c0001bd7983 */ /* 0x001f280000300800 */
        /* <DEDUP_REMOVED lines=18> */
[----:B------:R-:W-:Y:S02]  /*fa40*/  ISETP.GT.AND P1, PT, R0, 0x9, PT ;  /* 0x000000090000780c */ /* 0x000fe40003f24270 */
[----:B------:R-:W-:-:S11]  /*fa50*/  PRMT R18, RZ, 0x7610, R18 ;  /* 0x00007610ff127816 */ /* 0x000fd60000000012 */
[----:B0-----:R-:W-:-:S04]  /*fa60*/  @P1 LOP3.LUT R3, R3, R2, RZ, 0x3c, !PT ;  /* 0x0000000203031212 */ /* 0x001fc800078e3cff */
        /* <DEDUP_REMOVED lines=113> */
[----:B------:R-:W4:Y:S04]  /*10180*/  @P0 LDG.E.U8 R180, desc[UR56][R2.64] ;  /* 0x0000003802b40981 */ /* 0x000f28000c1e1100 */
        /* <DEDUP_REMOVED lines=42> */
[----:B------:R-:W-:Y:S02]  /*10430*/  ISETP.GT.AND P0, PT, R0, 0xe, PT ;  /* 0x0000000e0000780c */ /* 0x000fe40003f04270 */
[----:B------:R-:W-:-:S11]  /*10440*/  PRMT R6, RZ, 0x7610, R6 ;  /* 0x00007610ff067816 */ /* 0x000fd60000000006 */
        /* <DEDUP_REMOVED lines=60> */
[----:B------:R-:W-:Y:S02]  /*10810*/  ISETP.GT.AND P0, PT, R0, 0x10, PT ;  /* 0x000000100000780c */ /* 0x000fe40003f04270 */
[----:B------:R-:W-:-:S11]  /*10820*/  PRMT R176, RZ, 0x7610, R176 ;  /* 0x00007610ffb07816 */ /* 0x000fd600000000b0 */
        /* <DEDUP_REMOVED lines=61> */
[----:B------:R-:W3:Y:S01]  /*10c00*/  @P1 LDG.E.U8 R172, desc[UR56][R2.64] ;  /* 0x0000003802ac1981 */ /* 0x000ee2000c1e1100 */
[----:B------:R-:W-:-:S03]  /*10c10*/  ISETP.GT.AND P0, PT, R0, 0x12, PT ;  /* 0x000000120000780c */ /* 0x000fc60003f04270 */
        /* <DEDUP_REMOVED lines=36> */
[----:B------:R-:W3:Y:S04]  /*10e60*/  LDL R2, [R1+0x1028] ;  /* 0x0010280001027983 */ /* 0x000ee80000100800 */
[----:B------:R-:W3:Y:S01]  /*10e70*/  LDL R3, [R1+0x102c] ;  /* 0x00102c0001037983 */ /* 0x000ee20000100800 */
[----:B------:R-:W-:Y:S02]  /*10e80*/  ISETP.GT.AND P1, PT, R0, 0x13, PT ;  /* 0x000000130000780c */ /* 0x000fe40003f24270 */
[----:B------:R-:W-:Y:S01]  /*10e90*/  PRMT R242, RZ, 0x7610, R242 ;  /* 0x00007610fff27816 */ /* 0x000fe200000000f2 */
[----:B----4-:R0:W-:Y:S10]  /*10ea0*/  STL [R1+0x18b8], R218 ;  /* 0x0018b8da01007387 */ /* 0x0101f40000100800 */
[----:B---3--:R-:W-:-:S04]  /*10eb0*/  @P1 LOP3.LUT R3, R3, R2, RZ, 0x3c, !PT ;  /* 0x0000000203031212 */ /* 0x008fc800078e3cff */
[----:B------:R-:W-:-:S04]  /*10ec0*/  @P1 LOP3.LUT R2, R3, R2, RZ, 0x3c, !PT ;  /* 0x0000000203021212 */ /* 0x000fc800078e3cff */
[----:B------:R-:W-:-:S05]  /*10ed0*/  @P1 LOP3.LUT R3, R3, R2, RZ, 0x3c, !PT ;  /* 0x0000000203031212 */ /* 0x000fca00078e3cff */
[----:B------:R1:W3:Y:S04]  /*10ee0*/  @P1 LDG.E.U8 R242, desc[UR56][R2.64] ;  /* 0x0000003802f21981 */ /* 0x0002e8000c1e1100 */
[----:B------:R-:W1:Y:S04]  /*10ef0*/  LDL R2, [R1+0x1020] ;  /* 0x0010200001027983 */ /* 0x000e680000100800 */
[----:B------:R-:W1:Y:S01]  /*10f00*/  LDL R3, [R1+0x1024] ;  /* 0x0010240001037983 */ /* 0x000e620000100800 */
[----:B0-----:R-:W-:Y:S02]  /*10f10*/  PRMT R218, RZ, 0x7610, R218 ;  /* 0x00007610ffda7816 */ /* 0x001fe400000000da */
[----:B-1----:R-:W-:-:S04]  /*10f20*/  @P1 LOP3.LUT R3, R3, R2, RZ, 0x3c, !PT ;  /* 0x0000000203031212 */ /* 0x002fc800078e3cff */
        /* <DEDUP_REMOVED lines=112> */
[----:B------:R-:W0:Y:S01]  /*11630*/  LDL R3, [R1+0xfbc] ;  /* 0x000fbc0001037983 */ /* 0x000e220000100800 */
[----:B------:R-:W-:Y:S01]  /*11640*/  PRMT R159, RZ, 0x7610, R159 ;  /* 0x00007610ff9f7816 */ /* 0x000fe2000000009f */
[----:B0-----:R-:W-:Y:S02]  /*11650*/  @P0 IMAD.MOV.U32 R2, RZ, RZ, R3 ;  /* 0x000000ffff020224 */ /* 0x001fe400078e0003 */
[----:B------:R-:W-:-:S05]  /*11660*/  @P0 IMAD.MOV.U32 R3, RZ, RZ, R206 ;  /* 0x000000ffff030224 */ /* 0x000fca00078e00ce */
[----:B------:R-:W3:Y:S04]  /*11670*/  @P0 LDG.E.U8 R159, desc[UR56][R2.64] ;  /* 0x00000038029f0981 */ /* 0x000ee8000c1e1100 */
[----:B--2---:R0:W-:Y:S04]  /*11680*/  STL [R1+0x800], R215 ;  /* 0x000800d701007387 */ /* 0x0041e80000100800 */
[----:B0-----:R-:W2:Y:S04]  /*11690*/  LDL R215, [R1+0xf90] ;  /* 0x000f900001d77983 */ /* 0x001ea80000100800 */
[----:B---3--:R0:W-:Y:S04]  /*116a0*/  STL [R1+0x818], R159 ;  /* 0x0008189f01007387 */ /* 0x0081e80000100800 */
[----:B0-----:R-:W4:Y:S04]  /*116b0*/  LDL.LU R159, [R1+0x18f4] ;  /* 0x0018f400019f7983 */ /* 0x001f280000300800 */
[----:B------:R-:W3:Y:S01]  /*116c0*/  LDL R3, [R1+0xfb4] ;  /* 0x000fb40001037983 */ /* 0x000ee20000100800 */
[----:B------:R-:W-:Y:S01]  /*116d0*/  PRMT R156, RZ, 0x7610, R156 ;  /* 0x00007610ff9c7816 */ /* 0x000fe2000000009c */
[----:B---3--:R-:W-:-:S02]  /*116e0*/  @P0 IMAD.MOV.U32 R2, RZ, RZ, R3 ;  /* 0x000000ffff020224 */ /* 0x008fc400078e0003 */
[----:B------:R-:W-:-:S05]  /*116f0*/  @P0 IMAD.MOV.U32 R3, RZ, RZ, R208 ;  /* 0x000000ffff030224 */ /* 0x000fca00078e00d0 */
[----:B------:R-:W3:Y:S01]  /*11700*/  @P0 LDG.E.U8 R156, desc[UR56][R2.64] ;  /* 0x00000038029c0981 */ /* 0x000ee2000c1e1100 */
[----:B------:R-:W-:-:S03]  /*11710*/  ISETP.GT.AND P1, PT, R0, 0x17, PT ;  /* 0x000000170000780c */ /* 0x000fc60003f24270 */
[----:B---3--:R0:W-:Y:S04]  /*11720*/  STL [R1+0x844], R156 ;  /* 0x0008449c01007387 */ /* 0x0081e80000100800 */
[----:B0-----:R-:W3:Y:S04]  /*11730*/  LDL.LU R156, [R1+0x18f0] ;  /* 0x0018f000019c7983 */ /* 0x001ee80000300800 */
[----:B------:R-:W2:Y:S01]  /*11740*/  LDL R3, [R1+0xfac] ;  /* 0x000fac0001037983 */ /* 0x000ea20000100800 */
[----:B------:R-:W-:Y:S01]  /*11750*/  PRMT R157, RZ, 0x7610, R157 ;  /* 0x00007610ff9d7816 */ /* 0x000fe2000000009d */
[----:B--2---:R-:W-:-:S02]  /*11760*/  @P1 IMAD.MOV.U32 R2, RZ, RZ, R3 ;  /* 0x000000ffff021224 */ /* 0x004fc400078e0003 */
[----:B------:R-:W-:-:S05]  /*11770*/  @P1 IMAD.MOV.U32 R3, RZ, RZ, R210 ;  /* 0x000000ffff031224 */ /* 0x000fca00078e00d2 */
[----:B------:R-:W2:Y:S04]  /*11780*/  @P1 LDG.E.U8 R157, desc[UR56][R2.64] ;  /* 0x00000038029d1981 */ /* 0x000ea8000c1e1100 */
[----:B--2---:R0:W-:Y:S04]  /*11790*/  STL [R1+0x760], R157 ;  /* 0x0007609d01007387 */ /* 0x0041e80000100800 */
[----:B0-----:R-:W3:Y:S04]  /*117a0*/  LDL.LU R157, [R1+0x18ec] ;  /* 0x0018ec00019d7983 */ /* 0x001ee80000300800 */
[----:B------:R-:W2:Y:S01]  /*117b0*/  LDL R3, [R1+0xfa4] ;  /* 0x000fa40001037983 */ /* 0x000ea20000100800 */
[----:B------:R-:W-:Y:S01]  /*117c0*/  PRMT R154, RZ, 0x7610, R154 ;  /* 0x00007610ff9a7816 */ /* 0x000fe2000000009a */
[----:B--2---:R-:W-:-:S02]  /*117d0*/  @P1 IMAD.MOV.U32 R2, RZ, RZ, R3 ;  /* 0x000000ffff021224 */ /* 0x004fc400078e0003 */
[----:B------:R-:W-:-:S05]  /*117e0*/  @P1 IMAD.MOV.U32 R3, RZ, RZ, R212 ;  /* 0x000000ffff031224 */ /* 0x000fca00078e00d4 */
[----:B------:R-:W2:Y:S04]  /*117f0*/  @P1 LDG.E.U8 R154, desc[UR56][R2.64] ;  /* 0x00000038029a1981 */ /* 0x000ea8000c1e1100 */
[----:B--2---:R0:W-:Y:S04]  /*11800*/  STL [R1+0x798], R154 ;  /* 0x0007989a01007387 */ /* 0x0041e80000100800 */
[----:B0-----:R-:W2:Y:S04]  /*11810*/  LDL.LU R154, [R1+0x18e8] ;  /* 0x0018e800019a7983 */ /* 0x001ea80000300800 */
[----:B------:R-:W4:Y:S01]  /*11820*/  LDL R3, [R1+0xf9c] ;  /* 0x000f9c0001037983 */ /* 0x000f220000100800 */
[----:B------:R-:W-:-:S02]  /*11830*/  PRMT R155, RZ, 0x7610, R155 ;  /* 0x00007610ff9b7816 */ /* 0x000fc4000000009b */
[----:B------:R-:W-:Y:S01]  /*11840*/  PRMT R152, RZ, 0x7610, R152 ;  /* 0x00007610ff987816 */ /* 0x000fe20000000098 */
[----:B----4-:R-:W-:Y:S02]  /*11850*/  @P1 IMAD.MOV.U32 R2, RZ, RZ, R3 ;  /* 0x000000ffff021224 */ /* 0x010fe400078e0003 */
[----:B------:R-:W-:-:S05]  /*11860*/  @P1 IMAD.MOV.U32 R3, RZ, RZ, R214 ;  /* 0x000000ffff031224 */ /* 0x000fca00078e00d6 */
[----:B------:R0:W4:Y:S02]  /*11870*/  @P1 LDG.E.U8 R155, desc[UR56][R2.64] ;  /* 0x00000038029b1981 */ /* 0x000124000c1e1100 */
[----:B0-----:R-:W-:Y:S02]  /*11880*/  @P1 IMAD.MOV.U32 R2, RZ, RZ, R205 ;  /* 0x000000ffff021224 */ /* 0x001fe400078e00cd */
[----:B------:R-:W-:-:S05]  /*11890*/  @P1 IMAD.MOV.U32 R3, RZ, RZ, R215 ;  /* 0x000000ffff031224 */ /* 0x000fca00078e00d7 */
[----:B------:R-:W3:Y:S04]  /*118a0*/  @P1 LDG.E.U8 R152, desc[UR56][R2.64] ;  /* 0x0000003802981981 */ /* 0x000ee8000c1e1100 */
[----:B----4-:R0:W-:Y:S04]  /*118b0*/  STL [R1+0x7c4], R155 ;  /* 0x0007c49b01007387 */ /* 0x0101e80000100800 */
[----:B0-----:R-:W2:Y:S04]  /*118c0*/  LDL.LU R155, [R1+0x18e4] ;  /* 0x0018e400019b7983 */ /* 0x001ea80000300800 */
[----:B------:R-:W4:Y:S04]  /*118d0*/  LDL.LU R215, [R1+0xf6c] ;  /* 0x000f6c0001d77983 */ /* 0x000f280000300800 */
[----:B---3--:R0:W-:Y:S04]  /*118e0*/  STL [R1+0x7f4], R152 ;  /* 0x0007f49801007387 */ /* 0x0081e80000100800 */
[----:B0-----:R-:W3:Y:S04]  /*118f0*/  LDL.LU R152, [R1+0x18e0] ;  /* 0x0018e00001987983 */ /* 0x001ee80000300800 */
[----:B------:R-:W2:Y:S01]  /*11900*/  LDL R3, [R1+0xf88] ;  /* 0x000f880001037983 */ /* 0x000ea20000100800 */
[----:B------:R-:W-:-:S02]  /*11910*/  ISETP.GT.AND P0, PT, R0, 0x18, PT ;  /* 0x000000180000780c */ /* 0x000fc40003f04270 */
[----:B------:R-:W-:-:S11]  /*11920*/  PRMT R153, RZ, 0x7610, R153 ;  /* 0x00007610ff997816 */ /* 0x000fd60000000099 */
[----:B------:R-:W-:-:S05]  /*11930*/  @P0 IMAD.MOV.U32 R2, RZ, RZ, R207 ;  /* 0x000000ffff020224 */ /* 0x000fca00078e00cf */
[----:B--2---:R-:W2:Y:S01]  /*11940*/  @P0 LDG.E.U8 R153, desc[UR56][R2.64] ;  /* 0x0000003802990981 */ /* 0x004ea2000c1e1100 */
[----:B------:R-:W-:-:S03]  /*11950*/  PRMT R23, RZ, 0x7610, R23 ;  /* 0x00007610ff177816 */ /* 0x000fc60000000017 */
[----:B--2---:R0:W-:Y:S04]  /*11960*/  STL [R1+0x808], R153 ;  /* 0x0008089901007387 */ /* 0x0041e80000100800 */
[----:B0-----:R-:W3:Y:S04]  /*11970*/  LDL.LU R153, [R1+0x18dc] ;  /* 0x0018dc0001997983 */ /* 0x001ee80000300800 */
[----:B------:R-:W2:Y:S01]  /*11980*/  LDL R3, [R1+0xf80] ;  /* 0x000f800001037983 */ /* 0x000ea20000100800 */
[----:B------:R-:W-:-:S05]  /*11990*/  @P0 IMAD.MOV.U32 R2, RZ, RZ, R209 ;  /* 0x000000ffff020224 */ /* 0x000fca00078e00d1 */
[----:B--2---:R-:W2:Y:S01]  /*119a0*/  @P0 LDG.E.U8 R23, desc[UR56][R2.64] ;  /* 0x0000003802170981 */ /* 0x004ea2000c1e1100 */
[----:B------:R-:W-:-:S03]  /*119b0*/  PRMT R22, RZ, 0x7610, R22 ;  /* 0x00007610ff167816 */ /* 0x000fc60000000016 */
[----:B--2---:R0:W-:Y:S04]  /*119c0*/  STL [R1+0x828], R23 ;  /* 0x0008281701007387 */ /* 0x0041e80000100800 */
[----:B0-----:R-:W2:Y:S04]  /*119d0*/  LDL.LU R23, [R1+0x18d8] ;  /* 0x0018d80001177983 */ /* 0x001ea80000300800 */
[----:B------:R-:W4:Y:S01]  /*119e0*/  LDL R3, [R1+0xf78] ;  /* 0x000f780001037983 */ /* 0x000f220000100800 */
[----:B------:R-:W-:-:S05]  /*119f0*/  @P0 IMAD.MOV.U32 R2, RZ, RZ, R211 ;  /* 0x000000ffff020224 */ /* 0x000fca00078e00d3 */
[----:B----4-:R-:W4:Y:S01]  /*11a00*/  @P0 LDG.E.U8 R22, desc[UR56][R2.64] ;  /* 0x0000003802160981 */ /* 0x010f22000c1e1100 */
[----:B------:R-:W-:-:S03]  /*11a10*/  PRMT R20, RZ, 0x7610, R20 ;  /* 0x00007610ff147816 */ /* 0x000fc60000000014 */
[----:B----4-:R0:W-:Y:S04]  /*11a20*/  STL [R1+0x854], R22 ;  /* 0x0008541601007387 */ /* 0x0101e80000100800 */
[----:B0-----:R-:W4:Y:S04]  /*11a30*/  LDL.LU R22, [R1+0x18d4] ;  /* 0x0018d40001167983 */ /* 0x001f280000300800 */
[----:B------:R-:W3:Y:S01]  /*11a40*/  LDL R3, [R1+0xf70] ;  /* 0x000f700001037983 */ /* 0x000ee20000100800 */
[----:B------:R-:W-:-:S05]  /*11a50*/  @P0 IMAD.MOV.U32 R2, RZ, RZ, R213 ;  /* 0x000000ffff020224 */ /* 0x000fca00078e00d5 */
[----:B---3--:R-:W3:Y:S01]  /*11a60*/  @P0 LDG.E.U8 R20, desc[UR56][R2.64] ;  /* 0x0000003802140981 */ /* 0x008ee2000c1e1100 */
[----:B------:R-:W-:Y:S02]  /*11a70*/  ISETP.GT.AND P1, PT, R0, 0x19, PT ;  /* 0x000000190000780c */ /* 0x000fe40003f24270 */
[----:B------:R-:W-:Y:S01]  /*11a80*/  PRMT R21, RZ, 0x7610, R21 ;  /* 0x00007610ff157816 */ /* 0x000fe20000000015 */
[----:B---3--:R0:W-:Y:S04]  /*11a90*/  STL [R1+0x864], R20 ;  /* 0x0008641401007387 */ /* 0x0081e80000100800 */
[----:B0-----:R-:W3:Y:S04]  /*11aa0*/  LDL.LU R20, [R1+0x18d0] ;  /* 0x0018d00001147983 */ /* 0x001ee80000300800 */
[----:B------:R-:W2:Y:S02]  /*11ab0*/  LDL R3, [R1+0xf68] ;  /* 0x000f680001037983 */ /* 0x000ea40000100800 */
[----:B------:R-:W-:-:S02]  /*11ac0*/  @P1 IMAD.MOV.U32 R2, RZ, RZ, R215 ;  /* 0x000000ffff021224 */ /* 0x000fc400078e00d7 */
[----:B------:R-:W-:Y:S04]  /*11ad0*/  STL.64 [R1+0x1688], R214 ;  /* 0x001688d601007387 */ /* 0x000fe80000100a00 */
[----:B------:R-:W-:Y:S04]  /*11ae0*/  STL.64 [R1+0x1680], R212 ;  /* 0x001680d401007387 */ /* 0x000fe80000100a00 */
[----:B------:R-:W-:Y:S04]  /*11af0*/  STL.64 [R1+0x1678], R210 ;  /* 0x001678d201007387 */ /* 0x000fe80000100a00 */
[----:B------:R-:W-:Y:S04]  /*11b00*/  STL.64 [R1+0x1670], R208 ;  /* 0x001670d001007387 */ /* 0x000fe80000100a00 */
[----:B------:R-:W-:Y:S04]  /*11b10*/  STL.64 [R1+0x1668], R206 ;  /* 0x001668ce01007387 */ /* 0x000fe80000100a00 */
[----:B------:R-:W-:Y:S04]  /*11b20*/  STL.64 [R1+0x1660], R204 ;  /* 0x001660cc01007387 */ /* 0x000fe80000100a00 */
[----:B--2---:R-:W2:Y:S04]  /*11b30*/  @P1 LDG.E.U8 R21, desc[UR56][R2.64] ;  /* 0x0000003802151981 */ /* 0x004ea8000c1e1100 */
[----:B------:R-:W-:Y:S04]  /*11b40*/  STL.64 [R1+0x1658], R202 ;  /* 0x001658ca01007387 */ /* 0x000fe80000100a00 */
        /* <DEDUP_REMOVED lines=25> */
[----:B--2---:R0:W-:Y:S04]  /*11ce0*/  STL [R1+0x7a4], R21 ;  /* 0x0007a41501007387 */ /* 0x0041e80000100800 */
[----:B0-----:R-:W2:Y:S04]  /*11cf0*/  LDL.LU R21, [R1+0x18cc] ;  /* 0x0018cc0001157983 */ /* 0x001ea80000300800 */
[----:B------:R-:W4:Y:S04]  /*11d00*/  LDL R2, [R1+0xf60] ;  /* 0x000f600001027983 */ /* 0x000f280000100800 */
[----:B------:R-:W4:Y:S01]  /*11d10*/  LDL R3, [R1+0xf64] ;  /* 0x000f640001037983 */ /* 0x000f220000100800 */
[----:B------:R-:W-:-:S03]  /*11d20*/  PRMT R19, RZ, 0x7610, R19 ;  /* 0x00007610ff137816 */ /* 0x000fc60000000013 */
[----:B------:R-:W3:Y:S04]  /*11d30*/  LDL R207, [R1+0xf44] ;  /* 0x000f440001cf7983 */ /* 0x000ee80000100800 */
[----:B------:R-:W2:Y:S04]  /*11d40*/  LDL R202, [R1+0xf38] ;  /* 0x000f380001ca7983 */ /* 0x000ea80000100800 */
[----:B------:R-:W2:Y:S01]  /*11d50*/  LDL R196, [R1+0xf3c] ;  /* 0x000f3c0001c47983 */ /* 0x000ea20000100800 */
        /* <DEDUP_REMOVED lines=32> */
[----:B------:R-:W-:-:S03]  /*11f60*/  PRMT R205, RZ, 0x7610, R205 ;  /* 0x00007610ffcd7816 */ /* 0x000fc600000000cd */
[----:B----4-:R0:W-:Y:S04]  /*11f70*/  STL [R1+0x838], R16 ;  /* 0x0008381001007387 */ /* 0x0101e80000100800 */
[----:B0-----:R-:W4:Y:S04]  /*11f80*/  LDL.LU R16, [R1+0x18bc] ;  /* 0x0018bc0001107983 */ /* 0x001f280000300800 */
[----:B------:R-:W3:Y:S01]  /*11f90*/  LDL R3, [R1+0xf40] ;  /* 0x000f400001037983 */ /* 0x000ee20000100800 */
[----:B------:R-:W-:Y:S01]  /*11fa0*/  @P0 IMAD.MOV.U32 R2, RZ, RZ, R207 ;  /* 0x000000ffff020224 */ /* 0x000fe200078e00cf */
[----:B------:R-:W-:-:S02]  /*11fb0*/  PRMT R216, RZ, 0x7610, R216 ;  /* 0x00007610ffd87816 */ /* 0x000fc400000000d8 */
[----:B------:R-:W2:Y:S04]  /*11fc0*/  LDL R207, [R1+0xf18] ;  /* 0x000f180001cf7983 */ /* 0x000ea80000100800 */
[----:B---3--:R0:W3:Y:S02]  /*11fd0*/  @P0 LDG.E.U8 R205, desc[UR56][R2.64] ;  /* 0x0000003802cd0981 */ /* 0x0080e4000c1e1100 */
[----:B0-----:R-:W-:Y:S02]  /*11fe0*/  @P0 IMAD.MOV.U32 R2, RZ, RZ, R196 ;  /* 0x000000ffff020224 */ /* 0x001fe400078e00c4 */
[----:B------:R-:W-:-:S05]  /*11ff0*/  @P0 IMAD.MOV.U32 R3, RZ, RZ, R202 ;  /* 0x000000ffff030224 */ /* 0x000fca00078e00ca */
[----:B------:R-:W4:Y:S04]  /*12000*/  @P0 LDG.E.U8 R216, desc[UR56][R2.64] ;  /* 0x0000003802d80981 */ /* 0x000f28000c1e1100 */
[----:B---3--:R0:W-:Y:S04]  /*12010*/  STL [R1+0x85c], R205 ;  /* 0x00085ccd01007387 */ /* 0x0081e80000100800 */
[----:B------:R-:W3:Y:S04]  /*12020*/  LDL R2, [R1+0xf30] ;  /* 0x000f300001027983 */ /* 0x000ee80000100800 */
[----:B------:R-:W3:Y:S01]  /*12030*/  LDL R3, [R1+0xf34] ;  /* 0x000f340001037983 */ /* 0x000ee20000100800 */
[----:B------:R-:W-:-:S03]  /*12040*/  PRMT R181, RZ, 0x7610, R181 ;  /* 0x00007610ffb57816 */ /* 0x000fc600000000b5 */
[----:B0-----:R-:W2:Y:S04]  /*12050*/  LDL R205, [R1+0xf1c] ;  /* 0x000f1c0001cd7983 */ /* 0x001ea80000100800 */
[----:B------:R-:W2:Y:S04]  /*12060*/  LDL R202, [R1+0xf10] ;  /* 0x000f100001ca7983 */ /* 0x000ea80000100800 */
[----:B------:R-:W2:Y:S04]  /*12070*/  LDL R196, [R1+0xf14] ;  /* 0x000f140001c47983 */ /* 0x000ea80000100800 */
[----:B----4-:R0:W-:Y:S01]  /*12080*/  STL [R1+0x18b4], R216 ;  /* 0x0018b4d801007387 */ /* 0x0101e20000100800 */
[----:B---3--:R-:W-:-:S04]  /*12090*/  @P0 LOP3.LUT R3, R3, R2, RZ, 0x3c, !PT ;  /* 0x0000000203030212 */ /* 0x008fc800078e3cff */
[----:B------:R-:W-:-:S04]  /*120a0*/  @P0 LOP3.LUT R2, R3, R2, RZ, 0x3c, !PT ;  /* 0x0000000203020212 */ /* 0x000fc800078e3cff */
[----:B------:R-:W-:-:S05]  /*120b0*/  @P0 LOP3.LUT R3, R3, R2, RZ, 0x3c, !PT ;  /* 0x0000000203030212 */ /* 0x000fca00078e3cff */
[----:B------:R-:W3:Y:S04]  /*120c0*/  @P0 LDG.E.U8 R181, desc[UR56][R2.64] ;  /* 0x0000003802b50981 */ /* 0x000ee8000c1e1100 */
[----:B------:R-:W4:Y:S04]  /*120d0*/  LDL R2, [R1+0xf28] ;  /* 0x000f280001027983 */ /* 0x000f280000100800 */
[----:B------:R-:W4:Y:S01]  /*120e0*/  LDL R3, [R1+0xf2c] ;  /* 0x000f2c0001037983 */ /* 0x000f220000100800 */
[----:B------:R-:W-:Y:S02]  /*120f0*/  ISETP.GT.AND P1, PT, R0, 0x1b, PT ;  /* 0x0000001b0000780c */ /* 0x000fe40003f24270 */
[----:B0-----:R-:W-:Y:S01]  /*12100*/  PRMT R216, RZ, 0x7610, R216 ;  /* 0x00007610ffd87816 */ /* 0x001fe200000000d8 */
[----:B---3--:R0:W-:Y:S10]  /*12110*/  STL [R1+0x18b0], R181 ;  /* 0x0018b0b501007387 */ /* 0x0081f40000100800 */
[----:B----4-:R-:W-:-:S04]  /*12120*/  @P1 LOP3.LUT R3, R3, R2, RZ, 0x3c, !PT ;  /* 0x0000000203031212 */ /* 0x010fc800078e3cff */
[----:B------:R-:W-:-:S04]  /*12130*/  @P1 LOP3.LUT R2, R3, R2, RZ, 0x3c, !PT ;  /* 0x0000000203021212 */ /* 0x000fc800078e3cff */
[----:B------:R-:W-:-:S05]  /*12140*/  @P1 LOP3.LUT R3, R3, R2, RZ, 0x3c, !PT ;  /* 0x0000000203031212 */ /* 0x000fca00078e3cff */
[----:B------:R1:W3:Y:S04]  /*12150*/  @P1 LDG.E.U8 R216, desc[UR56][R2.64] ;  /* 0x0000003802d81981 */ /* 0x0002e8000c1e1100 */
[----:B------:R-:W1:Y:S04]  /*12160*/  LDL R2, [R1+0xf20] ;  /* 0x000f200001027983 */ /* 0x000e680000100800 */
[----:B------:R-:W1:Y:S01]  /*12170*/  LDL R3, [R1+0xf24] ;  /* 0x000f240001037983 */ /* 0x000e620000100800 */
[----:B0-----:R-:W-:Y:S02]  /*12180*/  PRMT R181, RZ, 0x7610, R181 ;  /* 0x00007610ffb57816 */ /* 0x001fe400000000b5 */
[----:B------:R-:W-:-:S02]  /*12190*/  PRMT R158, RZ, 0x7610, R158 ;  /* 0x00007610ff9e7816 */ /* 0x000fc4000000009e */
[----:B------:R-:W-:Y:S02]  /*121a0*/  PRMT R166, RZ, 0x7610, R166 ;  /* 0x00007610ffa67816 */ /* 0x000fe400000000a6 */
[----:B-1----:R-:W-:-:S04]  /*121b0*/  @P1 LOP3.LUT R3, R3, R2, RZ, 0x3c, !PT ;  /* 0x0000000203031212 */ /* 0x002fc800078e3cff */
[----:B------:R-:W-:-:S04]  /*121c0*/  @P1 LOP3.LUT R2, R3, R2, RZ, 0x3c, !PT ;  /* 0x0000000203021212 */ /* 0x000fc800078e3cff */
[----:B------:R-:W-:-:S05]  /*121d0*/  @P1 LOP3.LUT R3, R3, R2, RZ, 0x3c, !PT ;  /* 0x0000000203031212 */ /* 0x000fca00078e3cff */
[----:B------:R2:W4:Y:S02]  /*121e0*/  @P1 LDG.E.U8 R181, desc[UR56][R2.64] ;  /* 0x0000003802b51981 */ /* 0x000524000c1e1100 */
[----:B--2---:R-:W-:Y:S02]  /*121f0*/  @P1 IMAD.MOV.U32 R2, RZ, RZ, R205 ;  /* 0x000000ffff021224 */ /* 0x004fe400078e00cd */
[----:B------:R-:W-:Y:S01]  /*12200*/  @P1 IMAD.MOV.U32 R3, RZ, RZ, R207 ;  /* 0x000000ffff031224 */ /* 0x000fe200078e00cf */
[----:B------:R-:W-:Y:S01]  /*12210*/  ISETP.GT.AND P0, PT, R0, 0x1c, PT ;  /* 0x0000001c0000780c */ /* 0x000fe20003f04270 */
[----:B------:R-:W2:Y:S04]  /*12220*/  LDL R207, [R1+0xef0] ;  /* 0x000ef00001cf7983 */ /* 0x000ea80000100800 */
[----:B------:R0:W4:Y:S01]  /*12230*/  @P1 LDG.E.U8 R158, desc[UR56][R2.64] ;  /* 0x00000038029e1981 */ /* 0x000122000c1e1100 */
[----:B------:R-:W-:-:S02]  /*12240*/  PRMT R163, RZ, 0x7610, R163 ;  /* 0x00007610ffa37816 */ /* 0x000fc400000000a3 */
[----:B------:R-:W-:Y:S01]  /*12250*/  PRMT R171, RZ, 0x7610, R171 ;  /* 0x00007610ffab7816 */ /* 0x000fe200000000ab */
[----:B------:R-:W3:Y:S01]  /*12260*/  LDL R205, [R1+0xef4] ;  /* 0x000ef40001cd7983 */ /* 0x000ee20000100800 */
[----:B0-----:R-:W-:Y:S02]  /*12270*/  @P1 IMAD.MOV.U32 R2, RZ, RZ, R196 ;  /* 0x000000ffff021224 */ /* 0x001fe400078e00c4 */
[----:B------:R-:W-:Y:S01]  /*12280*/  @P1 IMAD.MOV.U32 R3, RZ, RZ, R202 ;  /* 0x000000ffff031224 */ /* 0x000fe200078e00ca */
[----:B------:R-:W-:Y:S01]  /*12290*/  PRMT R219, RZ, 0x7610, R219 ;  /* 0x00007610ffdb7816 */ /* 0x000fe200000000db */
[----:B------:R-:W4:Y:S04]  /*122a0*/  LDL R202, [R1+0xee8] ;  /* 0x000ee80001ca7983 */ /* 0x000f280000100800 */
[----:B------:R0:W4:Y:S01]  /*122b0*/  @P1 LDG.E.U8 R166, desc[UR56][R2.64] ;  /* 0x0000003802a61981 */ /* 0x000122000c1e1100 */
[----:B------:R-:W-:-:S03]  /*122c0*/  PRMT R203, RZ, 0x7610, R203 ;  /* 0x00007610ffcb7816 */ /* 0x000fc600000000cb */
[----:B------:R-:W4:Y:S04]  /*122d0*/  LDL R196, [R1+0xeec] ;  /* 0x000eec0001c47983 */ /* 0x000f280000100800 */
[----:B------:R-:W0:Y:S04]  /*122e0*/  LDL R2, [R1+0xf08] ;  /* 0x000f080001027983 */ /* 0x000e280000100800 */
[----:B------:R-:W0:Y:S02]  /*122f0*/  LDL R3, [R1+0xf0c] ;  /* 0x000f0c0001037983 */ /* 0x000e240000100800 */
[----:B0-----:R-:W-:-:S04]  /*12300*/  @P0 LOP3.LUT R3, R3, R2, RZ, 0x3c, !PT ;  /* 0x0000000203030212 */ /* 0x001fc800078e3cff */
[----:B------:R-:W-:-:S04]  /*12310*/  @P0 LOP3.LUT R2, R3, R2, RZ, 0x3c, !PT ;  /* 0x0000000203020212 */ /* 0x000fc800078e3cff */
[----:B------:R-:W-:-:S05]  /*12320*/  @P0 LOP3.LUT R3, R3, R2, RZ, 0x3c, !PT ;  /* 0x0000000203030212 */ /* 0x000fca00078e3cff */
[----:B------:R0:W4:Y:S04]  /*12330*/  @P0 LDG.E.U8 R163, desc[UR56][R2.64] ;  /* 0x0000003802a30981 */ /* 0x000128000c1e1100 */
        /* <DEDUP_REMOVED lines=11> */
[----:B------:R3:W4:Y:S02]  /*123f0*/  @P0 LDG.E.U8 R219, desc[UR56][R2.64] ;  /* 0x0000003802db0981 */ /* 0x000724000c1e1100 */
[----:B---3--:R-:W-:Y:S02]  /*12400*/  @P0 IMAD.MOV.U32 R2, RZ, RZ, R205 ;  /* 0x000000ffff020224 */ /* 0x008fe400078e00cd */
[----:B--2---:R-:W-:-:S05]  /*12410*/  @P0 IMAD.MOV.U32 R3, RZ, RZ, R207 ;  /* 0x000000ffff030224 */ /* 0x004fca00078e00cf */
[----:B------:R4:W2:Y:S01]  /*12420*/  @P0 LDG.E.U8 R203, desc[UR56][R2.64] ;  /* 0x0000003802cb0981 */ /* 0x0008a2000c1e1100 */
[----:B------:R-:W-:Y:S02]  /*12430*/  ISETP.GT.AND P1, PT, R0, 0x1d, PT ;  /* 0x0000001d0000780c */ /* 0x000fe40003f24270 */
[----:B------:R-:W-:-:S11]  /*12440*/  PRMT R174, RZ, 0x7610, R174 ;  /* 0x00007610ffae7816 */ /* 0x000fd600000000ae */
[----:B----4-:R-:W-:Y:S02]  /*12450*/  @P1 IMAD.MOV.U32 R2, RZ, RZ, R196 ;  /* 0x000000ffff021224 */ /* 0x010fe400078e00c4 */
[----:B------:R-:W-:-:S05]  /*12460*/  @P1 IMAD.MOV.U32 R3, RZ, RZ, R202 ;  /* 0x000000ffff031224 */ /* 0x000fca00078e00ca */
[----:B------:R0:W3:Y:S04]  /*12470*/  @P1 LDG.E.U8 R174, desc[UR56][R2.64] ;  /* 0x0000003802ae1981 */ /* 0x0000e8000c1e1100 */
[----:B------:R1:W-:Y:S04]  /*12480*/  STL [R1+0x888], R219 ;  /* 0x000888db01007387 */ /* 0x0003e80000100800 */
[----:B------:R-:W4:Y:S04]  /*12490*/  LDL R207, [R1+0xed4] ;  /* 0x000ed40001cf7983 */ /* 0x000f280000100800 */
[----:B------:R-:W3:Y:S04]  /*124a0*/  LDL R205, [R1+0xec8] ;  /* 0x000ec80001cd7983 */ /* 0x000ee80000100800 */
[----:B-1----:R-:W3:Y:S04]  /*124b0*/  LDL R219, [R1+0xed0] ;  /* 0x000ed00001db7983 */ /* 0x002ee80000100800 */
[----:B------:R-:W3:Y:S04]  /*124c0*/  LDL R196, [R1+0xecc] ;  /* 0x000ecc0001c47983 */ /* 0x000ee80000100800 */
[----:B--2---:R1:W-:Y:S04]  /*124d0*/  STL [R1+0x88c], R203 ;  /* 0x00088ccb01007387 */ /* 0x0043e80000100800 */
[----:B------:R-:W0:Y:S04]  /*124e0*/  LDL R2, [R1+0xee0] ;  /* 0x000ee00001027983 */ /* 0x000e280000100800 */
[----:B------:R-:W0:Y:S01]  /*124f0*/  LDL R3, [R1+0xee4] ;  /* 0x000ee40001037983 */ /* 0x000e220000100800 */
[----:B------:R-:W-:-:S02]  /*12500*/  PRMT R200, RZ, 0x7610, R200 ;  /* 0x00007610ffc87816 */ /* 0x000fc400000000c8 */
[----:B------:R-:W-:Y:S01]  /*12510*/  PRMT R198, RZ, 0x7610, R198 ;  /* 0x00007610ffc67816 */ /* 0x000fe200000000c6 */
[----:B-1----:R-:W2:Y:S04]  /*12520*/  LDL R203, [R1+0xec0] ;  /* 0x000ec00001cb7983 */ /* 0x002ea80000100800 */
[----:B------:R-:W2:Y:S01]  /*12530*/  LDL R202, [R1+0xec4] ;  /* 0x000ec40001ca7983 */ /* 0x000ea20000100800 */
        /* <DEDUP_REMOVED lines=9> */
[----:B------:R0:W2:Y:S04]  /*125d0*/  @P1 LDG.E.U8 R198, desc[UR56][R2.64] ;  /* 0x0000003802c61981 */ /* 0x0000a8000c1e1100 */
[----:B----4-:R1:W-:Y:S04]  /*125e0*/  STL [R1+0x834], R200 ;  /* 0x000834c801007387 */ /* 0x0103e80000100800 */
[----:B-1----:R-:W4:Y:S01]  /*125f0*/  LDL R200, [R1+0xebc] ;  /* 0x000ebc0001c87983 */ /* 0x002f220000100800 */
[----:B------:R-:W-:Y:S01]  /*12600*/  ISETP.GT.AND P0, PT, R0, 0x1e, PT ;  /* 0x0000001e0000780c */ /* 0x000fe20003f04270 */
[----:B0-----:R-:W-:Y:S01]  /*12610*/  @P1 IMAD.MOV.U32 R2, RZ, RZ, R207 ;  /* 0x000000ffff021224 */ /* 0x001fe200078e00cf */
[----:B------:R-:W-:Y:S01]  /*12620*/  PRMT R206, RZ, 0x7610, R206 ;  /* 0x00007610ffce7816 */ /* 0x000fe200000000ce */
[----:B---3--:R-:W-:Y:S01]  /*12630*/  @P1 IMAD.MOV.U32 R3, RZ, RZ, R219 ;  /* 0x000000ffff031224 */ /* 0x008fe200078e00db */
[----:B------:R-:W-:-:S04]  /*12640*/  PRMT R204, RZ, 0x7610, R204 ;  /* 0x00007610ffcc7816 */ /* 0x000fc800000000cc */
[----:B------:R0:W3:Y:S04]  /*12650*/  @P1 LDG.E.U8 R206, desc[UR56][R2.64] ;  /* 0x0000003802ce1981 */ /* 0x0000e8000c1e1100 */
[----:B--2---:R1:W-:Y:S04]  /*12660*/  STL [R1+0x858], R198 ;  /* 0x000858c601007387 */ /* 0x0043e80000100800 */
[----:B-1----:R-:W2:Y:S01]  /*12670*/  LDL R198, [R1+0xeb4] ;  /* 0x000eb40001c67983 */ /* 0x002ea20000100800 */
[----:B0-----:R-:W-:Y:S02]  /*12680*/  @P0 IMAD.MOV.U32 R2, RZ, RZ, R196 ;  /* 0x000000ffff020224 */ /* 0x001fe400078e00c4 */
[----:B------:R-:W-:Y:S01]  /*12690*/  @P0 IMAD.MOV.U32 R3, RZ, RZ, R205 ;  /* 0x000000ffff030224 */ /* 0x000fe200078e00cd */
[----:B------:R-:W-:Y:S01]  /*126a0*/  PRMT R201, RZ, 0x7610, R201 ;  /* 0x00007610ffc97816 */ /* 0x000fe200000000c9 */
[----:B------:R-:W3:Y:S04]  /*126b0*/  LDL R196, [R1+0xeac] ;  /* 0x000eac0001c47983 */ /* 0x000ee80000100800 */
[----:B------:R0:W3:Y:S01]  /*126c0*/  @P0 LDG.E.U8 R204, desc[UR56][R2.64] ;  /* 0x0000003802cc0981 */ /* 0x0000e2000c1e1100 */
[----:B------:R-:W-:-:S02]  /*126d0*/  ISETP.GT.AND P1, PT, R0, 0x1f, PT ;  /* 0x0000001f0000780c */ /* 0x000fc40003f24270 */
[----:B------:R-:W-:Y:S01]  /*126e0*/  PRMT R199, RZ, 0x7610, R199 ;  /* 0x00007610ffc77816 */ /* 0x000fe200000000c7 */
[----:B0-----:R-:W-:Y:S02]  /*126f0*/  @P0 IMAD.MOV.U32 R2, RZ, RZ, R202 ;  /* 0x000000ffff020224 */ /* 0x001fe400078e00ca */
[----:B------:R-:W-:-:S05]  /*12700*/  @P0 IMAD.MOV.U32 R3, RZ, RZ, R203 ;  /* 0x000000ffff030224 */ /* 0x000fca00078e00cb */
[----:B------:R4:W3:Y:S01]  /*12710*/  @P0 LDG.E.U8 R201, desc[UR56][R2.64] ;  /* 0x0000003802c90981 */ /* 0x0008e2000c1e1100 */
[----:B------:R-:W-:Y:S01]  /*12720*/  PRMT R197, RZ, 0x7610, R197 ;  /* 0x00007610ffc57816 */ /* 0x000fe200000000c5 */
[----:B----4-:R-:W-:Y:S02]  /*12730*/  @P0 IMAD.MOV.U32 R2, RZ, RZ, R200 ;  /* 0x000000ffff020224 */ /* 0x010fe400078e00c8 */
[----:B------:R-:W-:Y:S01]  /*12740*/  @P0 IMAD.MOV.U32 R3, RZ, RZ, R88 ;  /* 0x000000ffff030224 */ /* 0x000fe200078e0058 */
[----:B------:R0:W-:Y:S04]  /*12750*/  STL [R1+0x1558], R88 ;  /* 0x0015585801007387 */ /* 0x0001e80000100800 */
[----:B------:R1:W4:Y:S04]  /*12760*/  @P0 LDG.E.U8 R199, desc[UR56][R2.64] ;  /* 0x0000003802c70981 */ /* 0x000328000c1e1100 */
[----:B0-----:R-:W4:Y:S01]  /*12770*/  LDL.LU R88, [R1+0xe94] ;  /* 0x000e940001587983 */ /* 0x001f220000300800 */
[----:B-1----:R-:W-:-:S03]  /*12780*/  @P0 IMAD.MOV.U32 R3, RZ, RZ, R90 ;  /* 0x000000ffff030224 */ /* 0x002fc600078e005a */
[----:B------:R0:W-:Y:S04]  /*12790*/  STL [R1+0x155c], R90 ;  /* 0x00155c5a01007387 */ /* 0x0001e80000100800 */
[----:B0-----:R-:W4:Y:S04]  /*127a0*/  LDL.LU R90, [R1+0xe9c] ;  /* 0x000e9c00015a7983 */ /* 0x001f280000300800 */
[----:B------:R0:W-:Y:S01]  /*127b0*/  STL [R1+0x1560], R92 ;  /* 0x0015605c01007387 */ /* 0x0001e20000100800 */
[----:B--2---:R-:W-:-:S05]  /*127c0*/  @P0 IMAD.MOV.U32 R2, RZ, RZ, R198 ;  /* 0x000000ffff020224 */ /* 0x004fca00078e00c6 */
[----:B------:R1:W2:Y:S02]  /*127d0*/  @P0 LDG.E.U8 R197, desc[UR56][R2.64] ;  /* 0x0000003802c50981 */ /* 0x0002a4000c1e1100 */
[----:B-1----:R-:W-:Y:S02]  /*127e0*/  @P1 IMAD.MOV.U32 R3, RZ, RZ, R92 ;  /* 0x000000ffff031224 */ /* 0x002fe400078e005c */
[----:B0-----:R-:W4:Y:S01]  /*127f0*/  LDL.LU R92, [R1+0xea4] ;  /* 0x000ea400015c7983 */ /* 0x001f220000300800 */
[----:B------:R-:W-:Y:S01]  /*12800*/  PRMT R195, RZ, 0x7610, R195 ;  /* 0x00007610ffc37816 */ /* 0x000fe200000000c3 */
[----:B---3--:R-:W-:Y:S01]  /*12810*/  @P1 IMAD.MOV.U32 R2, RZ, RZ, R196 ;  /* 0x000000ffff021224 */ /* 0x008fe200078e00c4 */
[----:B------:R-:W-:-:S04]  /*12820*/  PRMT R194, RZ, 0x7610, R194 ;  /* 0x00007610ffc27816 */ /* 0x000fc800000000c2 */
[----:B------:R0:W3:Y:S01]  /*12830*/  @P1 LDG.E.U8 R195, desc[UR56][R2.64] ;  /* 0x0000003802c31981 */ /* 0x0000e2000c1e1100 */
[----:B------:R-:W-:Y:S02]  /*12840*/  ISETP.GT.AND P0, PT, R0, 0x20, PT ;  /* 0x000000200000780c */ /* 0x000fe40003f04270 */
[----:B------:R-:W-:Y:S01]  /*12850*/  PRMT R193, RZ, 0x7610, R193 ;  /* 0x00007610ffc17816 */ /* 0x000fe200000000c1 */
[----:B0-----:R-:W-:Y:S01]  /*12860*/  @P1 IMAD.MOV.U32 R3, RZ, RZ, R94 ;  /* 0x000000ffff031224 */ /* 0x001fe200078e005e */
[----:B------:R-:W-:Y:S02]  /*12870*/  PRMT R192, RZ, 0x7610, R192 ;  /* 0x00007610ffc07816 */ /* 0x000fe400000000c0 */
[----:B------:R-:W-:Y:S02]  /*12880*/  PRMT R191, RZ, 0x7610, R191 ;  /* 0x00007610ffbf7816 */ /* 0x000fe400000000bf */
[----:B------:R-:W-:Y:S02]  /*12890*/  PRMT R190, RZ, 0x7610, R190 ;  /* 0x00007610ffbe7816 */ /* 0x000fe400000000be */
[----:B------:R-:W-:-:S02]  /*128a0*/  PRMT R189, RZ, 0x7610, R189 ;  /* 0x00007610ffbd7816 */ /* 0x000fc400000000bd */
[----:B------:R-:W-:Y:S02]  /*128b0*/  PRMT R188, RZ, 0x7610, R188 ;  /* 0x00007610ffbc7816 */ /* 0x000fe400000000bc */
[----:B------:R-:W-:Y:S02]  /*128c0*/  PRMT R187, RZ, 0x7610, R187 ;  /* 0x00007610ffbb7816 */ /* 0x000fe400000000bb */
        /* <DEDUP_REMOVED lines=15> */
[----:B------:R-:W-:Y:S01]  /*129c0*/  PRMT R154, RZ, 0x7610, R154 ;  /* 0x00007610ff9a7816 */ /* 0x000fe2000000009a */
[----:B----4-:R-:W-:-:S05]  /*129d0*/  @P1 IMAD.MOV.U32 R2, RZ, RZ, R92 ;  /* 0x000000ffff021224 */ /* 0x010fca00078e005c */
[----:B------:R0:W4:Y:S02]  /*129e0*/  @P1 LDG.E.U8 R194, desc[UR56][R2.64] ;  /* 0x0000003802c21981 */ /* 0x000124000c1e1100 */
[----:B0-----:R-:W-:Y:S02]  /*129f0*/  @P1 IMAD.MOV.U32 R2, RZ, RZ, R90 ;  /* 0x000000ffff021224 */ /* 0x001fe400078e005a */
[----:B------:R-:W-:-:S05]  /*12a00*/  @P1 IMAD.MOV.U32 R3, RZ, RZ, R96 ;  /* 0x000000ffff031224 */ /* 0x000fca00078e0060 */
[----:B------:R0:W4:Y:S02]  /*12a10*/  @P1 LDG.E.U8 R193, desc[UR56][R2.64] ;  /* 0x0000003802c11981 */ /* 0x000124000c1e1100 */
[----:B0-----:R-:W-:Y:S02]  /*12a20*/  @P1 IMAD.MOV.U32 R2, RZ, RZ, R88 ;  /* 0x000000ffff021224 */ /* 0x001fe400078e0058 */
[----:B------:R-:W-:-:S05]  /*12a30*/  @P1 IMAD.MOV.U32 R3, RZ, RZ, R98 ;  /* 0x000000ffff031224 */ /* 0x000fca00078e0062 */
[----:B------:R0:W4:Y:S02]  /*12a40*/  @P1 LDG.E.U8 R192, desc[UR56][R2.64] ;  /* 0x0000003802c01981 */ /* 0x000124000c1e1100 */
[----:B0-----:R-:W-:Y:S02]  /*12a50*/  @P0 IMAD.MOV.U32 R2, RZ, RZ, R89 ;  /* 0x000000ffff020224 */ /* 0x001fe400078e0059 */
[----:B------:R-:W-:-:S05]  /*12a60*/  @P0 IMAD.MOV.U32 R3, RZ, RZ, R100 ;  /* 0x000000ffff030224 */ /* 0x000fca00078e0064 */
[----:B------:R0:W4:Y:S01]  /*12a70*/  @P0 LDG.E.U8 R191, desc[UR56][R2.64] ;  /* 0x0000003802bf0981 */ /* 0x000122000c1e1100 */
[----:B------:R-:W-:Y:S01]  /*12a80*/  ISETP.GT.AND P1, PT, R0, 0x21, PT ;  /* 0x000000210000780c */ /* 0x000fe20003f24270 */
        /* <DEDUP_REMOVED lines=63> */
[----:B------:R0:W4:Y:S04]  /*12e80*/  @P1 LDG.E.U8 R154, desc[UR56][R2.64] ;  /* 0x00000038029a1981 */ /* 0x000128000c1e1100 */
[----:B------:R-:W-:Y:S04]  /*12e90*/  STL [R1+0x868], R206 ;  /* 0x000868ce01007387 */ /* 0x000fe80000100800 */
[----:B------:R-:W-:Y:S04]  /*12ea0*/  STL [R1+0x880], R204 ;  /* 0x000880cc01007387 */ /* 0x000fe80000100800 */
[----:B------:R-:W-:Y:S04]  /*12eb0*/  STL [R1+0x874], R201 ;  /* 0x000874c901007387 */ /* 0x000fe80000100800 */
[----:B------:R-:W-:Y:S04]  /*12ec0*/  STL [R1+0x87c], R199 ;  /* 0x00087cc701007387 */ /* 0x000fe80000100800 */
[----:B--2---:R-:W-:Y:S04]  /*12ed0*/  STL [R1+0x870], R197 ;  /* 0x000870c501007387 */ /* 0x004fe80000100800 */
[----:B---3--:R-:W-:Y:S04]  /*12ee0*/  STL [R1+0x84c], R195 ;  /* 0x00084cc301007387 */ /* 0x008fe80000100800 */
[----:B----4-:R-:W-:Y:S04]  /*12ef0*/  STL [R1+0x840], R194 ;  /* 0x000840c201007387 */ /* 0x010fe80000100800 */
        /* <DEDUP_REMOVED lines=9> */
[----:B------:R-:W-:Y:S01]  /*12f90*/  STL [R1+0x7dc], R184 ;  /* 0x0007dcb801007387 */ /* 0x000fe20000100800 */
[----:B------:R-:W-:Y:S01]  /*12fa0*/  PRMT R152, RZ, 0x7610, R152 ;  /* 0x00007610ff987816 */ /* 0x000fe20000000098 */
[----:B0-----:R-:W-:-:S02]  /*12fb0*/  @P1 IMAD.MOV.U32 R2, RZ, RZ, R131 ;  /* 0x000000ffff021224 */ /* 0x001fc400078e0083 */
[----:B------:R-:W-:-:S05]  /*12fc0*/  @P1 IMAD.MOV.U32 R3, RZ, RZ, R142 ;  /* 0x000000ffff031224 */ /* 0x000fca00078e008e */
[----:B------:R0:W2:Y:S04]  /*12fd0*/  @P1 LDG.E.U8 R152, desc[UR56][R2.64] ;  /* 0x0000003802981981 */ /* 0x0000a8000c1e1100 */
[----:B------:R1:W-:Y:S04]  /*12fe0*/  STL [R1+0x734], R151 ;  /* 0x0007349701007387 */ /* 0x0003e80000100800 */
[----:B-1----:R-:W3:Y:S04]  /*12ff0*/  LDL R151, [R1+0xdb8] ;  /* 0x000db80001977983 */ /* 0x002ee80000100800 */
[----:B------:R-:W-:Y:S04]  /*13000*/  STL [R1+0x7d0], R183 ;  /* 0x0007d0b701007387 */ /* 0x000fe80000100800 */
[----:B------:R-:W-:Y:S04]  /*13010*/  STL [R1+0x7c0], R180 ;  /* 0x0007c0b401007387 */ /* 0x000fe80000100800 */
[----:B------:R1:W-:Y:S04]  /*13020*/  STL [R1+0x748], R162 ;  /* 0x000748a201007387 */ /* 0x0003e80000100800 */
[----:B-1----:R-:W4:Y:S04]  /*13030*/  LDL R162, [R1+0xdb0] ;  /* 0x000db00001a27983 */ /* 0x002f280000100800 */
[----:B------:R-:W-:Y:S04]  /*13040*/  STL [R1+0x7cc], R179 ;  /* 0x0007ccb301007387 */ /* 0x000fe80000100800 */
[----:B------:R1:W-:Y:S04]  /*13050*/  STL [R1+0x744], R160 ;  /* 0x000744a001007387 */ /* 0x0003e80000100800 */
[----:B------:R-:W-:Y:S04]  /*13060*/  STL [R1+0x7bc], R178 ;  /* 0x0007bcb201007387 */ /* 0x000fe80000100800 */
[----:B-1----:R-:W4:Y:S04]  /*13070*/  LDL R160, [R1+0xda8] ;  /* 0x000da80001a07983 */ /* 0x002f280000100800 */
[----:B------:R-:W-:Y:S04]  /*13080*/  STL [R1+0x770], R177 ;  /* 0x000770b101007387 */ /* 0x000fe80000100800 */
[----:B------:R1:W-:Y:S04]  /*13090*/  STL [R1+0x730], R157 ;  /* 0x0007309d01007387 */ /* 0x0003e80000100800 */
[----:B-1----:R-:W4:Y:S04]  /*130a0*/  LDL R157, [R1+0xda0] ;  /* 0x000da000019d7983 */ /* 0x002f280000100800 */
[----:B------:R-:W-:Y:S04]  /*130b0*/  STL [R1+0x75c], R176 ;  /* 0x00075cb001007387 */ /* 0x000fe80000100800 */
[----:B------:R1:W-:Y:S04]  /*130c0*/  STL [R1+0x718], R154 ;  /* 0x0007189a01007387 */ /* 0x0003e80000100800 */
[----:B-1----:R-:W4:Y:S01]  /*130d0*/  LDL R154, [R1+0xd98] ;  /* 0x000d9800019a7983 */ /* 0x002f220000100800 */
[----:B------:R-:W-:Y:S01]  /*130e0*/  ISETP.GT.AND P0, PT, R0, 0x26, PT ;  /* 0x000000260000780c */ /* 0x000fe20003f04270 */
[----:B0-----:R-:W-:Y:S01]  /*130f0*/  @P1 IMAD.MOV.U32 R2, RZ, RZ, R133 ;  /* 0x000000ffff021224 */ /* 0x001fe200078e0085 */
[----:B------:R-:W-:Y:S01]  /*13100*/  PRMT R172, RZ, 0x7610, R172 ;  /* 0x00007610ffac7816 */ /* 0x000fe200000000ac */
[----:B------:R-:W-:Y:S01]  /*13110*/  @P1 IMAD.MOV.U32 R3, RZ, RZ, R144 ;  /* 0x000000ffff031224 */ /* 0x000fe200078e0090 */
[----:B------:R-:W-:-:S04]  /*13120*/  PRMT R169, RZ, 0x7610, R169 ;  /* 0x00007610ffa97816 */ /* 0x000fc800000000a9 */
[----:B------:R0:W4:Y:S01]  /*13130*/  @P1 LDG.E.U8 R172, desc[UR56][R2.64] ;  /* 0x0000003802ac1981 */ /* 0x000122000c1e1100 */
[----:B------:R-:W-:Y:S01]  /*13140*/  PRMT R168, RZ, 0x7610, R168 ;  /* 0x00007610ffa87816 */ /* 0x000fe200000000a8 */
[----:B0-----:R-:W-:Y:S02]  /*13150*/  @P1 IMAD.MOV.U32 R2, RZ, RZ, R135 ;  /* 0x000000ffff021224 */ /* 0x001fe400078e0087 */
[----:B------:R-:W-:-:S05]  /*13160*/  @P1 IMAD.MOV.U32 R3, RZ, RZ, R146 ;  /* 0x000000ffff031224 */ /* 0x000fca00078e0092 */
[----:B------:R0:W4:Y:S01]  /*13170*/  @P1 LDG.E.U8 R169, desc[UR56][R2.64] ;  /* 0x0000003802a91981 */ /* 0x000122000c1e1100 */
[----:B------:R-:W-:Y:S01]  /*13180*/  PRMT R165, RZ, 0x7610, R165 ;  /* 0x00007610ffa57816 */ /* 0x000fe200000000a5 */
[----:B0-----:R-:W-:Y:S02]  /*13190*/  @P0 IMAD.MOV.U32 R2, RZ, RZ, R137 ;  /* 0x000000ffff020224 */ /* 0x001fe400078e0089 */
[----:B------:R-:W-:-:S05]  /*131a0*/  @P0 IMAD.MOV.U32 R3, RZ, RZ, R148 ;  /* 0x000000ffff030224 */ /* 0x000fca00078e0094 */
[----:B------:R0:W4:Y:S01]  /*131b0*/  @P0 LDG.E.U8 R168, desc[UR56][R2.64] ;  /* 0x0000003802a80981 */ /* 0x000122000c1e1100 */
[----:B------:R-:W-:Y:S02]  /*131c0*/  ISETP.GT.AND P1, PT, R0, 0x27, PT ;  /* 0x000000270000780c */ /* 0x000fe40003f24270 */
[----:B------:R-:W-:Y:S01]  /*131d0*/  PRMT R164, RZ, 0x7610, R164 ;  /* 0x00007610ffa47816 */ /* 0x000fe200000000a4 */
[----:B0-----:R-:W-:Y:S02]  /*131e0*/  @P0 IMAD.MOV.U32 R2, RZ, RZ, R139 ;  /* 0x000000ffff020224 */ /* 0x001fe400078e008b */
[----:B------:R-:W-:-:S05]  /*131f0*/  @P0 IMAD.MOV.U32 R3, RZ, RZ, R150 ;  /* 0x000000ffff030224 */ /* 0x000fca00078e0096 */
[----:B------:R0:W4:Y:S01]  /*13200*/  @P0 LDG.E.U8 R165, desc[UR56][R2.64] ;  /* 0x0000003802a50981 */ /* 0x000122000c1e1100 */
[----:B------:R-:W-:Y:S01]  /*13210*/  PRMT R161, RZ, 0x7610, R161 ;  /* 0x00007610ffa17816 */ /* 0x000fe200000000a1 */
[----:B0-----:R-:W-:Y:S01]  /*13220*/  @P0 IMAD.MOV.U32 R2, RZ, RZ, R141 ;  /* 0x000000ffff020224 */ /* 0x001fe200078e008d */
[----:B------:R-:W-:Y:S02]  /*13230*/  PRMT R159, RZ, 0x7610, R159 ;  /* 0x00007610ff9f7816 */ /* 0x000fe4000000009f */
[----:B------:R-:W-:Y:S02]  /*13240*/  PRMT R156, RZ, 0x7610, R156 ;  /* 0x00007610ff9c7816 */ /* 0x000fe4000000009c */
[----:B------:R-:W-:Y:S01]  /*13250*/  PRMT R153, RZ, 0x7610, R153 ;  /* 0x00007610ff997816 */ /* 0x000fe20000000099 */
[----:B------:R-:W-:Y:S04]  /*13260*/  STL [R1+0x76c], R175 ;  /* 0x00076caf01007387 */ /* 0x000fe80000100800 */
[----:B--2---:R0:W-:Y:S04]  /*13270*/  STL [R1+0x710], R152 ;  /* 0x0007109801007387 */ /* 0x0041e80000100800 */
[----:B------:R1:W-:Y:S04]  /*13280*/  STL [R1+0x758], R173 ;  /* 0x000758ad01007387 */ /* 0x0003e80000100800 */
[----:B0-----:R-:W2:Y:S01]  /*13290*/  LDL R152, [R1+0xd90] ;  /* 0x000d900001987983 */ /* 0x001ea20000100800 */
[----:B---3--:R-:W-:-:S03]  /*132a0*/  @P0 IMAD.MOV.U32 R3, RZ, RZ, R151 ;  /* 0x000000ffff030224 */ /* 0x008fc600078e0097 */
[----:B------:R-:W3:Y:S04]  /*132b0*/  LDL.LU R151, [R1+0xd94] ;  /* 0x000d940001977983 */ /* 0x000ee80000300800 */
[----:B------:R0:W3:Y:S02]  /*132c0*/  @P0 LDG.E.U8 R164, desc[UR56][R2.64] ;  /* 0x0000003802a40981 */ /* 0x0000e4000c1e1100 */
[----:B0-----:R-:W-:Y:S02]  /*132d0*/  @P0 IMAD.MOV.U32 R2, RZ, RZ, R143 ;  /* 0x000000ffff020224 */ /* 0x001fe400078e008f */
        /* <DEDUP_REMOVED lines=11> */
[----:B------:R-:W-:-:S05]  /*13390*/  PRMT R155, RZ, 0x7610, R155 ;  /* 0x00007610ff9b7816 */ /* 0x000fca000000009b */
[----:B------:R-:W-:Y:S04]  /*133a0*/  STL.S16 [R1+0x6ec], R155 ;  /* 0x0006ec9b01007387 */ /* 0x000fe80000100600 */
[----:B-1----:R-:W4:Y:S04]  /*133b0*/  LDL R173, [R1+0xd88] ;  /* 0x000d880001ad7983 */ /* 0x002f280000100800 */
[----:B------:R0:W-:Y:S04]  /*133c0*/  STL [R1+0x714], R172 ;  /* 0x000714ac01007387 */ /* 0x0001e80000100800 */
[----:B0-----:R-:W4:Y:S04]  /*133d0*/  LDL R172, [R1+0xd8c] ;  /* 0x000d8c0001ac7983 */ /* 0x001f280000100800 */
[----:B------:R0:W-:Y:S04]  /*133e0*/  STL [R1+0x70c], R169 ;  /* 0x00070ca901007387 */ /* 0x0001e80000100800 */
[----:B0-----:R-:W4:Y:S04]  /*133f0*/  LDL R169, [R1+0xd80] ;  /* 0x000d800001a97983 */ /* 0x001f280000100800 */
[----:B------:R0:W-:Y:S04]  /*13400*/  STL [R1+0x708], R168 ;  /* 0x000708a801007387 */ /* 0x0001e80000100800 */
[----:B0-----:R-:W4:Y:S04]  /*13410*/  LDL R168, [R1+0xd84] ;  /* 0x000d840001a87983 */ /* 0x001f280000100800 */
[----:B------:R0:W-:Y:S04]  /*13420*/  STL [R1+0x700], R165 ;  /* 0x000700a501007387 */ /* 0x0001e80000100800 */
[----:B0-----:R-:W4:Y:S01]  /*13430*/  LDL R165, [R1+0xd78] ;  /* 0x000d780001a57983 */ /* 0x001f220000100800 */
[----:B--2---:R-:W-:-:S03]  /*13440*/  @P1 IMAD.MOV.U32 R3, RZ, RZ, R152 ;  /* 0x000000ffff031224 */ /* 0x004fc600078e0098 */
[----:B---3--:R0:W-:Y:S04]  /*13450*/  STL [R1+0x704], R164 ;  /* 0x000704a401007387 */ /* 0x0081e80000100800 */
[----:B------:R-:W2:Y:S04]  /*13460*/  LDL R162, [R1+0xd70] ;  /* 0x000d700001a27983 */ /* 0x000ea80000100800 */
[----:B0-----:R-:W3:Y:S04]  /*13470*/  LDL R164, [R1+0xd7c] ;  /* 0x000d7c0001a47983 */ /* 0x001ee80000100800 */
[----:B----4-:R0:W-:Y:S04]  /*13480*/  STL [R1+0x6fc], R161 ;  /* 0x0006fca101007387 */ /* 0x0101e80000100800 */
[----:B------:R-:W4:Y:S04]  /*13490*/  LDL R160, [R1+0xd68] ;  /* 0x000d680001a07983 */ /* 0x000f280000100800 */
[----:B0-----:R-:W2:Y:S04]  /*134a0*/  LDL R161, [R1+0xd74] ;  /* 0x000d740001a17983 */ /* 0x001ea80000100800 */
[----:B------:R0:W-:Y:S04]  /*134b0*/  STL [R1+0x6f8], R159 ;  /* 0x0006f89f01007387 */ /* 0x0001e80000100800 */
[----:B------:R-:W4:Y:S04]  /*134c0*/  LDL R157, [R1+0xd60] ;  /* 0x000d6000019d7983 */ /* 0x000f280000100800 */
[----:B0-----:R-:W4:Y:S04]  /*134d0*/  LDL R159, [R1+0xd6c] ;  /* 0x000d6c00019f7983 */ /* 0x001f280000100800 */
[----:B------:R0:W-:Y:S04]  /*134e0*/  STL [R1+0x6f0], R156 ;  /* 0x0006f09c01007387 */ /* 0x0001e80000100800 */
[----:B------:R-:W4:Y:S04]  /*134f0*/  LDL R155, [R1+0xd58] ;  /* 0x000d5800019b7983 */ /* 0x000f280000100800 */
[----:B------:R-:W4:Y:S04]  /*13500*/  LDL R154, [R1+0xd5c] ;  /* 0x000d5c00019a7983 */ /* 0x000f280000100800 */
[----:B0-----:R-:W4:Y:S04]  /*13510*/  LDL R156, [R1+0xd64] ;  /* 0x000d6400019c7983 */ /* 0x001f280000100800 */
[----:B------:R0:W-:Y:S04]  /*13520*/  STL [R1+0x6f4], R153 ;  /* 0x0006f49901007387 */ /* 0x0001e80000100800 */
[----:B------:R-:W4:Y:S04]  /*13530*/  LDL R152, [R1+0xd54] ;  /* 0x000d540001987983 */ /* 0x000f280000100800 */
[----:B0-----:R-:W4:Y:S04]  /*13540*/  LDL R153, [R1+0xd50] ;  /* 0x000d500001997983 */ /* 0x001f280000100800 */
        /* <DEDUP_REMOVED lines=17> */
[----:B------:R0:W-:Y:S04]  /*13660*/  STL.64 [R1+0x1700], R116 ;  /* 0x0017007401007387 */ /* 0x0001e80000100a00 */
[----:B0-----:R-:W3:Y:S01]  /*13670*/  LDL.LU R116, [R1+0x6ec] ;  /* 0x0006ec0001747983 */ /* 0x001ee20000300800 */
[----:B------:R-:W-:Y:S01]  /*13680*/  ISETP.GT.AND P0, PT, R0, 0x28, PT ;  /* 0x000000280000780c */ /* 0x000fe20003f04270 */
[----:B------:R-:W-:Y:S01]  /*13690*/  @P1 IMAD.MOV.U32 R2, RZ, RZ, R151 ;  /* 0x000000ffff021224 */ /* 0x000fe200078e0097 */
[----:B------:R-:W-:-:S02]  /*136a0*/  PRMT R170, RZ, 0x7610, R170 ;  /* 0x00007610ffaa7816 */ /* 0x000fc400000000aa */
[----:B------:R-:W-:Y:S02]  /*136b0*/  PRMT R167, RZ, 0x7610, R167 ;  /* 0x00007610ffa77816 */ /* 0x000fe400000000a7 */
[----:B------:R-:W-:Y:S01]  /*136c0*/  PRMT R128, RZ, 0x7610, R128 ;  /* 0x00007610ff807816 */ /* 0x000fe20000000080 */
[----:B------:R-:W-:Y:S04]  /*136d0*/  STL.64 [R1+0x16f8], R114 ;  /* 0x0016f87201007387 */ /* 0x000fe80000100a00 */
[----:B------:R0:W-:Y:S04]  /*136e0*/  STL.64 [R1+0x16f0], R112 ;  /* 0x0016f07001007387 */ /* 0x0001e80000100a00 */
[----:B------:R-:W-:Y:S04]  /*136f0*/  STL.64 [R1+0x16e8], R110 ;  /* 0x0016e86e01007387 */ /* 0x000fe80000100a00 */
[----:B------:R-:W-:Y:S04]  /*13700*/  STL.64 [R1+0x16e0], R108 ;  /* 0x0016e06c01007387 */ /* 0x000fe80000100a00 */
[----:B------:R-:W-:Y:S04]  /*13710*/  STL.64 [R1+0x16d8], R106 ;  /* 0x0016d86a01007387 */ /* 0x000fe80000100a00 */
[----:B---3--:R1:W3:Y:S02]  /*13720*/  @P1 LDG.E.U8 R116, desc[UR56][R2.64] ;  /* 0x0000003802741981 */ /* 0x0082e4000c1e1100 */
[----:B-1----:R-:W-:-:S02]  /*13730*/  @P0 IMAD.MOV.U32 R2, RZ, RZ, R172 ;  /* 0x000000ffff020224 */ /* 0x002fc400078e00ac */
[----:B------:R-:W-:-:S05]  /*13740*/  @P0 IMAD.MOV.U32 R3, RZ, RZ, R173 ;  /* 0x000000ffff030224 */ /* 0x000fca00078e00ad */
[----:B------:R1:W3:Y:S02]  /*13750*/  @P0 LDG.E.U8 R170, desc[UR56][R2.64] ;  /* 0x0000003802aa0981 */ /* 0x0002e4000c1e1100 */
[----:B-1----:R-:W-:Y:S02]  /*13760*/  @P0 IMAD.MOV.U32 R2, RZ, RZ, R168 ;  /* 0x000000ffff020224 */ /* 0x002fe400078e00a8 */
[----:B------:R-:W-:-:S05]  /*13770*/  @P0 IMAD.MOV.U32 R3, RZ, RZ, R169 ;  /* 0x000000ffff030224 */ /* 0x000fca00078e00a9 */
[----:B------:R1:W3:Y:S02]  /*13780*/  @P0 LDG.E.U8 R167, desc[UR56][R2.64] ;  /* 0x0000003802a70981 */ /* 0x0002e4000c1e1100 */
[----:B-1----:R-:W-:Y:S02]  /*13790*/  @P0 IMAD.MOV.U32 R2, RZ, RZ, R164 ;  /* 0x000000ffff020224 */ /* 0x002fe400078e00a4 */
[----:B------:R-:W-:-:S05]  /*137a0*/  @P0 IMAD.MOV.U32 R3, RZ, RZ, R165 ;  /* 0x000000ffff030224 */ /* 0x000fca00078e00a5 */
[----:B------:R2:W4:Y:S04]  /*137b0*/  @P0 LDG.E.U8 R128, desc[UR56][R2.64] ;  /* 0x0000003802800981 */ /* 0x000528000c1e1100 */
        /* <DEDUP_REMOVED lines=9> */
[----:B------:R-:W3:Y:S04]  /*13850*/  LDL R140, [R1+0xd48] ;  /* 0x000d4800018c7983 */ /* 0x000ee80000100800 */
[----:B------:R-:W3:Y:S04]  /*13860*/  LDL R125, [R1+0xd4c] ;  /* 0x000d4c00017d7983 */ /* 0x000ee80000100800 */
[----:B------:R-:W3:Y:S04]  /*13870*/  LDL R139, [R1+0xd40] ;  /* 0x000d4000018b7983 */ /* 0x000ee80000100800 */
[----:B------:R-:W3:Y:S04]  /*13880*/  LDL R137, [R1+0xd44] ;  /* 0x000d440001897983 */ /* 0x000ee80000100800 */
[----:B------:R-:W3:Y:S04]  /*13890*/  LDL R134, [R1+0xd38] ;  /* 0x000d380001867983 */ /* 0x000ee80000100800 */
[----:B------:R-:W3:Y:S04]  /*138a0*/  LDL R133, [R1+0xd3c] ;  /* 0x000d3c0001857983 */ /* 0x000ee80000100800 */
[----:B------:R-:W3:Y:S01]  /*138b0*/  LDL R130, [R1+0xd30] ;  /* 0x000d300001827983 */ /* 0x000ee20000100800 */
[----:B------:R-:W-:Y:S01]  /*138c0*/  PRMT R126, RZ, 0x7610, R126 ;  /* 0x00007610ff7e7816 */ /* 0x000fe2000000007e */
[----:B--2---:R-:W-:-:S02]  /*138d0*/  @P0 IMAD.MOV.U32 R2, RZ, RZ, R161 ;  /* 0x000000ffff020224 */ /* 0x004fc400078e00a1 */
[----:B------:R-:W-:-:S05]  /*138e0*/  @P0 IMAD.MOV.U32 R3, RZ, RZ, R162 ;  /* 0x000000ffff030224 */ /* 0x000fca00078e00a2 */
[----:B------:R1:W2:Y:S04]  /*138f0*/  @P0 LDG.E.U8 R126, desc[UR56][R2.64] ;  /* 0x00000038027e0981 */ /* 0x0002a8000c1e1100 */
[----:B----4-:R4:W-:Y:S01]  /*13900*/  STL [R1+0x6e4], R128 ;  /* 0x0006e48001007387 */ /* 0x0109e20000100800 */
[----:B------:R-:W-:Y:S02]  /*13910*/  ISETP.GT.AND P1, PT, R0, 0x29, PT ;  /* 0x000000290000780c */ /* 0x000fe40003f24270 */
[----:B0-----:R-:W-:Y:S01]  /*13920*/  PRMT R113, RZ, 0x7610, R113 ;  /* 0x00007610ff717816 */ /* 0x001fe20000000071 */
[----:B------:R-:W2:Y:S04]  /*13930*/  LDL R145, [R1+0xd28] ;  /* 0x000d280001917983 */ /* 0x000ea80000100800 */
[----:B----4-:R-:W4:Y:S06]  /*13940*/  LDL R128, [R1+0xd34] ;  /* 0x000d340001807983 */ /* 0x010f2c0000100800 */
[----:B-1----:R-:W-:-:S02]  /*13950*/  @P1 IMAD.MOV.U32 R2, RZ, RZ, R159 ;  /* 0x000000ffff021224 */ /* 0x002fc400078e009f */
[----:B------:R-:W-:Y:S01]  /*13960*/  @P1 IMAD.MOV.U32 R3, RZ, RZ, R160 ;  /* 0x000000ffff031224 */ /* 0x000fe200078e00a0 */
[----:B------:R-:W-:-:S04]  /*13970*/  PRMT R111, RZ, 0x7610, R111 ;  /* 0x00007610ff6f7816 */ /* 0x000fc8000000006f */
[----:B------:R0:W4:Y:S01]  /*13980*/  @P1 LDG.E.U8 R113, desc[UR56][R2.64] ;  /* 0x0000003802711981 */ /* 0x000122000c1e1100 */
[----:B------:R-:W-:Y:S02]  /*13990*/  PRMT R109, RZ, 0x7610, R109 ;  /* 0x00007610ff6d7816 */ /* 0x000fe4000000006d */
[----:B------:R-:W-:Y:S01]  /*139a0*/  ISETP.GT.AND P0, PT, R0, 0x2a, PT ;  /* 0x0000002a0000780c */ /* 0x000fe20003f04270 */
[----:B0-----:R-:W-:Y:S02]  /*139b0*/  @P1 IMAD.MOV.U32 R2, RZ, RZ, R156 ;  /* 0x000000ffff021224 */ /* 0x001fe400078e009c */
[----:B------:R-:W-:-:S05]  /*139c0*/  @P1 IMAD.MOV.U32 R3, RZ, RZ, R157 ;  /* 0x000000ffff031224 */ /* 0x000fca00078e009d */
        /* <DEDUP_REMOVED lines=8> */
[----:B------:R3:W4:Y:S02]  /*13a50*/  @P1 LDG.E.U8 R96, desc[UR56][R2.64] ;  /* 0x0000003802601981 */ /* 0x000724000c1e1100 */
[----:B---3--:R-:W-:Y:S02]  /*13a60*/  @P0 IMAD.MOV.U32 R2, RZ, RZ, R125 ;  /* 0x000000ffff020224 */ /* 0x008fe400078e007d */
[----:B------:R-:W-:-:S05]  /*13a70*/  @P0 IMAD.MOV.U32 R3, RZ, RZ, R140 ;  /* 0x000000ffff030224 */ /* 0x000fca00078e008c */
[----:B------:R0:W3:Y:S01]  /*13a80*/  @P0 LDG.E.U8 R124, desc[UR56][R2.64] ;  /* 0x00000038027c0981 */ /* 0x0000e2000c1e1100 */
[----:B------:R-:W-:Y:S01]  /*13a90*/  PRMT R136, RZ, 0x7610, R136 ;  /* 0x00007610ff887816 */ /* 0x000fe20000000088 */
[----:B0-----:R-:W-:Y:S02]  /*13aa0*/  @P0 IMAD.MOV.U32 R2, RZ, RZ, R137 ;  /* 0x000000ffff020224 */ /* 0x001fe400078e0089 */
[----:B------:R-:W-:-:S05]  /*13ab0*/  @P0 IMAD.MOV.U32 R3, RZ, RZ, R139 ;  /* 0x000000ffff030224 */ /* 0x000fca00078e008b */
[----:B------:R0:W3:Y:S01]  /*13ac0*/  @P0 LDG.E.U8 R136, desc[UR56][R2.64] ;  /* 0x0000003802880981 */ /* 0x0000e2000c1e1100 */
[----:B------:R-:W-:Y:S02]  /*13ad0*/  PRMT R131, RZ, 0x7610, R131 ;  /* 0x00007610ff837816 */ /* 0x000fe40000000083 */
[----:B------:R-:W-:Y:S01]  /*13ae0*/  PRMT R127, RZ, 0x7610, R127 ;  /* 0x00007610ff7f7816 */ /* 0x000fe2000000007f */
[----:B0-----:R-:W-:Y:S02]  /*13af0*/  @P0 IMAD.MOV.U32 R2, RZ, RZ, R133 ;  /* 0x000000ffff020224 */ /* 0x001fe400078e0085 */
[----:B------:R-:W-:-:S05]  /*13b00*/  @P0 IMAD.MOV.U32 R3, RZ, RZ, R134 ;  /* 0x000000ffff030224 */ /* 0x000fca00078e0086 */
[----:B------:R0:W3:Y:S02]  /*13b10*/  @P0 LDG.E.U8 R131, desc[UR56][R2.64] ;  /* 0x0000003802830981 */ /* 0x0000e4000c1e1100 */
[----:B0-----:R-:W-:Y:S02]  /*13b20*/  @P0 IMAD.MOV.U32 R3, RZ, RZ, R130 ;  /* 0x000000ffff030224 */ /* 0x001fe400078e0082 */
[----:B------:R-:W-:Y:S04]  /*13b30*/  STL [R1+0x6e8], R170 ;  /* 0x0006e8aa01007387 */ /* 0x000fe80000100800 */
[----:B--2---:R0:W-:Y:S04]  /*13b40*/  STL [R1+0x6dc], R126 ;  /* 0x0006dc7e01007387 */ /* 0x0041e80000100800 */
[----:B0-----:R-:W2:Y:S04]  /*13b50*/  LDL R126, [R1+0xd2c] ;  /* 0x000d2c00017e7983 */ /* 0x001ea80000100800 */
[----:B------:R-:W-:Y:S04]  /*13b60*/  STL [R1+0x6e0], R167 ;  /* 0x0006e0a701007387 */ /* 0x000fe80000100800 */
[----:B------:R-:W2:Y:S04]  /*13b70*/  LDL R125, [R1+0xd24] ;  /* 0x000d2400017d7983 */ /* 0x000ea80000100800 */
[----:B------:R-:W2:Y:S04]  /*13b80*/  LDL R144, [R1+0xd20] ;  /* 0x000d200001907983 */ /* 0x000ea80000100800 */
[----:B------:R-:W2:Y:S01]  /*13b90*/  LDL R143, [R1+0xd18] ;  /* 0x000d1800018f7983 */ /* 0x000ea20000100800 */
[----:B----4-:R-:W-:-:S05]  /*13ba0*/  @P0 IMAD.MOV.U32 R2, RZ, RZ, R128 ;  /* 0x000000ffff020224 */ /* 0x010fca00078e0080 */
[----:B------:R0:W4:Y:S01]  /*13bb0*/  @P0 LDG.E.U8 R127, desc[UR56][R2.64] ;  /* 0x00000038027f0981 */ /* 0x000122000c1e1100 */
[----:B------:R-:W-:Y:S02]  /*13bc0*/  ISETP.GT.AND P1, PT, R0, 0x2b, PT ;  /* 0x0000002b0000780c */ /* 0x000fe40003f24270 */
[----:B------:R-:W-:-:S11]  /*13bd0*/  PRMT R114, RZ, 0x7610, R114 ;  /* 0x00007610ff727816 */ /* 0x000fd60000000072 */
[----:B0-----:R-:W-:Y:S01]  /*13be0*/  @P1 IMAD.MOV.U32 R3, RZ, RZ, R145 ;  /* 0x000000ffff031224 */ /* 0x001fe200078e0091 */
[----:B---3--:R0:W-:Y:S04]  /*13bf0*/  STL [R1+0x6c8], R124 ;  /* 0x0006c87c01007387 */ /* 0x0081e80000100800 */
[----:B------:R-:W3:Y:S04]  /*13c00*/  LDL R142, [R1+0xd10] ;  /* 0x000d1000018e7983 */ /* 0x000ee80000100800 */
[----:B------:R-:W3:Y:S04]  /*13c10*/  LDL R141, [R1+0xd14] ;  /* 0x000d1400018d7983 */ /* 0x000ee80000100800 */
[----:B0-----:R-:W3:Y:S04]  /*13c20*/  LDL R124, [R1+0xd1c] ;  /* 0x000d1c00017c7983 */ /* 0x001ee80000100800 */
[----:B------:R-:W3:Y:S04]  /*13c30*/  LDL R140, [R1+0xd08] ;  /* 0x000d0800018c7983 */ /* 0x000ee80000100800 */
[----:B------:R-:W3:Y:S04]  /*13c40*/  LDL R139, [R1+0xd0c] ;  /* 0x000d0c00018b7983 */ /* 0x000ee80000100800 */
[----:B------:R-:W3:Y:S04]  /*13c50*/  LDL R137, [R1+0xd00] ;  /* 0x000d000001897983 */ /* 0x000ee80000100800 */
[----:B------:R0:W-:Y:S04]  /*13c60*/  STL [R1+0x6c0], R136 ;  /* 0x0006c08801007387 */ /* 0x0001e80000100800 */
[----:B------:R-:W3:Y:S04]  /*13c70*/  LDL R134, [R1+0xcf8] ;  /* 0x000cf80001867983 */ /* 0x000ee80000100800 */
[----:B------:R-:W3:Y:S04]  /*13c80*/  LDL R133, [R1+0xcfc] ;  /* 0x000cfc0001857983 */ /* 0x000ee80000100800 */
[----:B0-----:R-:W3:Y:S04]  /*13c90*/  LDL R136, [R1+0xd04] ;  /* 0x000d040001887983 */ /* 0x001ee80000100800 */
[----:B------:R0:W-:Y:S04]  /*13ca0*/  STL [R1+0x6c4], R131 ;  /* 0x0006c48301007387 */ /* 0x0001e80000100800 */
[----:B------:R-:W3:Y:S04]  /*13cb0*/  LDL R130, [R1+0xcf4] ;  /* 0x000cf40001827983 */ /* 0x000ee80000100800 */
[----:B------:R-:W3:Y:S04]  /*13cc0*/  LDL R128, [R1+0xce8] ;  /* 0x000ce80001807983 */ /* 0x000ee80000100800 */
[----:B0-----:R-:W3:Y:S01]  /*13cd0*/  LDL R131, [R1+0xcf0] ;  /* 0x000cf00001837983 */ /* 0x001ee20000100800 */
[----:B--2---:R-:W-:-:S05]  /*13ce0*/  @P1 IMAD.MOV.U32 R2, RZ, RZ, R126 ;  /* 0x000000ffff021224 */ /* 0x004fca00078e007e */
[----:B------:R0:W2:Y:S02]  /*13cf0*/  @P1 LDG.E.U8 R114, desc[UR56][R2.64] ;  /* 0x0000003802721981 */ /* 0x0000a4000c1e1100 */
[----:B0-----:R-:W-:Y:S02]  /*13d00*/  @P1 IMAD.MOV.U32 R2, RZ, RZ, R125 ;  /* 0x000000ffff021224 */ /* 0x001fe400078e007d */
[----:B----4-:R0:W-:Y:S04]  /*13d10*/  STL [R1+0x6bc], R127 ;  /* 0x0006bc7f01007387 */ /* 0x0101e80000100800 */
[----:B------:R-:W4:Y:S04]  /*13d20*/  LDL R126, [R1+0xce4] ;  /* 0x000ce400017e7983 */ /* 0x000f280000100800 */
[----:B------:R-:W2:Y:S04]  /*13d30*/  LDL R125, [R1+0xcdc] ;  /* 0x000cdc00017d7983 */ /* 0x000ea80000100800 */
[----:B0-----:R-:W4:Y:S01]  /*13d40*/  LDL R127, [R1+0xcec] ;  /* 0x000cec00017f7983 */ /* 0x001f220000100800 */
[----:B------:R-:W-:Y:S01]  /*13d50*/  PRMT R112, RZ, 0x7610, R112 ;  /* 0x00007610ff707816 */ /* 0x000fe20000000070 */
[----:B------:R-:W-:Y:S01]  /*13d60*/  @P1 IMAD.MOV.U32 R3, RZ, RZ, R144 ;  /* 0x000000ffff031224 */ /* 0x000fe200078e0090 */
[----:B------:R-:W-:-:S02]  /*13d70*/  PRMT R110, RZ, 0x7610, R110 ;  /* 0x00007610ff6e7816 */ /* 0x000fc4000000006e */
[----:B------:R-:W-:Y:S02]  /*13d80*/  ISETP.GT.AND P0, PT, R0, 0x2c, PT ;  /* 0x0000002c0000780c */ /* 0x000fe40003f04270 */
[----:B------:R0:W2:Y:S01]  /*13d90*/  @P1 LDG.E.U8 R112, desc[UR56][R2.64] ;  /* 0x0000003802701981 */ /* 0x0000a2000c1e1100 */
[----:B------:R-:W-:Y:S01]  /*13da0*/  PRMT R97, RZ, 0x7610, R97 ;  /* 0x00007610ff617816 */ /* 0x000fe20000000061 */
[----:B0-----:R-:W-:Y:S01]  /*13db0*/  @P1 IMAD.MOV.U32 R3, RZ, RZ, R143 ;  /* 0x000000ffff031224 */ /* 0x001fe200078e008f */
[----:B------:R-:W-:Y:S02]  /*13dc0*/  PRMT R138, RZ, 0x7610, R138 ;  /* 0x00007610ff8a7816 */ /* 0x000fe4000000008a */
[----:B------:R-:W-:Y:S02]  /*13dd0*/  PRMT R135, RZ, 0x7610, R135 ;  /* 0x00007610ff877816 */ /* 0x000fe40000000087 */
[----:B------:R-:W-:Y:S02]  /*13de0*/  PRMT R132, RZ, 0x7610, R132 ;  /* 0x00007610ff847816 */ /* 0x000fe40000000084 */
[----:B------:R-:W-:-:S02]  /*13df0*/  PRMT R129, RZ, 0x7610, R129 ;  /* 0x00007610ff817816 */ /* 0x000fc40000000081 */
[----:B------:R-:W-:Y:S02]  /*13e00*/  PRMT R107, RZ, 0x7610, R107 ;  /* 0x00007610ff6b7816 */ /* 0x000fe4000000006b */
[----:B------:R-:W-:Y:S01]  /*13e10*/  PRMT R105, RZ, 0x7610, R105 ;  /* 0x00007610ff697816 */ /* 0x000fe20000000069 */
[----:B---3--:R-:W-:Y:S01]  /*13e20*/  @P1 IMAD.MOV.U32 R2, RZ, RZ, R124 ;  /* 0x000000ffff021224 */ /* 0x008fe200078e007c */
[----:B------:R-:W-:Y:S01]  /*13e30*/  PRMT R103, RZ, 0x7610, R103 ;  /* 0x00007610ff677816 */ /* 0x000fe20000000067 */
[----:B------:R-:W3:Y:S04]  /*13e40*/  LDL R124, [R1+0xcd4] ;  /* 0x000cd400017c7983 */ /* 0x000ee80000100800 */
[----:B------:R0:W3:Y:S02]  /*13e50*/  @P1 LDG.E.U8 R110, desc[UR56][R2.64] ;  /* 0x00000038026e1981 */ /* 0x0000e4000c1e1100 */
[----:B0-----:R-:W-:-:S02]  /*13e60*/  @P1 IMAD.MOV.U32 R2, RZ, RZ, R141 ;  /* 0x000000ffff021224 */ /* 0x001fc400078e008d */
[----:B------:R-:W-:-:S05]  /*13e70*/  @P1 IMAD.MOV.U32 R3, RZ, RZ, R142 ;  /* 0x000000ffff031224 */ /* 0x000fca00078e008e */
[----:B------:R0:W3:Y:S02]  /*13e80*/  @P1 LDG.E.U8 R97, desc[UR56][R2.64] ;  /* 0x0000003802611981 */ /* 0x0000e4000c1e1100 */
[----:B0-----:R-:W-:Y:S02]  /*13e90*/  @P0 IMAD.MOV.U32 R2, RZ, RZ, R139 ;  /* 0x000000ffff020224 */ /* 0x001fe400078e008b */
[----:B------:R-:W-:-:S05]  /*13ea0*/  @P0 IMAD.MOV.U32 R3, RZ, RZ, R140 ;  /* 0x000000ffff030224 */ /* 0x000fca00078e008c */
[----:B------:R0:W3:Y:S01]  /*13eb0*/  @P0 LDG.E.U8 R138, desc[UR56][R2.64] ;  /* 0x00000038028a0981 */ /* 0x0000e2000c1e1100 */
[----:B------:R-:W-:Y:S01]  /*13ec0*/  ISETP.GT.AND P1, PT, R0, 0x2d, PT ;  /* 0x0000002d0000780c */ /* 0x000fe20003f24270 */
[----:B0-----:R-:W-:Y:S02]  /*13ed0*/  @P0 IMAD.MOV.U32 R2, RZ, RZ, R136 ;  /* 0x000000ffff020224 */ /* 0x001fe400078e0088 */
[----:B------:R-:W-:-:S05]  /*13ee0*/  @P0 IMAD.MOV.U32 R3, RZ, RZ, R137 ;  /* 0x000000ffff030224 */ /* 0x000fca00078e0089 */
[----:B------:R0:W3:Y:S02]  /*13ef0*/  @P0 LDG.E.U8 R135, desc[UR56][R2.64] ;  /* 0x0000003802870981 */ /* 0x0000e4000c1e1100 */
[----:B0-----:R-:W-:Y:S02]  /*13f00*/  @P0 IMAD.MOV.U32 R2, RZ, RZ, R133 ;  /* 0x000000ffff020224 */ /* 0x001fe400078e0085 */
[----:B------:R-:W-:-:S05]  /*13f10*/  @P0 IMAD.MOV.U32 R3, RZ, RZ, R134 ;  /* 0x000000ffff030224 */ /* 0x000fca00078e0086 */
[----:B------:R0:W3:Y:S02]  /*13f20*/  @P0 LDG.E.U8 R132, desc[UR56][R2.64] ;  /* 0x0000003802840981 */ /* 0x0000e4000c1e1100 */
[----:B0-----:R-:W-:Y:S02]  /*13f30*/  @P0 IMAD.MOV.U32 R2, RZ, RZ, R130 ;  /* 0x000000ffff020224 */ /* 0x001fe400078e0082 */
[----:B------:R-:W-:-:S05]  /*13f40*/  @P0 IMAD.MOV.U32 R3, RZ, RZ, R131 ;  /* 0x000000ffff030224 */ /* 0x000fca00078e0083 */
[----:B------:R0:W3:Y:S02]  /*13f50*/  @P0 LDG.E.U8 R129, desc[UR56][R2.64] ;  /* 0x0000003802810981 */ /* 0x0000e4000c1e1100 */
[----:B0-----:R-:W-:Y:S02]  /*13f60*/  @P1 IMAD.MOV.U32 R3, RZ, RZ, R128 ;  /* 0x000000ffff031224 */ /* 0x001fe400078e0080 */
[----:B------:R0:W-:Y:S01]  /*13f70*/  STL [R1+0x144c], R24 ;  /* 0x00144c1801007387 */ /* 0x0001e20000100800 */
[----:B----4-:R-:W-:-:S05]  /*13f80*/  @P1 IMAD.MOV.U32 R2, RZ, RZ, R127 ;  /* 0x000000ffff021224 */ /* 0x010fca00078e007f */
[----:B------:R1:W4:Y:S02]  /*13f90*/  @P1 LDG.E.U8 R107, desc[UR56][R2.64] ;  /* 0x00000038026b1981 */ /* 0x000324000c1e1100 */
[----:B-1----:R-:W-:Y:S02]  /*13fa0*/  @P1 IMAD.MOV.U32 R2, RZ, RZ, R126 ;  /* 0x000000ffff021224 */ /* 0x002fe400078e007e */
[----:B------:R-:W-:Y:S02]  /*13fb0*/  @P1 IMAD.MOV.U32 R3, RZ, RZ, R24 ;  /* 0x000000ffff031224 */ /* 0x000fe400078e0018 */
[----:B0-----:R-:W4:Y:S04]  /*13fc0*/  LDL.LU R24, [R1+0xcbc] ;  /* 0x000cbc0001187983 */ /* 0x001f280000300800 */
[----:B------:R2:W4:Y:S04]  /*13fd0*/  @P1 LDG.E.U8 R105, desc[UR56][R2.64] ;  /* 0x0000003802691981 */ /* 0x000528000c1e1100 */
[----:B------:R0:W-:Y:S01]  /*13fe0*/  STL [R1+0x1450], R26 ;  /* 0x0014501a01007387 */ /* 0x0001e20000100800 */
[----:B--2---:R-:W-:-:S02]  /*13ff0*/  @P1 IMAD.MOV.U32 R2, RZ, RZ, R125 ;  /* 0x000000ffff021224 */ /* 0x004fc400078e007d */
[----:B------:R-:W-:Y:S02]  /*14000*/  @P1 IMAD.MOV.U32 R3, RZ, RZ, R26 ;  /* 0x000000ffff031224 */ /* 0x000fe400078e001a */
[----:B0-----:R-:W2:Y:S04]  /*14010*/  LDL.LU R26, [R1+0xcc4] ;  /* 0x000cc400011a7983 */ /* 0x001ea80000300800 */
[----:B------:R0:W4:Y:S04]  /*14020*/  @P1 LDG.E.U8 R103, desc[UR56][R2.64] ;  /* 0x0000003802671981 */ /* 0x000128000c1e1100 */
[----:B------:R1:W-:Y:S01]  /*14030*/  STL [R1+0x1454], R28 ;  /* 0x0014541c01007387 */ /* 0x0003e20000100800 */
[----:B0-----:R-:W-:-:S03]  /*14040*/  @P1 IMAD.MOV.U32 R3, RZ, RZ, R28 ;  /* 0x000000ffff031224 */ /* 0x001fc600078e001c */
[----:B-1----:R-:W2:Y:S01]  /*14050*/  LDL.LU R28, [R1+0xccc] ;  /* 0x000ccc00011c7983 */ /* 0x002ea20000300800 */
[----:B------:R-:W-:Y:S02]  /*14060*/  ISETP.GT.AND P0, PT, R0, 0x2e, PT ;  /* 0x0000002e0000780c */ /* 0x000fe40003f04270 */
[----:B------:R-:W-:Y:S02]  /*14070*/  PRMT R94, RZ, 0x7610, R94 ;  /* 0x00007610ff5e7816 */ /* 0x000fe4000000005e */
[----:B------:R-:W-:Y:S02]  /*14080*/  PRMT R123, RZ, 0x7610, R123 ;  /* 0x00007610ff7b7816 */ /* 0x000fe4000000007b */
[----:B------:R-:W-:Y:S01]  /*14090*/  PRMT R122, RZ, 0x7610, R122 ;  /* 0x00007610ff7a7816 */ /* 0x000fe2000000007a */
[----:B---3--:R-:W-:-:S05]  /*140a0*/  @P1 IMAD.MOV.U32 R2, RZ, RZ, R124 ;  /* 0x000000ffff021224 */ /* 0x008fca00078e007c */
[----:B------:R0:W3:Y:S02]  /*140b0*/  @P1 LDG.E.U8 R94, desc[UR56][R2.64] ;  /* 0x00000038025e1981 */ /* 0x0000e4000c1e1100 */
[----:B0-----:R-:W-:Y:S01]  /*140c0*/  @P0 IMAD.MOV.U32 R3, RZ, RZ, R30 ;  /* 0x000000ffff030224 */ /* 0x001fe200078e001e */
[----:B------:R-:W-:Y:S02]  /*140d0*/  PRMT R121, RZ, 0x7610, R121 ;  /* 0x00007610ff797816 */ /* 0x000fe40000000079 */
[----:B------:R-:W-:Y:S02]  /*140e0*/  ISETP.GT.AND P1, PT, R0, 0x2f, PT ;  /* 0x0000002f0000780c */ /* 0x000fe40003f24270 */
        /* <DEDUP_REMOVED lines=16> */
[----:B------:R-:W-:Y:S01]  /*141f0*/  PRMT R87, RZ, 0x7610, R87 ;  /* 0x00007610ff577816 */ /* 0x000fe20000000057 */
[----:B--2---:R-:W-:-:S05]  /*14200*/  @P0 IMAD.MOV.U32 R2, RZ, RZ, R28 ;  /* 0x000000ffff020224 */ /* 0x004fca00078e001c */
[----:B------:R0:W2:Y:S02]  /*14210*/  @P0 LDG.E.U8 R123, desc[UR56][R2.64] ;  /* 0x00000038027b0981 */ /* 0x0000a4000c1e1100 */
[----:B0-----:R-:W-:Y:S02]  /*14220*/  @P0 IMAD.MOV.U32 R2, RZ, RZ, R26 ;  /* 0x000000ffff020224 */ /* 0x001fe400078e001a */
[----:B------:R-:W-:-:S05]  /*14230*/  @P0 IMAD.MOV.U32 R3, RZ, RZ, R32 ;  /* 0x000000ffff030224 */ /* 0x000fca00078e0020 */
[----:B------:R4:W3:Y:S02]  /*14240*/  @P0 LDG.E.U8 R122, desc[UR56][R2.64] ;  /* 0x00000038027a0981 */ /* 0x0008e4000c1e1100 */
[----:B----4-:R-:W-:Y:S02]  /*14250*/  @P0 IMAD.MOV.U32 R2, RZ, RZ, R24 ;  /* 0x000000ffff020224 */ /* 0x010fe400078e0018 */
        /* <DEDUP_REMOVED lines=56> */
[----:B------:R-:W-:Y:S02]  /*145e0*/  ISETP.GT.AND P1, PT, R0, 0x33, PT ;  /* 0x000000330000780c */ /* 0x000fe40003f24270 */
[----:B------:R-:W-:Y:S02]  /*145f0*/  PRMT R93, RZ, 0x7610, R93 ;  /* 0x00007610ff5d7816 */ /* 0x000fe4000000005d */
[----:B------:R-:W-:Y:S01]  /*14600*/  PRMT R91, RZ, 0x7610, R91 ;  /* 0x00007610ff5b7816 */ /* 0x000fe2000000005b */
[----:B------:R-:W-:Y:S08]  /*14610*/  STL [R1+0x6a4], R138 ;  /* 0x0006a48a01007387 */ /* 0x000ff00000100800 */
[----:B0-----:R-:W-:-:S02]  /*14620*/  @P1 IMAD.MOV.U32 R2, RZ, RZ, R59 ;  /* 0x000000ffff021224 */ /* 0x001fc400078e003b */
[----:B------:R-:W-:Y:S01]  /*14630*/  @P1 IMAD.MOV.U32 R3, RZ, RZ, R70 ;  /* 0x000000ffff031224 */ /* 0x000fe200078e0046 */
[----:B------:R-:W-:Y:S04]  /*14640*/  STL [R1+0x69c], R135 ;  /* 0x00069c8701007387 */ /* 0x000fe80000100800 */
[----:B------:R0:W4:Y:S01]  /*14650*/  @P1 LDG.E.U8 R93, desc[UR56][R2.64] ;  /* 0x00000038025d1981 */ /* 0x000122000c1e1100 */
[----:B------:R-:W-:-:S03]  /*14660*/  PRMT R98, RZ, 0x7610, R98 ;  /* 0x00007610ff627816 */ /* 0x000fc60000000062 */
[----:B------:R-:W-:Y:S01]  /*14670*/  STL [R1+0x6a0], R132 ;  /* 0x0006a08401007387 */ /* 0x000fe20000100800 */
[----:B0-----:R-:W-:Y:S02]  /*14680*/  @P1 IMAD.MOV.U32 R2, RZ, RZ, R61 ;  /* 0x000000ffff021224 */ /* 0x001fe400078e003d */
[----:B------:R-:W-:Y:S01]  /*14690*/  @P1 IMAD.MOV.U32 R3, RZ, RZ, R72 ;  /* 0x000000ffff031224 */ /* 0x000fe200078e0048 */
[----:B------:R-:W-:Y:S04]  /*146a0*/  STL [R1+0x698], R129 ;  /* 0x0006988101007387 */ /* 0x000fe80000100800 */
[----:B--2---:R-:W-:Y:S04]  /*146b0*/  STL [R1+0x684], R123 ;  /* 0x0006847b01007387 */ /* 0x004fe80000100800 */
[----:B------:R0:W2:Y:S04]  /*146c0*/  @P1 LDG.E.U8 R91, desc[UR56][R2.64] ;  /* 0x00000038025b1981 */ /* 0x0000a8000c1e1100 */
[----:B---3--:R-:W-:Y:S04]  /*146d0*/  STL [R1+0x67c], R122 ;  /* 0x00067c7a01007387 */ /* 0x008fe80000100800 */
[----:B----4-:R-:W-:Y:S01]  /*146e0*/  STL [R1+0x680], R121 ;  /* 0x0006807901007387 */ /* 0x010fe20000100800 */
[----:B0-----:R-:W-:-:S02]  /*146f0*/  @P1 IMAD.MOV.U32 R2, RZ, RZ, R63 ;  /* 0x000000ffff021224 */ /* 0x001fc400078e003f */
[----:B------:R-:W-:Y:S01]  /*14700*/  @P1 IMAD.MOV.U32 R3, RZ, RZ, R74 ;  /* 0x000000ffff031224 */ /* 0x000fe200078e004a */
[----:B------:R-:W-:Y:S04]  /*14710*/  STL [R1+0x678], R120 ;  /* 0x0006787801007387 */ /* 0x000fe80000100800 */
[----:B------:R0:W3:Y:S04]  /*14720*/  @P1 LDG.E.U8 R98, desc[UR56][R2.64] ;  /* 0x0000003802621981 */ /* 0x0000e8000c1e1100 */
[----:B------:R-:W-:Y:S04]  /*14730*/  STL [R1+0x664], R119 ;  /* 0x0006647701007387 */ /* 0x000fe80000100800 */
[----:B------:R-:W-:Y:S04]  /*14740*/  STL [R1+0x65c], R118 ;  /* 0x00065c7601007387 */ /* 0x000fe80000100800 */
[----:B------:R1:W-:Y:S04]  /*14750*/  STL [R1+0x638], R87 ;  /* 0x0006385701007387 */ /* 0x0003e80000100800 */
[----:B------:R-:W-:Y:S04]  /*14760*/  STL [R1+0x660], R117 ;  /* 0x0006607501007387 */ /* 0x000fe80000100800 */
[----:B-1----:R-:W4:Y:S01]  /*14770*/  LDL R87, [R1+0xbe0] ;  /* 0x000be00001577983 */ /* 0x002f220000100800 */
[----:B------:R-:W-:-:S03]  /*14780*/  ISETP.GT.AND P0, PT, R0, 0x34, PT ;  /* 0x000000340000780c */ /* 0x000fc60003f04270 */
[----:B------:R1:W-:Y:S01]  /*14790*/  STL [R1+0x650], R102 ;  /* 0x0006506601007387 */ /* 0x0003e20000100800 */
[----:B------:R-:W-:-:S03]  /*147a0*/  PRMT R89, RZ, 0x7610, R89 ;  /* 0x00007610ff597816 */ /* 0x000fc60000000059 */
[----:B-1----:R-:W2:Y:S04]  /*147b0*/  LDL R102, [R1+0xbd8] ;  /* 0x000bd80001667983 */ /* 0x002ea80000100800 */
[----:B------:R-:W-:Y:S04]  /*147c0*/  STL [R1+0x658], R115 ;  /* 0x0006587301007387 */ /* 0x000fe80000100800 */
[----:B------:R1:W-:Y:S01]  /*147d0*/  STL [R1+0x644], R101 ;  /* 0x0006446501007387 */ /* 0x0003e20000100800 */
[----:B0-----:R-:W-:Y:S02]  /*147e0*/  @P1 IMAD.MOV.U32 R2, RZ, RZ, R65 ;  /* 0x000000ffff021224 */ /* 0x001fe400078e0041 */
[----:B------:R-:W-:Y:S01]  /*147f0*/  @P1 IMAD.MOV.U32 R3, RZ, RZ, R76 ;  /* 0x000000ffff031224 */ /* 0x000fe200078e004c */
[----:B------:R-:W-:-:S04]  /*14800*/  PRMT R228, RZ, 0x7610, R228 ;  /* 0x00007610ffe47816 */ /* 0x000fc800000000e4 */
[----:B------:R0:W2:Y:S04]  /*14810*/  @P1 LDG.E.U8 R89, desc[UR56][R2.64] ;  /* 0x0000003802591981 */ /* 0x0000a8000c1e1100 */
[----:B-1----:R-:W2:Y:S04]  /*14820*/  LDL R101, [R1+0xbd0] ;  /* 0x000bd00001657983 */ /* 0x002ea80000100800 */
        /* <DEDUP_REMOVED lines=9> */
[----:B------:R-:W-:-:S02]  /*148c0*/  PRMT R224, RZ, 0x7610, R224 ;  /* 0x00007610ffe07816 */ /* 0x000fc400000000e0 */
[----:B------:R-:W-:Y:S02]  /*148d0*/  ISETP.GT.AND P1, PT, R0, 0x35, PT ;  /* 0x000000350000780c */ /* 0x000fe40003f24270 */
[----:B------:R0:W2:Y:S04]  /*148e0*/  @P0 LDG.E.U8 R227, desc[UR56][R2.64] ;  /* 0x0000003802e30981 */ /* 0x0000a8000c1e1100 */
[----:B-1----:R-:W2:Y:S01]  /*148f0*/  LDL R99, [R1+0xbc0] ;  /* 0x000bc00001637983 */ /* 0x002ea20000100800 */
[----:B------:R-:W-:Y:S01]  /*14900*/  PRMT R223, RZ, 0x7610, R223 ;  /* 0x00007610ffdf7816 */ /* 0x000fe200000000df */
[----:B0-----:R-:W-:Y:S02]  /*14910*/  @P0 IMAD.MOV.U32 R2, RZ, RZ, R71 ;  /* 0x000000ffff020224 */ /* 0x001fe400078e0047 */
[----:B------:R-:W-:-:S05]  /*14920*/  @P0 IMAD.MOV.U32 R3, RZ, RZ, R82 ;  /* 0x000000ffff030224 */ /* 0x000fca00078e0052 */
[----:B------:R0:W2:Y:S01]  /*14930*/  @P0 LDG.E.U8 R224, desc[UR56][R2.64] ;  /* 0x0000003802e00981 */ /* 0x0000a2000c1e1100 */
[----:B------:R-:W-:Y:S01]  /*14940*/  PRMT R226, RZ, 0x7610, R226 ;  /* 0x00007610ffe27816 */ /* 0x000fe200000000e2 */
[----:B0-----:R-:W-:Y:S02]  /*14950*/  @P0 IMAD.MOV.U32 R2, RZ, RZ, R73 ;  /* 0x000000ffff020224 */ /* 0x001fe400078e0049 */
[----:B------:R-:W-:-:S05]  /*14960*/  @P0 IMAD.MOV.U32 R3, RZ, RZ, R84 ;  /* 0x000000ffff030224 */ /* 0x000fca00078e0054 */
[----:B------:R0:W2:Y:S04]  /*14970*/  @P0 LDG.E.U8 R223, desc[UR56][R2.64] ;  /* 0x0000003802df0981 */ /* 0x0000a8000c1e1100 */
[----:B---3--:R1:W-:Y:S01]  /*14980*/  STL [R1+0x630], R98 ;  /* 0x0006306201007387 */ /* 0x0083e20000100800 */
[----:B0-----:R-:W-:Y:S02]  /*14990*/  @P1 IMAD.MOV.U32 R2, RZ, RZ, R75 ;  /* 0x000000ffff021224 */ /* 0x001fe400078e004b */
[----:B------:R-:W-:Y:S01]  /*149a0*/  @P1 IMAD.MOV.U32 R3, RZ, RZ, R86 ;  /* 0x000000ffff031224 */ /* 0x000fe200078e0056 */
[----:B-1----:R-:W3:Y:S04]  /*149b0*/  LDL R98, [R1+0xbb8] ;  /* 0x000bb80001627983 */ /* 0x002ee80000100800 */
[----:B------:R4:W3:Y:S02]  /*149c0*/  @P1 LDG.E.U8 R226, desc[UR56][R2.64] ;  /* 0x0000003802e21981 */ /* 0x0008e4000c1e1100 */
[----:B----4-:R-:W-:-:S02]  /*149d0*/  @P1 IMAD.MOV.U32 R3, RZ, RZ, R87 ;  /* 0x000000ffff031224 */ /* 0x010fc400078e0057 */
[----:B------:R-:W4:Y:S01]  /*149e0*/  LDL.LU R87, [R1+0xbbc] ;  /* 0x000bbc0001577983 */ /* 0x000f220000300800 */
[----:B------:R-:W-:Y:S01]  /*149f0*/  PRMT R225, RZ, 0x7610, R225 ;  /* 0x00007610ffe17816 */ /* 0x000fe200000000e1 */
[----:B------:R-:W-:Y:S01]  /*14a00*/  @P1 IMAD.MOV.U32 R2, RZ, RZ, R77 ;  /* 0x000000ffff021224 */ /* 0x000fe200078e004d */
[----:B------:R-:W-:Y:S01]  /*14a10*/  PRMT R222, RZ, 0x7610, R222 ;  /* 0x00007610ffde7816 */ /* 0x000fe200000000de */
[----:B------:R-:W4:Y:S01]  /*14a20*/  LDL R126, [R1+0xbb0] ;  /* 0x000bb000017e7983 */ /* 0x000f220000100800 */
[----:B------:R-:W-:-:S03]  /*14a30*/  ISETP.GT.AND P0, PT, R0, 0x36, PT ;  /* 0x000000360000780c */ /* 0x000fc60003f04270 */
[----:B------:R0:W4:Y:S01]  /*14a40*/  @P1 LDG.E.U8 R225, desc[UR56][R2.64] ;  /* 0x0000003802e11981 */ /* 0x000122000c1e1100 */
[----:B------:R-:W-:-:S03]  /*14a50*/  PRMT R221, RZ, 0x7610, R221 ;  /* 0x00007610ffdd7816 */ /* 0x000fc600000000dd */
[----:B------:R-:W4:Y:S01]  /*14a60*/  LDL R125, [R1+0xbb4] ;  /* 0x000bb400017d7983 */ /* 0x000f220000100800 */
[----:B------:R-:W-:-:S03]  /*14a70*/  PRMT R215, RZ, 0x7610, R215 ;  /* 0x00007610ffd77816 */ /* 0x000fc600000000d7 */
[----:B------:R-:W4:Y:S01]  /*14a80*/  LDL R124, [R1+0xba8] ;  /* 0x000ba800017c7983 */ /* 0x000f220000100800 */
[----:B0-----:R-:W-:Y:S02]  /*14a90*/  @P1 IMAD.MOV.U32 R2, RZ, RZ, R79 ;  /* 0x000000ffff021224 */ /* 0x001fe400078e004f */
[----:B--2---:R-:W-:Y:S01]  /*14aa0*/  @P1 IMAD.MOV.U32 R3, RZ, RZ, R102 ;  /* 0x000000ffff031224 */ /* 0x004fe200078e0066 */
[----:B------:R-:W2:Y:S04]  /*14ab0*/  LDL R123, [R1+0xbac] ;  /* 0x000bac00017b7983 */ /* 0x000ea80000100800 */
[----:B------:R0:W2:Y:S01]  /*14ac0*/  @P1 LDG.E.U8 R222, desc[UR56][R2.64] ;  /* 0x0000003802de1981 */ /* 0x0000a2000c1e1100 */
[----:B------:R-:W-:-:S03]  /*14ad0*/  PRMT R214, RZ, 0x7610, R214 ;  /* 0x00007610ffd67816 */ /* 0x000fc600000000d6 */
[----:B------:R-:W2:Y:S04]  /*14ae0*/  LDL R122, [R1+0xb98] ;  /* 0x000b9800017a7983 */ /* 0x000ea80000100800 */
[----:B------:R-:W2:Y:S01]  /*14af0*/  LDL R121, [R1+0xb9c] ;  /* 0x000b9c0001797983 */ /* 0x000ea20000100800 */
[----:B0-----:R-:W-:Y:S02]  /*14b00*/  @P1 IMAD.MOV.U32 R2, RZ, RZ, R81 ;  /* 0x000000ffff021224 */ /* 0x001fe400078e0051 */
[----:B------:R-:W-:Y:S01]  /*14b10*/  @P1 IMAD.MOV.U32 R3, RZ, RZ, R101 ;  /* 0x000000ffff031224 */ /* 0x000fe200078e0065 */
[----:B------:R-:W2:Y:S04]  /*14b20*/  LDL R120, [R1+0xb90] ;  /* 0x000b900001787983 */ /* 0x000ea80000100800 */
[----:B------:R0:W2:Y:S04]  /*14b30*/  @P1 LDG.E.U8 R221, desc[UR56][R2.64] ;  /* 0x0000003802dd1981 */ /* 0x0000a8000c1e1100 */
[----:B------:R-:W2:Y:S04]  /*14b40*/  LDL R119, [R1+0xb94] ;  /* 0x000b940001777983 */ /* 0x000ea80000100800 */
[----:B------:R-:W2:Y:S01]  /*14b50*/  LDL R118, [R1+0xb88] ;  /* 0x000b880001767983 */ /* 0x000ea20000100800 */
[----:B0-----:R-:W-:-:S02]  /*14b60*/  @P0 IMAD.MOV.U32 R2, RZ, RZ, R83 ;  /* 0x000000ffff020224 */ /* 0x001fc400078e0053 */
[----:B------:R-:W-:Y:S01]  /*14b70*/  @P0 IMAD.MOV.U32 R3, RZ, RZ, R100 ;  /* 0x000000ffff030224 */ /* 0x000fe200078e0064 */
[----:B------:R-:W2:Y:S04]  /*14b80*/  LDL R117, [R1+0xb80] ;  /* 0x000b800001757983 */ /* 0x000ea80000100800 */
[----:B------:R0:W2:Y:S04]  /*14b90*/  @P0 LDG.E.U8 R215, desc[UR56][R2.64] ;  /* 0x0000003802d70981 */ /* 0x0000a8000c1e1100 */
[----:B------:R-:W2:Y:S04]  /*14ba0*/  LDL R100, [R1+0xba0] ;  /* 0x000ba00001647983 */ /* 0x000ea80000100800 */
[----:B------:R-:W2:Y:S01]  /*14bb0*/  LDL R115, [R1+0xb84] ;  /* 0x000b840001737983 */ /* 0x000ea20000100800 */
[----:B0-----:R-:W-:-:S03]  /*14bc0*/  @P0 IMAD.MOV.U32 R3, RZ, RZ, R99 ;  /* 0x000000ffff030224 */ /* 0x001fc600078e0063 */
[----:B------:R-:W2:Y:S01]  /*14bd0*/  LDL R99, [R1+0xba4] ;  /* 0x000ba40001637983 */ /* 0x000ea20000100800 */
[----:B------:R-:W-:-:S03]  /*14be0*/  @P0 IMAD.MOV.U32 R2, RZ, RZ, R85 ;  /* 0x000000ffff020224 */ /* 0x000fc600078e0055 */
[----:B------:R-:W2:Y:S04]  /*14bf0*/  LDL R102, [R1+0xb78] ;  /* 0x000b780001667983 */ /* 0x000ea80000100800 */
[----:B------:R3:W2:Y:S04]  /*14c00*/  @P0 LDG.E.U8 R214, desc[UR56][R2.64] ;  /* 0x0000003802d60981 */ /* 0x0006a8000c1e1100 */
[----:B------:R-:W2:Y:S01]  /*14c10*/  LDL R101, [R1+0xb7c] ;  /* 0x000b7c0001657983 */ /* 0x000ea20000100800 */
[----:B---3--:R-:W-:-:S03]  /*14c20*/  @P0 IMAD.MOV.U32 R3, RZ, RZ, R98 ;  /* 0x000000ffff030224 */ /* 0x008fc600078e0062 */
[----:B------:R-:W3:Y:S04]  /*14c30*/  LDL R98, [R1+0xb8c] ;  /* 0x000b8c0001627983 */ /* 0x000ee80000100800 */
[----:B----4-:R-:W-:Y:S04]  /*14c40*/  STL.64 [R1+0x1888], R86 ;  /* 0x0018885601007387 */ /* 0x010fe80000100a00 */
[----:B------:R-:W-:Y:S04]  /*14c50*/  STL.64 [R1+0x1880], R84 ;  /* 0x0018805401007387 */ /* 0x000fe80000100a00 */
[----:B------:R-:W-:Y:S04]  /*14c60*/  STL.64 [R1+0x1878], R82 ;  /* 0x0018785201007387 */ /* 0x000fe80000100a00 */
[----:B------:R-:W-:Y:S04]  /*14c70*/  STL.64 [R1+0x1870], R80 ;  /* 0x0018705001007387 */ /* 0x000fe80000100a00 */
[----:B------:R0:W-:Y:S04]  /*14c80*/  STL.64 [R1+0x1868], R78 ;  /* 0x0018684e01007387 */ /* 0x0001e80000100a00 */
        /* <DEDUP_REMOVED lines=8> */
[----:B------:R4:W-:Y:S04]  /*14d10*/  STL.64 [R1+0x1820], R60 ;  /* 0x0018203c01007387 */ /* 0x0009e80000100a00 */
[----:B------:R4:W-:Y:S04]  /*14d20*/  STL.64 [R1+0x1818], R58 ;  /* 0x0018183a01007387 */ /* 0x0009e80000100a00 */
        /* <DEDUP_REMOVED lines=17> */
[----:B0-----:R-:W4:Y:S01]  /*14e40*/  LDL R78, [R1+0xb70] ;  /* 0x000b7000014e7983 */ /* 0x001f220000100800 */
[----:B------:R-:W-:Y:S01]  /*14e50*/  PRMT R213, RZ, 0x7610, R213 ;  /* 0x00007610ffd57816 */ /* 0x000fe200000000d5 */
[----:B------:R-:W-:Y:S01]  /*14e60*/  @P0 IMAD.MOV.U32 R2, RZ, RZ, R87 ;  /* 0x000000ffff020224 */ /* 0x000fe200078e0057 */
[----:B------:R-:W-:Y:S01]  /*14e70*/  ISETP.GT.AND P1, PT, R0, 0x37, PT ;  /* 0x000000370000780c */ /* 0x000fe20003f24270 */
[----:B-1----:R-:W4:Y:S01]  /*14e80*/  LDL R62, [R1+0xb74] ;  /* 0x000b7400013e7983 */ /* 0x002f220000100800 */
[----:B------:R-:W-:-:S03]  /*14e90*/  PRMT R212, RZ, 0x7610, R212 ;  /* 0x00007610ffd47816 */ /* 0x000fc600000000d4 */
[----:B------:R0:W4:Y:S01]  /*14ea0*/  @P0 LDG.E.U8 R213, desc[UR56][R2.64] ;  /* 0x0000003802d50981 */ /* 0x000122000c1e1100 */
[----:B------:R-:W-:Y:S02]  /*14eb0*/  PRMT R85, RZ, 0x7610, R85 ;  /* 0x00007610ff557816 */ /* 0x000fe40000000055 */
[----:B------:R-:W-:Y:S01]  /*14ec0*/  PRMT R83, RZ, 0x7610, R83 ;  /* 0x00007610ff537816 */ /* 0x000fe20000000053 */
[----:B------:R-:W4:Y:S01]  /*14ed0*/  LDL R84, [R1+0xb60] ;  /* 0x000b600001547983 */ /* 0x000f220000100800 */
[----:B------:R-:W-:-:S03]  /*14ee0*/  PRMT R81, RZ, 0x7610, R81 ;  /* 0x00007610ff517816 */ /* 0x000fc60000000051 */
[----:B------:R-:W4:Y:S01]  /*14ef0*/  LDL R82, [R1+0xb64] ;  /* 0x000b640001527983 */ /* 0x000f220000100800 */
[----:B0-----:R-:W-:Y:S02]  /*14f00*/  @P0 IMAD.MOV.U32 R2, RZ, RZ, R125 ;  /* 0x000000ffff020224 */ /* 0x001fe400078e007d */
[----:B------:R-:W-:Y:S01]  /*14f10*/  @P0 IMAD.MOV.U32 R3, RZ, RZ, R126 ;  /* 0x000000ffff030224 */ /* 0x000fe200078e007e */
[----:B------:R-:W-:Y:S01]  /*14f20*/  PRMT R79, RZ, 0x7610, R79 ;  /* 0x00007610ff4f7816 */ /* 0x000fe2000000004f */
[----:B------:R-:W4:Y:S04]  /*14f30*/  LDL R87, [R1+0xb5c] ;  /* 0x000b5c0001577983 */ /* 0x000f280000100800 */
[----:B------:R2:W4:Y:S01]  /*14f40*/  @P0 LDG.E.U8 R212, desc[UR56][R2.64] ;  /* 0x0000003802d40981 */ /* 0x000522000c1e1100 */
[----:B------:R-:W-:-:S02]  /*14f50*/  PRMT R211, RZ, 0x7610, R211 ;  /* 0x00007610ffd37816 */ /* 0x000fc400000000d3 */
[----:B------:R-:W-:Y:S01]  /*14f60*/  PRMT R210, RZ, 0x7610, R210 ;  /* 0x00007610ffd27816 */ /* 0x000fe200000000d2 */
[----:B------:R-:W4:Y:S01]  /*14f70*/  LDL R86, [R1+0xb48] ;  /* 0x000b480001567983 */ /* 0x000f220000100800 */
[----:B------:R-:W-:-:S03]  /*14f80*/  PRMT R209, RZ, 0x7610, R209 ;  /* 0x00007610ffd17816 */ /* 0x000fc600000000d1 */
[----:B------:R-:W4:Y:S01]  /*14f90*/  LDL R80, [R1+0xb4c] ;  /* 0x000b4c0001507983 */ /* 0x000f220000100800 */
[----:B--2---:R-:W-:Y:S02]  /*14fa0*/  @P1 IMAD.MOV.U32 R2, RZ, RZ, R123 ;  /* 0x000000ffff021224 */ /* 0x004fe400078e007b */
[----:B------:R-:W-:Y:S01]  /*14fb0*/  @P1 IMAD.MOV.U32 R3, RZ, RZ, R124 ;  /* 0x000000ffff031224 */ /* 0x000fe200078e007c */
[----:B------:R-:W-:Y:S01]  /*14fc0*/  PRMT R208, RZ, 0x7610, R208 ;  /* 0x00007610ffd07816 */ /* 0x000fe200000000d0 */
[----:B------:R-:W2:Y:S04]  /*14fd0*/  LDL R142, [R1+0x6b8] ;  /* 0x0006b800018e7983 */ /* 0x000ea80000100800 */
[----:B------:R0:W2:Y:S02]  /*14fe0*/  @P1 LDG.E.U8 R85, desc[UR56][R2.64] ;  /* 0x0000003802551981 */ /* 0x0000a4000c1e1100 */
[----:B0-----:R-:W-:-:S02]  /*14ff0*/  @P1 IMAD.MOV.U32 R2, RZ, RZ, R99 ;  /* 0x000000ffff021224 */ /* 0x001fc400078e0063 */
[----:B------:R-:W-:Y:S01]  /*15000*/  @P1 IMAD.MOV.U32 R3, RZ, RZ, R100 ;  /* 0x000000ffff031224 */ /* 0x000fe200078e0064 */
[----:B------:R-:W2:Y:S04]  /*15010*/  LDL R99, [R1+0xb6c] ;  /* 0x000b6c0001637983 */ /* 0x000ea80000100800 */
[----:B------:R-:W2:Y:S01]  /*15020*/  LDL R100, [R1+0xb68] ;  /* 0x000b680001647983 */ /* 0x000ea20000100800 */
[----:B------:R-:W-:-:S03]  /*15030*/  ISETP.GT.AND P0, PT, R0, 0x38, PT ;  /* 0x000000380000780c */ /* 0x000fc60003f04270 */
[----:B------:R0:W2:Y:S02]  /*15040*/  @P1 LDG.E.U8 R83, desc[UR56][R2.64] ;  /* 0x0000003802531981 */ /* 0x0000a4000c1e1100 */
[----:B0-----:R-:W-:Y:S02]  /*15050*/  @P1 IMAD.MOV.U32 R2, RZ, RZ, R121 ;  /* 0x000000ffff021224 */ /* 0x001fe400078e0079 */
[----:B------:R-:W-:-:S05]  /*15060*/  @P1 IMAD.MOV.U32 R3, RZ, RZ, R122 ;  /* 0x000000ffff031224 */ /* 0x000fca00078e007a */
[----:B------:R0:W2:Y:S02]  /*15070*/  @P1 LDG.E.U8 R81, desc[UR56][R2.64] ;  /* 0x0000003802511981 */ /* 0x0000a4000c1e1100 */
[----:B0-----:R-:W-:Y:S02]  /*15080*/  @P1 IMAD.MOV.U32 R2, RZ, RZ, R119 ;  /* 0x000000ffff021224 */ /* 0x001fe400078e0077 */
[----:B------:R-:W-:Y:S01]  /*15090*/  @P1 IMAD.MOV.U32 R3, RZ, RZ, R120 ;  /* 0x000000ffff031224 */ /* 0x000fe200078e0078 */
[----:B------:R-:W2:Y:S04]  /*150a0*/  LDL R119, [R1+0xb50] ;  /* 0x000b500001777983 */ /* 0x000ea80000100800 */
[----:B------:R3:W2:Y:S02]  /*150b0*/  @P1 LDG.E.U8 R79, desc[UR56][R2.64] ;  /* 0x00000038024f1981 */ /* 0x0006a4000c1e1100 */
[----:B---3--:R-:W-:-:S02]  /*150c0*/  @P0 IMAD.MOV.U32 R2, RZ, RZ, R98 ;  /* 0x000000ffff020224 */ /* 0x008fc400078e0062 */
[----:B------:R-:W3:Y:S01]  /*150d0*/  LDL R98, [R1+0xb58] ;  /* 0x000b580001627983 */ /* 0x000ee20000100800 */
[----:B------:R-:W-:-:S03]  /*150e0*/  @P0 IMAD.MOV.U32 R3, RZ, RZ, R118 ;  /* 0x000000ffff030224 */ /* 0x000fc600078e0076 */
[----:B------:R-:W3:Y:S04]  /*150f0*/  LDL R118, [R1+0xb54] ;  /* 0x000b540001767983 */ /* 0x000ee80000100800 */
[----:B------:R0:W3:Y:S02]  /*15100*/  @P0 LDG.E.U8 R211, desc[UR56][R2.64] ;  /* 0x0000003802d30981 */ /* 0x0000e4000c1e1100 */
[----:B0-----:R-:W-:Y:S02]  /*15110*/  @P0 IMAD.MOV.U32 R2, RZ, RZ, R115 ;  /* 0x000000ffff020224 */ /* 0x001fe400078e0073 */
[----:B------:R-:W-:Y:S01]  /*15120*/  @P0 IMAD.MOV.U32 R3, RZ, RZ, R117 ;  /* 0x000000ffff030224 */ /* 0x000fe200078e0075 */
[----:B------:R-:W-:Y:S01]  /*15130*/  ISETP.GT.AND P1, PT, R0, 0x39, PT ;  /* 0x000000390000780c */ /* 0x000fe20003f24270 */
[----:B------:R-:W3:Y:S04]  /*15140*/  LDL R117, [R1+0xb30] ;  /* 0x000b300001757983 */ /* 0x000ee80000100800 */
[----:B------:R0:W3:Y:S01]  /*15150*/  @P0 LDG.E.U8 R210, desc[UR56][R2.64] ;  /* 0x0000003802d20981 */ /* 0x0000e2000c1e1100 */
[----:B------:R-:W-:-:S03]  /*15160*/  PRMT R76, RZ, 0x7610, R76 ;  /* 0x00007610ff4c7816 */ /* 0x000fc6000000004c */
[----:B------:R-:W3:Y:S01]  /*15170*/  LDL R115, [R1+0xb34] ;  /* 0x000b340001737983 */ /* 0x000ee20000100800 */
[----:B0-----:R-:W-:Y:S02]  /*15180*/  @P0 IMAD.MOV.U32 R2, RZ, RZ, R101 ;  /* 0x000000ffff020224 */ /* 0x001fe400078e0065 */
[----:B------:R-:W-:Y:S01]  /*15190*/  @P0 IMAD.MOV.U32 R3, RZ, RZ, R102 ;  /* 0x000000ffff030224 */ /* 0x000fe200078e0066 */
[----:B------:R-:W-:Y:S01]  /*151a0*/  PRMT R74, RZ, 0x7610, R74 ;  /* 0x00007610ff4a7816 */ /* 0x000fe2000000004a */
[----:B------:R-:W3:Y:S04]  /*151b0*/  LDL R102, [R1+0xb20] ;  /* 0x000b200001667983 */ /* 0x000ee80000100800 */
[----:B------:R4:W3:Y:S04]  /*151c0*/  @P0 LDG.E.U8 R209, desc[UR56][R2.64] ;  /* 0x0000003802d10981 */ /* 0x0008e8000c1e1100 */
[----:B------:R-:W3:Y:S01]  /*151d0*/  LDL R101, [R1+0xb24] ;  /* 0x000b240001657983 */ /* 0x000ee20000100800 */
[----:B----4-:R-:W-:-:S03]  /*151e0*/  @P0 IMAD.MOV.U32 R3, RZ, RZ, R78 ;  /* 0x000000ffff030224 */ /* 0x010fc600078e004e */
[----:B------:R-:W4:Y:S01]  /*151f0*/  LDL R78, [R1+0xb40] ;  /* 0x000b4000014e7983 */ /* 0x000f220000100800 */
[----:B------:R-:W-:-:S03]  /*15200*/  @P0 IMAD.MOV.U32 R2, RZ, RZ, R62 ;  /* 0x000000ffff020224 */ /* 0x000fc600078e003e */
[----:B------:R-:W4:Y:S04]  /*15210*/  LDL R62, [R1+0xb44] ;  /* 0x000b4400013e7983 */ /* 0x000f280000100800 */
[----:B------:R2:W4:Y:S01]  /*15220*/  @P0 LDG.E.U8 R208, desc[UR56][R2.64] ;  /* 0x0000003802d00981 */ /* 0x000522000c1e1100 */
[----:B------:R-:W-:Y:S02]  /*15230*/  PRMT R72, RZ, 0x7610, R72 ;  /* 0x00007610ff487816 */ /* 0x000fe40000000048 */
[----:B------:R-:W-:Y:S02]  /*15240*/  ISETP.GT.AND P0, PT, R0, 0x3a, PT ;  /* 0x0000003a0000780c */ /* 0x000fe40003f04270 */
[----:B------:R-:W-:Y:S01]  /*15250*/  PRMT R70, RZ, 0x7610, R70 ;  /* 0x00007610ff467816 */ /* 0x000fe20000000046 */
[----:B--2---:R-:W-:-:S02]  /*15260*/  @P1 IMAD.MOV.U32 R2, RZ, RZ, R99 ;  /* 0x000000ffff021224 */ /* 0x004fc400078e0063 */
[----:B------:R-:W2:Y:S01]  /*15270*/  LDL R99, [R1+0xb3c] ;  /* 0x000b3c0001637983 */ /* 0x000ea20000100800 */
[----:B------:R-:W-:-:S03]  /*15280*/  @P1 IMAD.MOV.U32 R3, RZ, RZ, R100 ;  /* 0x000000ffff031224 */ /* 0x000fc600078e0064 */
[----:B------:R-:W2:Y:S04]  /*15290*/  LDL R100, [R1+0xb38] ;  /* 0x000b380001647983 */ /* 0x000ea80000100800 */
[----:B------:R0:W2:Y:S02]  /*152a0*/  @P1 LDG.E.U8 R76, desc[UR56][R2.64] ;  /* 0x00000038024c1981 */ /* 0x0000a4000c1e1100 */
[----:B0-----:R-:W-:Y:S02]  /*152b0*/  @P1 IMAD.MOV.U32 R2, RZ, RZ, R82 ;  /* 0x000000ffff021224 */ /* 0x001fe400078e0052 */
[----:B------:R-:W-:Y:S01]  /*152c0*/  @P1 IMAD.MOV.U32 R3, RZ, RZ, R84 ;  /* 0x000000ffff031224 */ /* 0x000fe200078e0054 */
[----:B------:R-:W2:Y:S04]  /*152d0*/  LDL R82, [R1+0xb2c] ;  /* 0x000b2c0001527983 */ /* 0x000ea80000100800 */
[----:B------:R-:W2:Y:S04]  /*152e0*/  LDL R84, [R1+0xb28] ;  /* 0x000b280001547983 */ /* 0x000ea80000100800 */
[----:B------:R0:W2:Y:S02]  /*152f0*/  @P1 LDG.E.U8 R74, desc[UR56][R2.64] ;  /* 0x00000038024a1981 */ /* 0x0000a4000c1e1100 */
[----:B0-----:R-:W-:-:S02]  /*15300*/  @P1 IMAD.MOV.U32 R2, RZ, RZ, R87 ;  /* 0x000000ffff021224 */ /* 0x001fc400078e0057 */
[----:B------:R-:W2:Y:S01]  /*15310*/  LDL R87, [R1+0xb1c] ;  /* 0x000b1c0001577983 */ /* 0x000ea20000100800 */
[----:B---3--:R-:W-:-:S03]  /*15320*/  @P1 IMAD.MOV.U32 R3, RZ, RZ, R98 ;  /* 0x000000ffff031224 */ /* 0x008fc600078e0062 */
[----:B------:R-:W3:Y:S04]  /*15330*/  LDL R98, [R1+0xb18] ;  /* 0x000b180001627983 */ /* 0x000ee80000100800 */
[----:B------:R0:W3:Y:S02]  /*15340*/  @P1 LDG.E.U8 R72, desc[UR56][R2.64] ;  /* 0x0000003802481981 */ /* 0x0000e4000c1e1100 */
[----:B0-----:R-:W-:Y:S02]  /*15350*/  @P1 IMAD.MOV.U32 R2, RZ, RZ, R118 ;  /* 0x000000ffff021224 */ /* 0x001fe400078e0076 */
[----:B------:R-:W-:Y:S01]  /*15360*/  @P1 IMAD.MOV.U32 R3, RZ, RZ, R119 ;  /* 0x000000ffff031224 */ /* 0x000fe200078e0077 */
[----:B------:R-:W-:Y:S01]  /*15370*/  PRMT R77, RZ, 0x7610, R77 ;  /* 0x00007610ff4d7816 */ /* 0x000fe2000000004d */
[----:B------:R-:W3:Y:S04]  /*15380*/  LDL R119, [R1+0xaf0] ;  /* 0x000af00001777983 */ /* 0x000ee80000100800 */
[----:B------:R0:W3:Y:S01]  /*15390*/  @P1 LDG.E.U8 R70, desc[UR56][R2.64] ;  /* 0x0000003802461981 */ /* 0x0000e2000c1e1100 */
[----:B------:R-:W-:-:S02]  /*153a0*/  PRMT R75, RZ, 0x7610, R75 ;  /* 0x00007610ff4b7816 */ /* 0x000fc4000000004b */
[----:B------:R-:W-:Y:S01]  /*153b0*/  PRMT R69, RZ, 0x7610, R69 ;  /* 0x00007610ff457816 */ /* 0x000fe20000000045 */
[----:B------:R-:W3:Y:S01]  /*153c0*/  LDL R118, [R1+0xaf4] ;  /* 0x000af40001767983 */ /* 0x000ee20000100800 */
[----:B0-----:R-:W-:Y:S02]  /*153d0*/  @P0 IMAD.MOV.U32 R2, RZ, RZ, R80 ;  /* 0x000000ffff020224 */ /* 0x001fe400078e0050 */
[----:B------:R-:W-:Y:S01]  /*153e0*/  @P0 IMAD.MOV.U32 R3, RZ, RZ, R86 ;  /* 0x000000ffff030224 */ /* 0x000fe200078e0056 */
[----:B------:R-:W3:Y:S04]  /*153f0*/  LDL R80, [R1+0xb14] ;  /* 0x000b140001507983 */ /* 0x000ee80000100800 */
[----:B------:R-:W3:Y:S04]  /*15400*/  LDL R86, [R1+0xb10] ;  /* 0x000b100001567983 */ /* 0x000ee80000100800 */
[----:B------:R4:W3:Y:S02]  /*15410*/  @P0 LDG.E.U8 R77, desc[UR56][R2.64] ;  /* 0x00000038024d0981 */ /* 0x0008e4000c1e1100 */
[----:B----4-:R-:W-:-:S02]  /*15420*/  @P0 IMAD.MOV.U32 R3, RZ, RZ, R78 ;  /* 0x000000ffff030224 */ /* 0x010fc400078e004e */
[----:B------:R-:W4:Y:S01]  /*15430*/  LDL R78, [R1+0xb08] ;  /* 0x000b0800014e7983 */ /* 0x000f220000100800 */
[----:B------:R-:W-:-:S03]  /*15440*/  @P0 IMAD.MOV.U32 R2, RZ, RZ, R62 ;  /* 0x000000ffff020224 */ /* 0x000fc600078e003e */
[----:B------:R-:W4:Y:S01]  /*15450*/  LDL R62, [R1+0xb0c] ;  /* 0x000b0c00013e7983 */ /* 0x000f220000100800 */
[----:B------:R-:W-:-:S03]  /*15460*/  ISETP.GT.AND P1, PT, R0, 0x3b, PT ;  /* 0x0000003b0000780c */ /* 0x000fc60003f24270 */
[----:B------:R2:W4:Y:S01]  /*15470*/  @P0 LDG.E.U8 R75, desc[UR56][R2.64] ;  /* 0x00000038024b0981 */ /* 0x000522000c1e1100 */
[----:B------:R-:W-:Y:S02]  /*15480*/  PRMT R68, RZ, 0x7610, R68 ;  /* 0x00007610ff447816 */ /* 0x000fe40000000044 */
[----:B------:R-:W-:Y:S02]  /*15490*/  PRMT R73, RZ, 0x7610, R73 ;  /* 0x00007610ff497816 */ /* 0x000fe40000000049 */
[----:B------:R-:W-:Y:S01]  /*154a0*/  PRMT R71, RZ, 0x7610, R71 ;  /* 0x00007610ff477816 */ /* 0x000fe20000000047 */
[----:B--2---:R-:W-:Y:S02]  /*154b0*/  @P0 IMAD.MOV.U32 R2, RZ, RZ, R99 ;  /* 0x000000ffff020224 */ /* 0x004fe400078e0063 */
[----:B------:R-:W2:Y:S01]  /*154c0*/  LDL R99, [R1+0xb04] ;  /* 0x000b040001637983 */ /* 0x000ea20000100800 */
[----:B------:R-:W-:-:S03]  /*154d0*/  @P0 IMAD.MOV.U32 R3, RZ, RZ, R100 ;  /* 0x000000ffff030224 */ /* 0x000fc600078e0064 */
[----:B------:R-:W2:Y:S04]  /*154e0*/  LDL R100, [R1+0xb00] ;  /* 0x000b000001647983 */ /* 0x000ea80000100800 */
[----:B------:R0:W2:Y:S02]  /*154f0*/  @P0 LDG.E.U8 R69, desc[UR56][R2.64] ;  /* 0x0000003802450981 */ /* 0x0000a4000c1e1100 */
[----:B0-----:R-:W-:Y:S02]  /*15500*/  @P0 IMAD.MOV.U32 R2, RZ, RZ, R115 ;  /* 0x000000ffff020224 */ /* 0x001fe400078e0073 */
[----:B------:R-:W-:Y:S01]  /*15510*/  @P0 IMAD.MOV.U32 R3, RZ, RZ, R117 ;  /* 0x000000ffff030224 */ /* 0x000fe200078e0075 */
[----:B------:R-:W-:Y:S01]  /*15520*/  PRMT R67, RZ, 0x7610, R67 ;  /* 0x00007610ff437816 */ /* 0x000fe20000000043 */
[----:B------:R-:W2:Y:S04]  /*15530*/  LDL R117, [R1+0xad0] ;  /* 0x000ad00001757983 */ /* 0x000ea80000100800 */
[----:B------:R0:W2:Y:S01]  /*15540*/  @P0 LDG.E.U8 R68, desc[UR56][R2.64] ;  /* 0x0000003802440981 */ /* 0x0000a2000c1e1100 */
[----:B------:R-:W-:-:S02]  /*15550*/  PRMT R66, RZ, 0x7610, R66 ;  /* 0x00007610ff427816 */ /* 0x000fc40000000042 */
[----:B------:R-:W-:Y:S01]  /*15560*/  PRMT R65, RZ, 0x7610, R65 ;  /* 0x00007610ff417816 */ /* 0x000fe20000000041 */
[----:B------:R-:W2:Y:S01]  /*15570*/  LDL R115, [R1+0xad4] ;  /* 0x000ad40001737983 */ /* 0x000ea20000100800 */
[----:B0-----:R-:W-:Y:S02]  /*15580*/  @P1 IMAD.MOV.U32 R2, RZ, RZ, R82 ;  /* 0x000000ffff021224 */ /* 0x001fe400078e0052 */
[----:B------:R-:W-:Y:S01]  /*15590*/  @P1 IMAD.MOV.U32 R3, RZ, RZ, R84 ;  /* 0x000000ffff031224 */ /* 0x000fe200078e0054 */
[----:B------:R-:W2:Y:S04]  /*155a0*/  LDL R82, [R1+0xafc] ;  /* 0x000afc0001527983 */ /* 0x000ea80000100800 */
[----:B------:R-:W2:Y:S04]  /*155b0*/  LDL R84, [R1+0xaf8] ;  /* 0x000af80001547983 */ /* 0x000ea80000100800 */
[----:B------:R0:W2:Y:S02]  /*155c0*/  @P1 LDG.E.U8 R73, desc[UR56][R2.64] ;  /* 0x0000003802491981 */ /* 0x0000a4000c1e1100 */
[----:B0-----:R-:W-:-:S02]  /*155d0*/  @P1 IMAD.MOV.U32 R2, RZ, RZ, R101 ;  /* 0x000000ffff021224 */ /* 0x001fc400078e0065 */
[----:B------:R-:W-:Y:S01]  /*155e0*/  @P1 IMAD.MOV.U32 R3, RZ, RZ, R102 ;  /* 0x000000ffff031224 */ /* 0x000fe200078e0066 */
[----:B------:R-:W-:Y:S01]  /*155f0*/  ISETP.GT.AND P0, PT, R0, 0x3c, PT ;  /* 0x0000003c0000780c */ /* 0x000fe20003f04270 */
[----:B------:R-:W2:Y:S04]  /*15600*/  LDL R102, [R1+0xac8] ;  /* 0x000ac80001667983 */ /* 0x000ea80000100800 */
[----:B------:R0:W2:Y:S01]  /*15610*/  @P1 LDG.E.U8 R71, desc[UR56][R2.64] ;  /* 0x0000003802471981 */ /* 0x0000a2000c1e1100 */
[----:B------:R-:W-:-:S03]  /*15620*/  PRMT R64, RZ, 0x7610, R64 ;  /* 0x00007610ff407816 */ /* 0x000fc60000000040 */
[----:B------:R-:W2:Y:S01]  /*15630*/  LDL R101, [R1+0xacc] ;  /* 0x000acc0001657983 */ /* 0x000ea20000100800 */
[----:B0-----:R-:W-:Y:S02]  /*15640*/  @P1 IMAD.MOV.U32 R2, RZ, RZ, R87 ;  /* 0x000000ffff021224 */ /* 0x001fe400078e0057 */
[----:B---3--:R-:W-:Y:S01]  /*15650*/  @P1 IMAD.MOV.U32 R3, RZ, RZ, R98 ;  /* 0x000000ffff031224 */ /* 0x008fe200078e0062 */
[----:B------:R-:W3:Y:S04]  /*15660*/  LDL R87, [R1+0xaec] ;  /* 0x000aec0001577983 */ /* 0x000ee80000100800 */
[----:B------:R-:W3:Y:S04]  /*15670*/  LDL R98, [R1+0xae8] ;  /* 0x000ae80001627983 */ /* 0x000ee80000100800 */
[----:B------:R0:W3:Y:S02]  /*15680*/  @P1 LDG.E.U8 R67, desc[UR56][R2.64] ;  /* 0x0000003802431981 */ /* 0x0000e4000c1e1100 */
[----:B0-----:R-:W-:-:S02]  /*15690*/  @P1 IMAD.MOV.U32 R2, RZ, RZ, R80 ;  /* 0x000000ffff021224 */ /* 0x001fc400078e0050 */
[----:B------:R-:W-:Y:S01]  /*156a0*/  @P1 IMAD.MOV.U32 R3, RZ, RZ, R86 ;  /* 0x000000ffff031224 */ /* 0x000fe200078e0056 */
[----:B------:R-:W3:Y:S04]  /*156b0*/  LDL R80, [R1+0xae4] ;  /* 0x000ae40001507983 */ /* 0x000ee80000100800 */
[----:B------:R-:W3:Y:S04]  /*156c0*/  LDL R86, [R1+0xae0] ;  /* 0x000ae00001567983 */ /* 0x000ee80000100800 */
[----:B------:R4:W3:Y:S02]  /*156d0*/  @P1 LDG.E.U8 R66, desc[UR56][R2.64] ;  /* 0x0000003802421981 */ /* 0x0008e4000c1e1100 */
[----:B----4-:R-:W-:-:S02]  /*156e0*/  @P0 IMAD.MOV.U32 R3, RZ, RZ, R78 ;  /* 0x000000ffff030224 */ /* 0x010fc400078e004e */
[----:B------:R-:W4:Y:S01]  /*156f0*/  LDL R78, [R1+0xad8] ;  /* 0x000ad800014e7983 */ /* 0x000f220000100800 */
[----:B------:R-:W-:-:S03]  /*15700*/  @P0 IMAD.MOV.U32 R2, RZ, RZ, R62 ;  /* 0x000000ffff020224 */ /* 0x000fc600078e003e */
[----:B------:R-:W4:Y:S04]  /*15710*/  LDL R62, [R1+0xadc] ;  /* 0x000adc00013e7983 */ /* 0x000f280000100800 */
[----:B------:R2:W4:Y:S01]  /*15720*/  @P0 LDG.E.U8 R65, desc[UR56][R2.64] ;  /* 0x0000003802410981 */ /* 0x000522000c1e1100 */
[----:B------:R-:W-:Y:S02]  /*15730*/  PRMT R63, RZ, 0x7610, R63 ;  /* 0x00007610ff3f7816 */ /* 0x000fe4000000003f */
[----:B------:R-:W-:Y:S02]  /*15740*/  ISETP.GT.AND P1, PT, R0, 0x3d, PT ;  /* 0x0000003d0000780c */ /* 0x000fe40003f24270 */
[----:B------:R-:W-:Y:S02]  /*15750*/  PRMT R23, RZ, 0x7610, R23 ;  /* 0x00007610ff177816 */ /* 0x000fe40000000017 */
[----:B------:R-:W-:Y:S01]  /*15760*/  PRMT R22, RZ, 0x7610, R22 ;  /* 0x00007610ff167816 */ /* 0x000fe20000000016 */
[----:B--2---:R-:W-:-:S02]  /*15770*/  @P0 IMAD.MOV.U32 R2, RZ, RZ, R99 ;  /* 0x000000ffff020224 */ /* 0x004fc400078e0063 */
[----:B------:R-:W2:Y:S01]  /*15780*/  LDL R99, [R1+0xabc] ;  /* 0x000abc0001637983 */ /* 0x000ea20000100800 */
[----:B------:R-:W-:-:S03]  /*15790*/  @P0 IMAD.MOV.U32 R3, RZ, RZ, R100 ;  /* 0x000000ffff030224 */ /* 0x000fc600078e0064 */
[----:B------:R-:W2:Y:S04]  /*157a0*/  LDL R100, [R1+0xab8] ;  /* 0x000ab80001647983 */ /* 0x000ea80000100800 */
[----:B------:R0:W2:Y:S02]  /*157b0*/  @P0 LDG.E.U8 R64, desc[UR56][R2.64] ;  /* 0x0000003802400981 */ /* 0x0000a4000c1e1100 */
[----:B0-----:R-:W-:Y:S02]  /*157c0*/  @P0 IMAD.MOV.U32 R2, RZ, RZ, R82 ;  /* 0x000000ffff020224 */ /* 0x001fe400078e0052 */
[----:B------:R-:W2:Y:S01]  /*157d0*/  LDL R82, [R1+0xac4] ;  /* 0x000ac40001527983 */ /* 0x000ea20000100800 */
[----:B------:R-:W-:-:S03]  /*157e0*/  @P0 IMAD.MOV.U32 R3, RZ, RZ, R84 ;  /* 0x000000ffff030224 */ /* 0x000fc600078e0054 */
[----:B------:R-:W2:Y:S04]  /*157f0*/  LDL R84, [R1+0xac0] ;  /* 0x000ac00001547983 */ /* 0x000ea80000100800 */
[----:B------:R0:W2:Y:S02]  /*15800*/  @P0 LDG.E.U8 R63, desc[UR56][R2.64] ;  /* 0x00000038023f0981 */ /* 0x0000a4000c1e1100 */
[----:B0-----:R-:W-:Y:S02]  /*15810*/  @P0 IMAD.MOV.U32 R2, RZ, RZ, R118 ;  /* 0x000000ffff020224 */ /* 0x001fe400078e0076 */
[----:B------:R-:W-:-:S05]  /*15820*/  @P0 IMAD.MOV.U32 R3, RZ, RZ, R119 ;  /* 0x000000ffff030224 */ /* 0x000fca00078e0077 */
[----:B------:R3:W2:Y:S02]  /*15830*/  @P0 LDG.E.U8 R23, desc[UR56][R2.64] ;  /* 0x0000003802170981 */ /* 0x0006a4000c1e1100 */
[----:B---3--:R-:W-:Y:S02]  /*15840*/  @P1 IMAD.MOV.U32 R2, RZ, RZ, R87 ;  /* 0x000000ffff021224 */ /* 0x008fe400078e0057 */
[----:B------:R-:W3:Y:S01]  /*15850*/  LDL R87, [R1+0xab4] ;  /* 0x000ab40001577983 */ /* 0x000ee20000100800 */
[----:B------:R-:W-:-:S03]  /*15860*/  @P1 IMAD.MOV.U32 R3, RZ, RZ, R98 ;  /* 0x000000ffff031224 */ /* 0x000fc600078e0062 */
[----:B------:R-:W3:Y:S04]  /*15870*/  LDL R98, [R1+0xab0] ;  /* 0x000ab00001627983 */ /* 0x000ee80000100800 */
[----:B------:R0:W3:Y:S01]  /*15880*/  @P1 LDG.E.U8 R22, desc[UR56][R2.64] ;  /* 0x0000003802161981 */ /* 0x0000e2000c1e1100 */
[----:B------:R-:W-:Y:S01]  /*15890*/  PRMT R20, RZ, 0x7610, R20 ;  /* 0x00007610ff147816 */ /* 0x000fe20000000014 */
[----:B0-----:R-:W-:Y:S02]  /*158a0*/  @P1 IMAD.MOV.U32 R2, RZ, RZ, R80 ;  /* 0x000000ffff021224 */ /* 0x001fe400078e0050 */
[----:B------:R-:W3:Y:S01]  /*158b0*/  LDL R80, [R1+0xaac] ;  /* 0x000aac0001507983 */ /* 0x000ee20000100800 */
[----:B------:R-:W-:-:S03]  /*158c0*/  @P1 IMAD.MOV.U32 R3, RZ, RZ, R86 ;  /* 0x000000ffff031224 */ /* 0x000fc600078e0056 */
[----:B------:R-:W3:Y:S04]  /*158d0*/  LDL R86, [R1+0xaa8] ;  /* 0x000aa80001567983 */ /* 0x000ee80000100800 */
[----:B------:R4:W3:Y:S02]  /*158e0*/  @P1 LDG.E.U8 R20, desc[UR56][R2.64] ;  /* 0x0000003802141981 */ /* 0x0008e4000c1e1100 */
[----:B----4-:R-:W-:Y:S02]  /*158f0*/  @P1 IMAD.MOV.U32 R3, RZ, RZ, R78 ;  /* 0x000000ffff031224 */ /* 0x010fe400078e004e */
[----:B------:R-:W4:Y:S01]  /*15900*/  LDL R78, [R1+0xaa0] ;  /* 0x000aa000014e7983 */ /* 0x000f220000100800 */
[----:B------:R-:W-:Y:S01]  /*15910*/  PRMT R21, RZ, 0x7610, R21 ;  /* 0x00007610ff157816 */ /* 0x000fe20000000015 */
[----:B------:R-:W-:Y:S01]  /*15920*/  @P1 IMAD.MOV.U32 R2, RZ, RZ, R62 ;  /* 0x000000ffff021224 */ /* 0x000fe200078e003e */
[----:B------:R-:W-:Y:S01]  /*15930*/  ISETP.GT.AND P0, PT, R0, 0x3e, PT ;  /* 0x0000003e0000780c */ /* 0x000fe20003f04270 */
[----:B------:R-:W4:Y:S01]  /*15940*/  LDL R62, [R1+0xaa4] ;  /* 0x000aa400013e7983 */ /* 0x000f220000100800 */
[----:B------:R-:W-:-:S03]  /*15950*/  PRMT R19, RZ, 0x7610, R19 ;  /* 0x00007610ff137816 */ /* 0x000fc60000000013 */
[----:B------:R0:W4:Y:S01]  /*15960*/  @P1 LDG.E.U8 R21, desc[UR56][R2.64] ;  /* 0x0000003802151981 */ /* 0x000122000c1e1100 */
[----:B------:R-:W-:Y:S01]  /*15970*/  PRMT R17, RZ, 0x7610, R17 ;  /* 0x00007610ff117816 */ /* 0x000fe20000000011 */
[----:B0-----:R-:W-:Y:S02]  /*15980*/  @P1 IMAD.MOV.U32 R2, RZ, RZ, R115 ;  /* 0x000000ffff021224 */ /* 0x001fe400078e0073 */
[----:B------:R-:W-:Y:S01]  /*15990*/  @P1 IMAD.MOV.U32 R3, RZ, RZ, R117 ;  /* 0x000000ffff031224 */ /* 0x000fe200078e0075 */
[----:B------:R-:W-:Y:S01]  /*159a0*/  PRMT R15, RZ, 0x7610, R15 ;  /* 0x00007610ff0f7816 */ /* 0x000fe2000000000f */
[----:B------:R-:W4:Y:S04]  /*159b0*/  LDL R115, [R1+0xa88] ;  /* 0x000a880001737983 */ /* 0x000f280000100800 */
[----:B------:R0:W4:Y:S02]  /*159c0*/  @P1 LDG.E.U8 R19, desc[UR56][R2.64] ;  /* 0x0000003802131981 */ /* 0x000124000c1e1100 */
[----:B0-----:R-:W-:-:S02]  /*159d0*/  @P0 IMAD.MOV.U32 R2, RZ, RZ, R101 ;  /* 0x000000ffff020224 */ /* 0x001fc400078e0065 */
[----:B------:R-:W-:Y:S01]  /*159e0*/  @P0 IMAD.MOV.U32 R3, RZ, RZ, R102 ;  /* 0x000000ffff030224 */ /* 0x000fe200078e0066 */
[----:B------:R-:W-:Y:S01]  /*159f0*/  PRMT R16, RZ, 0x7610, R16 ;  /* 0x00007610ff107816 */ /* 0x000fe20000000010 */
[----:B------:R-:W4:Y:S04]  /*15a00*/  LDL R102, [R1+0xa68] ;  /* 0x000a680001667983 */ /* 0x000f280000100800 */
[----:B------:R2:W4:Y:S04]  /*15a10*/  @P0 LDG.E.U8 R17, desc[UR56][R2.64] ;  /* 0x0000003802110981 */ /* 0x000528000c1e1100 */
[----:B------:R-:W4:Y:S01]  /*15a20*/  LDL R101, [R1+0xa6c] ;  /* 0x000a6c0001657983 */ /* 0x000f220000100800 */
[----:B--2---:R-:W-:-:S03]  /*15a30*/  @P0 IMAD.MOV.U32 R2, RZ, RZ, R82 ;  /* 0x000000ffff020224 */ /* 0x004fc600078e0052 */
[----:B------:R-:W2:Y:S01]  /*15a40*/  LDL R82, [R1+0xa9c] ;  /* 0x000a9c0001527983 */ /* 0x000ea20000100800 */
[----:B------:R-:W-:-:S03]  /*15a50*/  @P0 IMAD.MOV.U32 R3, RZ, RZ, R84 ;  /* 0x000000ffff030224 */ /* 0x000fc600078e0054 */
[----:B------:R-:W2:Y:S04]  /*15a60*/  LDL R84, [R1+0xa98] ;  /* 0x000a980001547983 */ /* 0x000ea80000100800 */
[----:B------:R0:W2:Y:S02]  /*15a70*/  @P0 LDG.E.U8 R15, desc[UR56][R2.64] ;  /* 0x00000038020f0981 */ /* 0x0000a4000c1e1100 */
[----:B0-----:R-:W-:Y:S02]  /*15a80*/  @P0 IMAD.MOV.U32 R2, RZ, RZ, R99 ;  /* 0x000000ffff020224 */ /* 0x001fe400078e0063 */
[----:B------:R-:W-:Y:S01]  /*15a90*/  @P0 IMAD.MOV.U32 R3, RZ, RZ, R100 ;  /* 0x000000ffff030224 */ /* 0x000fe200078e0064 */
[----:B------:R-:W2:Y:S04]  /*15aa0*/  LDL R99, [R1+0xa4c] ;  /* 0x000a4c0001637983 */ /* 0x000ea80000100800 */
[----:B------:R0:W2:Y:S04]  /*15ab0*/  @P0 LDG.E.U8 R16, desc[UR56][R2.64] ;  /* 0x0000003802100981 */ /* 0x0000a8000c1e1100 */
[----:B------:R-:W2:Y:S01]  /*15ac0*/  LDL R100, [R1+0xa48] ;  /* 0x000a480001647983 */ /* 0x000ea20000100800 */
[----:B0-----:R-:W-:-:S02]  /*15ad0*/  LOP3.LUT R3, R232, 0xffff, RZ, 0xc0, !PT ;  /* 0x0000ffffe8037812 */ /* 0x001fc400078ec0ff */
[----:B------:R-:W-:Y:S02]  /*15ae0*/  LOP3.LUT R2, R14, 0xffff, RZ, 0xc0, !PT ;  /* 0x0000ffff0e027812 */ /* 0x000fe400078ec0ff */
[----:B------:R-:W-:Y:S02]  /*15af0*/  PRMT R14, RZ, 0x7610, R14 ;  /* 0x00007610ff0e7816 */ /* 0x000fe4000000000e */
[----:B------:R-:W-:Y:S01]  /*15b00*/  PRMT R232, R3, 0x3340, R2 ;  /* 0x0000334003e87816 */ /* 0x000fe20000000002 */
[----:B---3--:R-:W-:Y:S02]  /*15b10*/  @P0 IMAD.MOV.U32 R2, RZ, RZ, R87 ;  /* 0x000000ffff020224 */ /* 0x008fe400078e0057 */
[----:B------:R-:W-:-:S05]  /*15b20*/  @P0 IMAD.MOV.U32 R3, RZ, RZ, R98 ;  /* 0x000000ffff030224 */ /* 0x000fca00078e0062 */
[----:B------:R0:W3:Y:S01]  /*15b30*/  @P0 LDG.E.U8 R14, desc[UR56][R2.64] ;  /* 0x00000038020e0981 */ /* 0x0000e2000c1e1100 */
[----:B------:R-:W-:Y:S02]  /*15b40*/  ISETP.GT.AND P0, PT, R0, 0x3f, PT ;  /* 0x0000003f0000780c */ /* 0x000fe40003f04270 */
[----:B0-----:R-:W-:Y:S02]  /*15b50*/  LOP3.LUT R3, R231, 0xffff, RZ, 0xc0, !PT ;  /* 0x0000ffffe7037812 */ /* 0x001fe400078ec0ff */
[----:B------:R-:W-:Y:S02]  /*15b60*/  LOP3.LUT R2, R12, 0xffff, RZ, 0xc0, !PT ;  /* 0x0000ffff0c027812 */ /* 0x000fe400078ec0ff */
[----:B------:R-:W-:Y:S02]  /*15b70*/  PRMT R12, RZ, 0x7610, R12 ;  /* 0x00007610ff0c7816 */ /* 0x000fe4000000000c */
[----:B------:R-:W-:-:S05]  /*15b80*/  PRMT R231, R3, 0x3340, R2 ;  /* 0x0000334003e77816 */ /* 0x000fca0000000002 */
[----:B------:R-:W-:Y:S02]  /*15b90*/  @P0 IMAD.MOV.U32 R2, RZ, RZ, R80 ;  /* 0x000000ffff020224 */ /* 0x000fe400078e0050 */
[----:B------:R-:W-:Y:S01]  /*15ba0*/  @P0 IMAD.MOV.U32 R3, RZ, RZ, R86 ;  /* 0x000000ffff030224 */ /* 0x000fe200078e0056 */
[----:B------:R-:W3:Y:S04]  /*15bb0*/  LDL R80, [R1+0xa90] ;  /* 0x000a900001507983 */ /* 0x000ee80000100800 */
[----:B------:R0:W3:Y:S02]  /*15bc0*/  @P0 LDG.E.U8 R12, desc[UR56][R2.64] ;  /* 0x00000038020c0981 */ /* 0x0000e4000c1e1100 */
[----:B0-----:R-:W-:Y:S02]  /*15bd0*/  LOP3.LUT R3, R230, 0xffff, RZ, 0xc0, !PT ;  /* 0x0000ffffe6037812 */ /* 0x001fe400078ec0ff */
[----:B------:R-:W-:-:S04]  /*15be0*/  LOP3.LUT R2, R10, 0xffff, RZ, 0xc0, !PT ;  /* 0x0000ffff0a027812 */ /* 0x000fc800078ec0ff */
[----:B------:R-:W-:Y:S01]  /*15bf0*/  PRMT R230, R3, 0x3340, R2 ;  /* 0x0000334003e67816 */ /* 0x000fe20000000002 */
[----:B----4-:R-:W-:Y:S02]  /*15c00*/  @P0 IMAD.MOV.U32 R3, RZ, RZ, R78 ;  /* 0x000000ffff030224 */ /* 0x010fe400078e004e */
[----:B------:R-:W4:Y:S01]  /*15c10*/  LDL R78, [R1+0xa94] ;  /* 0x000a9400014e7983 */ /* 0x000f220000100800 */
[----:B------:R-:W-:Y:S02]  /*15c20*/  @P0 IMAD.MOV.U32 R2, RZ, RZ, R62 ;  /* 0x000000ffff020224 */ /* 0x000fe400078e003e */
[----:B------:R-:W0:Y:S01]  /*15c30*/  S2R R62, SR_TID.X ;  /* 0x00000000003e7919 */ /* 0x000e220000002100 */
[----:B------:R-:W-:-:S06]  /*15c40*/  PRMT R10, RZ, 0x7610, R10 ;  /* 0x00007610ff0a7816 */ /* 0x000fcc000000000a */
[----:B------:R1:W4:Y:S02]  /*15c50*/  @P0 LDG.E.U8 R10, desc[UR56][R2.64] ;  /* 0x00000038020a0981 */ /* 0x000324000c1e1100 */
[----:B-1----:R-:W-:Y:S02]  /*15c60*/  LOP3.LUT R3, R229, 0xffff, RZ, 0xc0, !PT ;  /* 0x0000ffffe5037812 */ /* 0x002fe400078ec0ff */
[----:B------:R-:W-:Y:S02]  /*15c70*/  LOP3.LUT R2, R9, 0xffff, RZ, 0xc0, !PT ;  /* 0x0000ffff09027812 */ /* 0x000fe400078ec0ff */
[----:B------:R-:W-:Y:S02]  /*15c80*/  PRMT R9, RZ, 0x7610, R9 ;  /* 0x00007610ff097816 */ /* 0x000fe40000000009 */
[----:B------:R-:W-:Y:S02]  /*15c90*/  PRMT R229, R3, 0x3340, R2 ;  /* 0x0000334003e57816 */ /* 0x000fe40000000002 */
[----:B0-----:R-:W-:-:S04]  /*15ca0*/  LOP3.LUT R62, R62, 0x3f, RZ, 0xc0, !PT ;  /* 0x0000003f3e3e7812 */ /* 0x001fc800078ec0ff */
[----:B------:R-:W-:Y:S02]  /*15cb0*/  ISETP.GE.AND P1, PT, R62, R0, PT ;  /* 0x000000003e00720c */ /* 0x000fe40003f26270 */
[----:B------:R-:W4:Y:S04]  /*15cc0*/  LDL R62, [R1+0xa8c] ;  /* 0x000a8c00013e7983 */ /* 0x000f280000100800 */
[----:B------:R-:W4:Y:S01]  /*15cd0*/  LDL.LU R179, [R1+0x894] ;  /* 0x0008940001b37983 */ /* 0x000f220000300800 */
[----:B------:R-:W-:-:S03]  /*15ce0*/  LOP3.LUT R4, R4, 0xffff, RZ, 0xc0, !PT ;  /* 0x0000ffff04047812 */ /* 0x000fc600078ec0ff */
[----:B------:R-:W4:Y:S01]  /*15cf0*/  LDL.LU R154, [R1+0x890] ;  /* 0x00089000019a7983 */ /* 0x000f220000300800 */
[----:B------:R-:W-:-:S03]  /*15d00*/  LOP3.LUT R0, R11, 0xffff, RZ, 0xc0, !PT ;  /* 0x0000ffff0b007812 */ /* 0x000fc600078ec0ff */
[----:B------:R-:W4:Y:S04]  /*15d10*/  LDL.LU R219, [R1+0x928] ;  /* 0x0009280001db7983 */ /* 0x000f280000300800 */
[----:B------:R-:W4:Y:S04]  /*15d20*/  LDL R98, [R1+0xa28] ;  /* 0x000a280001627983 */ /* 0x000f280000100800 */
[----:B------:R-:W4:Y:S04]  /*15d30*/  LDL R87, [R1+0xa2c] ;  /* 0x000a2c0001577983 */ /* 0x000f280000100800 */
[----:B------:R-:W4:Y:S01]  /*15d40*/  LDL R86, [R1+0xa08] ;  /* 0x000a080001567983 */ /* 0x000f220000100800 */
[----:B--2---:R-:W-:-:S03]  /*15d50*/  @P0 IMAD.MOV.U32 R2, RZ, RZ, R82 ;  /* 0x000000ffff020224 */ /* 0x004fc600078e0052 */
[----:B------:R-:W2:Y:S01]  /*15d60*/  LDL R82, [R1+0x9ec] ;  /* 0x0009ec0001527983 */ /* 0x000ea20000100800 */
[----:B------:R-:W-:-:S03]  /*15d70*/  @P0 IMAD.MOV.U32 R3, RZ, RZ, R84 ;  /* 0x000000ffff030224 */ /* 0x000fc600078e0054 */
[----:B------:R-:W2:Y:S04]  /*15d80*/  LDL R84, [R1+0x9e8] ;  /* 0x0009e80001547983 */ /* 0x000ea80000100800 */
[----:B------:R0:W2:Y:S02]  /*15d90*/  @P0 LDG.E.U8 R9, desc[UR56][R2.64] ;  /* 0x0000003802090981 */ /* 0x0000a4000c1e1100 */
[----:B0-----:R-:W-:Y:S02]  /*15da0*/  LOP3.LUT R3, R18, 0xffff, RZ, 0xc0, !PT ;  /* 0x0000ffff12037812 */ /* 0x001fe400078ec0ff */
[----:B------:R-:W-:Y:S02]  /*15db0*/  LOP3.LUT R2, R13, 0xffff, RZ, 0xc0, !PT ;  /* 0x0000ffff0d027812 */ /* 0x000fe400078ec0ff */
[----:B------:R-:W-:-:S02]  /*15dc0*/  PRMT R13, R4, 0x3340, R3 ;  /* 0x00003340040d7816 */ /* 0x000fc40000000003 */
[----:B------:R-:W-:Y:S02]  /*15dd0*/  PRMT R11, R2, 0x3340, R0 ;  /* 0x00003340020b7816 */ /* 0x000fe40000000000 */
[----:B------:R-:W-:Y:S02]  /*15de0*/  LOP3.LUT R4, R8, 0xffff, RZ, 0xc0, !PT ;  /* 0x0000ffff08047812 */ /* 0x000fe400078ec0ff */
[----:B------:R-:W-:Y:S02]  /*15df0*/  LOP3.LUT R3, R7, 0xffff, RZ, 0xc0, !PT ;  /* 0x0000ffff07037812 */ /* 0x000fe400078ec0ff */
[----:B------:R-:W-:Y:S02]  /*15e00*/  LOP3.LUT R2, R6, 0xffff, RZ, 0xc0, !PT ;  /* 0x0000ffff06027812 */ /* 0x000fe400078ec0ff */
[----:B------:R-:W-:Y:S02]  /*15e10*/  LOP3.LUT R0, R5, 0xffff, RZ, 0xc0, !PT ;  /* 0x0000ffff05007812 */ /* 0x000fe400078ec0ff */
[----:B------:R-:W-:-:S02]  /*15e20*/  PRMT R3, R4, 0x3340, R3 ;  /* 0x0000334004037816 */ /* 0x000fc40000000003 */
[----:B------:R-:W-:Y:S02]  /*15e30*/  PRMT R0, R2, 0x3340, R0 ;  /* 0x0000334002007816 */ /* 0x000fe40000000000 */
[----:B------:R-:W-:Y:S02]  /*15e40*/  PRMT R8, RZ, 0x7610, R8 ;  /* 0x00007610ff087816 */ /* 0x000fe40000000008 */
[----:B------:R-:W-:Y:S02]  /*15e50*/  PRMT R7, R3, 0x5410, R0 ;  /* 0x0000541003077816 */ /* 0x000fe40000000000 */
[----:B------:R-:W-:Y:S01]  /*15e60*/  PRMT R4, R232, 0x5410, R231 ;  /* 0x00005410e8047816 */ /* 0x000fe200000000e7 */
[----:B---3--:R-:W-:Y:S02]  /*15e70*/  @P0 IMAD.MOV.U32 R3, RZ, RZ, R80 ;  /* 0x000000ffff030224 */ /* 0x008fe400078e0050 */
[----:B------:R-:W3:Y:S01]  /*15e80*/  LDL R80, [R1+0x9c8] ;  /* 0x0009c80001507983 */ /* 0x000ee20000100800 */
[----:B------:R-:W-:-:S02]  /*15e90*/  PRMT R5, R230, 0x5410, R229 ;  /* 0x00005410e6057816 */ /* 0x000fc400000000e5 */
[----:B------:R-:W-:Y:S01]  /*15ea0*/  PRMT R6, R13, 0x5410, R11 ;  /* 0x000054100d067816 */ /* 0x000fe2000000000b */
[----:B----4-:R-:W-:Y:S02]  /*15eb0*/  @P0 IMAD.MOV.U32 R2, RZ, RZ, R78 ;  /* 0x000000ffff020224 */ /* 0x010fe400078e004e */
[----:B------:R-:W4:Y:S04]  /*15ec0*/  LDL R78, [R1+0x9cc] ;  /* 0x0009cc00014e7983 */ /* 0x000f280000100800 */
[----:B------:R0:W3:Y:S01]  /*15ed0*/  @P0 LDG.E.U8 R8, desc[UR56][R2.64] ;  /* 0x0000003802080981 */ /* 0x0000e2000c1e1100 */
[----:B------:R-:W-:Y:S06]  /*15ee0*/  BAR.SYNC.DEFER_BLOCKING 0x0 ;  /* 0x0000000000007b1d */ /* 0x000fec0000010000 */
[----:B------:R-:W2:Y:S01]  /*15ef0*/  LDL.LU R155, [R1+0xa0c] ;  /* 0x000a0c00019b7983 */ /* 0x000ea20000300800 */
[----:B------:R-:W-:-:S02]  /*15f00*/  PRMT R182, RZ, 0x7610, R182 ;  /* 0x00007610ffb67816 */ /* 0x000fc400000000b6 */
[----:B------:R-:W-:Y:S01]  /*15f10*/  PRMT R61, RZ, 0x7610, R61 ;  /* 0x00007610ff3d7816 */ /* 0x000fe2000000003d */
[----:B------:R-:W3:Y:S01]  /*15f20*/  LDL R18, [R1+0x988] ;  /* 0x0009880001127983 */ /* 0x000ee20000100800 */
[----:B------:R-:W-:Y:S02]  /*15f30*/  PRMT R60, RZ, 0x7610, R60 ;  /* 0x00007610ff3c7816 */ /* 0x000fe4000000003c */
[----:B------:R-:W-:Y:S01]  /*15f40*/  PRMT R59, RZ, 0x7610, R59 ;  /* 0x00007610ff3b7816 */ /* 0x000fe2000000003b */
[----:B------:R-:W3:Y:S01]  /*15f50*/  LDL R13, [R1+0x98c] ;  /* 0x00098c00010d7983 */ /* 0x000ee20000100800 */
[----:B------:R-:W-:-:S03]  /*15f60*/  PRMT R58, RZ, 0x7610, R58 ;  /* 0x00007610ff3a7816 */ /* 0x000fc6000000003a */
[----:B------:R-:W3:Y:S04]  /*15f70*/  LDL R11, [R1+0x968] ;  /* 0x00096800010b7983 */ /* 0x000ee80000100800 */
[----:B------:R1:W-:Y:S01]  /*15f80*/  STS.128 [R142+UR58], R4 ;  /* 0x000000048e007988 */ /* 0x0003e20008000c3a */
[----:B------:R-:W-:-:S03]  /*15f90*/  PRMT R57, RZ, 0x7610, R57 ;  /* 0x00007610ff397816 */ /* 0x000fc60000000039 */
[----:B------:R-:W3:Y:S04]  /*15fa0*/  LDL R0, [R1+0x94c] ;  /* 0x00094c0001007983 */ /* 0x000ee80000100800 */
[----:B-1----:R-:W3:Y:S01]  /*15fb0*/  LDL R4, [R1+0x9ac] ;  /* 0x0009ac0001047983 */ /* 0x002ee20000100800 */
[----:B0-----:R-:W-:Y:S02]  /*15fc0*/  @!P1 IMAD.MOV.U32 R2, RZ, RZ, R179 ;  /* 0x000000ffff029224 */ /* 0x001fe400078e00b3 */
[----:B------:R-:W-:Y:S01]  /*15fd0*/  @!P1 IMAD.MOV.U32 R3, RZ, RZ, R154 ;  /* 0x000000ffff039224 */ /* 0x000fe200078e009a */
[----:B------:R-:W3:Y:S04]  /*15fe0*/  LDL R7, [R1+0x96c] ;  /* 0x00096c0001077983 */ /* 0x000ee80000100800 */
[----:B------:R0:W3:Y:S04]  /*15ff0*/  @!P1 LDG.E.U8 R182, desc[UR56][R2.64] ;  /* 0x0000003802b69981 */ /* 0x0000e8000c1e1100 */
[----:B------:R-:W3:Y:S01]  /*16000*/  LDL R6, [R1+0x948] ;  /* 0x0009480001067983 */ /* 0x000ee20000100800 */
[----:B0-----:R-:W-:-:S02]  /*16010*/  @!P1 IMAD.MOV.U32 R2, RZ, RZ, R62 ;  /* 0x000000ffff029224 */ /* 0x001fc400078e003e */
[----:B------:R-:W-:Y:S01]  /*16020*/  @!P1 IMAD.MOV.U32 R3, RZ, RZ, R115 ;  /* 0x000000ffff039224 */ /* 0x000fe200078e0073 */
[----:B------:R-:W3:Y:S04]  /*16030*/  LDL R62, [R1+0x9a8] ;  /* 0x0009a800013e7983 */ /* 0x000ee80000100800 */
[----:B------:R0:W3:Y:S01]  /*16040*/  @!P1 LDG.E.U8 R61, desc[UR56][R2.64] ;  /* 0x00000038023d9981 */ /* 0x0000e2000c1e1100 */
[----:B------:R-:W-:-:S03]  /*16050*/  PRMT R56, RZ, 0x7610, R56 ;  /* 0x00007610ff387816 */ /* 0x000fc60000000038 */
[----:B------:R-:W3:Y:S01]  /*16060*/  LDL.LU R207, [R1+0x544] ;  /* 0x0005440001cf7983 */ /* 0x000ee20000300800 */
[----:B------:R-:W-:-:S03]  /*16070*/  PRMT R55, RZ, 0x7610, R55 ;  /* 0x00007610ff377816 */ /* 0x000fc60000000037 */
[----:B------:R-:W3:Y:S01]  /*16080*/  LDL R5, [R1+0x92c] ;  /* 0x00092c0001057983 */ /* 0x000ee20000100800 */
[----:B0-----:R-:W-:Y:S02]  /*16090*/  @!P1 IMAD.MOV.U32 R2, RZ, RZ, R101 ;  /* 0x000000ffff029224 */ /* 0x001fe400078e0065 */
[----:B------:R-:W-:Y:S01]  /*160a0*/  @!P1 IMAD.MOV.U32 R3, RZ, RZ, R102 ;  /* 0x000000ffff039224 */ /* 0x000fe200078e0066 */
[----:B------:R-:W3:Y:S04]  /*160b0*/  LDL.LU R204, [R1+0x550] ;  /* 0x0005500001cc7983 */ /* 0x000ee80000300800 */
[----:B------:R0:W3:Y:S04]  /*160c0*/  @!P1 LDG.E.U8 R60, desc[UR56][R2.64] ;  /* 0x00000038023c9981 */ /* 0x0000e8000c1e1100 */
[----:B------:R-:W3:Y:S01]  /*160d0*/  LDL.LU R205, [R1+0x524] ;  /* 0x0005240001cd7983 */ /* 0x000ee20000300800 */
[----:B0-----:R-:W-:-:S02]  /*160e0*/  @!P1 IMAD.MOV.U32 R2, RZ, RZ, R99 ;  /* 0x000000ffff029224 */ /* 0x001fc400078e0063 */
[----:B------:R-:W-:-:S05]  /*160f0*/  @!P1 IMAD.MOV.U32 R3, RZ, RZ, R100 ;  /* 0x000000ffff039224 */ /* 0x000fca00078e0064 */
[----:B------:R0:W3:Y:S02]  /*16100*/  @!P1 LDG.E.U8 R59, desc[UR56][R2.64] ;  /* 0x00000038023b9981 */ /* 0x0000e4000c1e1100 */
[----:B0-----:R-:W-:Y:S02]  /*16110*/  @!P1 IMAD.MOV.U32 R2, RZ, RZ, R87 ;  /* 0x000000ffff029224 */ /* 0x001fe400078e0057 */
[----:B------:R-:W-:-:S05]  /*16120*/  @!P1 IMAD.MOV.U32 R3, RZ, RZ, R98 ;  /* 0x000000ffff039224 */ /* 0x000fca00078e0062 */
[----:B------:R0:W3:Y:S02]  /*16130*/  @!P1 LDG.E.U8 R58, desc[UR56][R2.64] ;  /* 0x00000038023a9981 */ /* 0x0000e4000c1e1100 */
[----:B0-----:R-:W-:Y:S02]  /*16140*/  @!P1 IMAD.MOV.U32 R3, RZ, RZ, R86 ;  /* 0x000000ffff039224 */ /* 0x001fe400078e0056 */
[----:B--2---:R-:W-:-:S05]  /*16150*/  @!P1 IMAD.MOV.U32 R2, RZ, RZ, R155 ;  /* 0x000000ffff029224 */ /* 0x004fca00078e009b */
[----:B------:R0:W2:Y:S02]  /*16160*/  @!P1 LDG.E.U8 R57, desc[UR56][R2.64] ;  /* 0x0000003802399981 */ /* 0x0000a4000c1e1100 */
[----:B0-----:R-:W-:Y:S02]  /*16170*/  @!P1 IMAD.MOV.U32 R2, RZ, RZ, R82 ;  /* 0x000000ffff029224 */ /* 0x001fe400078e0052 */
[----:B------:R-:W-:-:S05]  /*16180*/  @!P1 IMAD.MOV.U32 R3, RZ, RZ, R84 ;  /* 0x000000ffff039224 */ /* 0x000fca00078e0054 */
[----:B------:R4:W2:Y:S02]  /*16190*/  @!P1 LDG.E.U8 R56, desc[UR56][R2.64] ;  /* 0x0000003802389981 */ /* 0x0008a4000c1e1100 */
[----:B----4-:R-:W-:Y:S02]  /*161a0*/  @!P1 IMAD.MOV.U32 R2, RZ, RZ, R78 ;  /* 0x000000ffff029224 */ /* 0x010fe400078e004e */
[----:B---3--:R-:W-:-:S05]  /*161b0*/  @!P1 IMAD.MOV.U32 R3, RZ, RZ, R80 ;  /* 0x000000ffff039224 */ /* 0x008fca00078e0050 */
[----:B------:R0:W3:Y:S02]  /*161c0*/  @!P1 LDG.E.U8 R55, desc[UR56][R2.64] ;  /* 0x0000003802379981 */ /* 0x0000e4000c1e1100 */
[----:B0-----:R-:W-:Y:S02]  /*161d0*/  @!P1 IMAD.MOV.U32 R2, RZ, RZ, R4 ;  /* 0x000000ffff029224 */ /* 0x001fe400078e0004 */
[----:B------:R-:W4:Y:S04]  /*161e0*/  LDL R4, [R1+0x90c] ;  /* 0x00090c0001047983 */ /* 0x000f280000100800 */
[----:B------:R-:W2:Y:S04]  /*161f0*/  LDL.LU R203, [R1+0x558] ;  /* 0x0005580001cb7983 */ /* 0x000ea80000300800 */
[----:B------:R-:W3:Y:S04]  /*16200*/  LDL.LU R202, [R1+0x53c] ;  /* 0x00053c0001ca7983 */ /* 0x000ee80000300800 */
[----:B------:R-:W2:Y:S01]  /*16210*/  LDL.LU R160, [R1+0x908] ;  /* 0x0009080001a07983 */ /* 0x000ea20000300800 */
[----:B------:R-:W-:Y:S01]  /*16220*/  PRMT R54, RZ, 0x7610, R54 ;  /* 0x00007610ff367816 */ /* 0x000fe20000000036 */
[----:B------:R-:W-:Y:S01]  /*16230*/  @!P1 IMAD.MOV.U32 R3, RZ, RZ, R62 ;  /* 0x000000ffff039224 */ /* 0x000fe200078e003e */
[----:B------:R-:W-:-:S04]  /*16240*/  PRMT R53, RZ, 0x7610, R53 ;  /* 0x00007610ff357816 */ /* 0x000fc80000000035 */
[----:B------:R0:W3:Y:S01]  /*16250*/  @!P1 LDG.E.U8 R54, desc[UR56][R2.64] ;  /* 0x0000003802369981 */ /* 0x0000e2000c1e1100 */
[----:B------:R-:W-:Y:S01]  /*16260*/  PRMT R52, RZ, 0x7610, R52 ;  /* 0x00007610ff347816 */ /* 0x000fe20000000034 */
[----:B0-----:R-:W-:Y:S02]  /*16270*/  @!P1 IMAD.MOV.U32 R2, RZ, RZ, R13 ;  /* 0x000000ffff029224 */ /* 0x001fe400078e000d */
[----:B------:R-:W-:-:S05]  /*16280*/  @!P1 IMAD.MOV.U32 R3, RZ, RZ, R18 ;  /* 0x000000ffff039224 */ /* 0x000fca00078e0012 */
[----:B------:R0:W3:Y:S01]  /*16290*/  @!P1 LDG.E.U8 R53, desc[UR56][R2.64] ;  /* 0x0000003802359981 */ /* 0x0000e2000c1e1100 */
[----:B------:R-:W-:Y:S01]  /*162a0*/  PRMT R51, RZ, 0x7610, R51 ;  /* 0x00007610ff337816 */ /* 0x000fe20000000033 */
[----:B0-----:R-:W-:Y:S02]  /*162b0*/  @!P1 IMAD.MOV.U32 R2, RZ, RZ, R7 ;  /* 0x000000ffff029224 */ /* 0x001fe400078e0007 */
[----:B------:R-:W-:-:S05]  /*162c0*/  @!P1 IMAD.MOV.U32 R3, RZ, RZ, R11 ;  /* 0x000000ffff039224 */ /* 0x000fca00078e000b */
[----:B------:R0:W3:Y:S02]  /*162d0*/  @!P1 LDG.E.U8 R52, desc[UR56][R2.64] ;  /* 0x0000003802349981 */ /* 0x0000e4000c1e1100 */
[----:B0-----:R-:W-:Y:S02]  /*162e0*/  @!P1 IMAD.MOV.U32 R2, RZ, RZ, R0 ;  /* 0x000000ffff029224 */ /* 0x001fe400078e0000 */
[----:B------:R-:W-:Y:S01]  /*162f0*/  @!P1 IMAD.MOV.U32 R3, RZ, RZ, R6 ;  /* 0x000000ffff039224 */ /* 0x000fe200078e0006 */
[----:B------:R-:W-:-:S04]  /*16300*/  LOP3.LUT R0, R252, 0xffff, RZ, 0xc0, !PT ;  /* 0x0000fffffc007812 */ /* 0x000fc800078ec0ff */
[----:B------:R0:W3:Y:S01]  /*16310*/  @!P1 LDG.E.U8 R51, desc[UR56][R2.64] ;  /* 0x0000003802339981 */ /* 0x0000e2000c1e1100 */
[----:B------:R-:W-:Y:S02]  /*16320*/  PRMT R50, RZ, 0x7610, R50 ;  /* 0x00007610ff327816 */ /* 0x000fe40000000032 */
[----:B0-----:R-:W-:Y:S02]  /*16330*/  LOP3.LUT R2, R207, 0xffff, RZ, 0xc0, !PT ;  /* 0x0000ffffcf027812 */ /* 0x001fe400078ec0ff */
[----:B------:R-:W3:Y:S01]  /*16340*/  LDL.LU R207, [R1+0x538] ;  /* 0x0005380001cf7983 */ /* 0x000ee20000300800 */
[----:B------:R-:W-:Y:S01]  /*16350*/  @!P1 IMAD.MOV.U32 R3, RZ, RZ, R219 ;  /* 0x000000ffff039224 */ /* 0x000fe200078e00db */
[----:B------:R-:W-:Y:S02]  /*16360*/  PRMT R206, R2, 0x3340, R0 ;  /* 0x0000334002ce7816 */ /* 0x000fe40000000000 */
[----:B------:R-:W3:Y:S01]  /*16370*/  LDL.LU R168, [R1+0x8e8] ;  /* 0x0008e80001a87983 */ /* 0x000ee20000300800 */
[----:B------:R-:W-:-:S03]  /*16380*/  @!P1 IMAD.MOV.U32 R2, RZ, RZ, R5 ;  /* 0x000000ffff029224 */ /* 0x000fc600078e0005 */
[----:B------:R-:W3:Y:S01]  /*16390*/  LDL.LU R157, [R1+0x8ec] ;  /* 0x0008ec00019d7983 */ /* 0x000ee20000300800 */
[----:B------:R-:W-:-:S03]  /*163a0*/  LOP3.LUT R0, R205, 0xffff, RZ, 0xc0, !PT ;  /* 0x0000ffffcd007812 */ /* 0x000fc600078ec0ff */
[----:B------:R-:W-:Y:S04]  /*163b0*/  STL [R1+0x1334], R219 ;  /* 0x001334db01007387 */ /* 0x000fe80000100800 */
[----:B------:R0:W3:Y:S04]  /*163c0*/  @!P1 LDG.E.U8 R50, desc[UR56][R2.64] ;  /* 0x0000003802329981 */ /* 0x0000e8000c1e1100 */
[----:B------:R-:W3:Y:S01]  /*163d0*/  LDL.LU R199, [R1+0x54c] ;  /* 0x00054c0001c77983 */ /* 0x000ee20000300800 */
[----:B------:R-:W-:-:S03]  /*163e0*/  PRMT R31, RZ, 0x7610, R31 ;  /* 0x00007610ff1f7816 */ /* 0x000fc6000000001f */
[----:B------:R-:W3:Y:S01]  /*163f0*/  LDL.LU R205, [R1+0x518] ;  /* 0x0005180001cd7983 */ /* 0x000ee20000300800 */
[----:B0-----:R-:W-:-:S03]  /*16400*/  LOP3.LUT R2, R204, 0xffff, RZ, 0xc0, !PT ;  /* 0x0000ffffcc027812 */ /* 0x001fc600078ec0ff */
[----:B------:R-:W3:Y:S01]  /*16410*/  LDL.LU R176, [R1+0x8c8] ;  /* 0x0008c80001b07983 */ /* 0x000ee20000300800 */
[----:B------:R-:W-:-:S03]  /*16420*/  PRMT R204, R2, 0x3340, R0 ;  /* 0x0000334002cc7816 */ /* 0x000fc60000000000 */
[----:B------:R-:W3:Y:S04]  /*16430*/  LDL.LU R165, [R1+0x8cc] ;  /* 0x0008cc0001a57983 */ /* 0x000ee80000300800 */
[----:B------:R-:W3:Y:S01]  /*16440*/  LDL.LU R201, [R1+0x554] ;  /* 0x0005540001c97983 */ /* 0x000ee20000300800 */
[----:B----4-:R-:W-:Y:S02]  /*16450*/  @!P1 IMAD.MOV.U32 R2, RZ, RZ, R4 ;  /* 0x000000ffff029224 */ /* 0x010fe400078e0004 */
[----:B--2---:R-:W-:-:S05]  /*16460*/  @!P1 IMAD.MOV.U32 R3, RZ, RZ, R160 ;  /* 0x000000ffff039224 */ /* 0x004fca00078e00a0 */
[----:B------:R0:W2:Y:S02]  /*16470*/  @!P1 LDG.E.U8 R31, desc[UR56][R2.64] ;  /* 0x00000038021f9981 */ /* 0x0000a4000c1e1100 */
[----:B0-----:R-:W-:Y:S02]  /*16480*/  LOP3.LUT R2, R203, 0xffff, RZ, 0xc0, !PT ;  /* 0x0000ffffcb027812 */ /* 0x001fe400078ec0ff */
[----:B------:R-:W4:Y:S04]  /*16490*/  LDL.LU R203, [R1+0x534] ;  /* 0x0005340001cb7983 */ /* 0x000f280000300800 */
[----:B------:R-:W2:Y:S04]  /*164a0*/  LDL.LU R173, [R1+0x8ac] ;  /* 0x0008ac0001ad7983 */ /* 0x000ea80000300800 */
[----:B------:R-:W4:Y:S04]  /*164b0*/  LDL.LU R152, [R1+0x8a8] ;  /* 0x0008a80001987983 */ /* 0x000f280000300800 */
[----:B------:R-:W4:Y:S04]  /*164c0*/  LDL R18, [R1+0xa80] ;  /* 0x000a800001127983 */ /* 0x000f280000100800 */
[----:B------:R-:W4:Y:S04]  /*164d0*/  LDL R13, [R1+0xa84] ;  /* 0x000a8400010d7983 */ /* 0x000f280000100800 */
[----:B------:R-:W4:Y:S04]  /*164e0*/  LDL.LU R200, [R1+0x530] ;  /* 0x0005300001c87983 */ /* 0x000f280000300800 */
[----:B------:R-:W4:Y:S04]  /*164f0*/  LDL R11, [R1+0xa60] ;  /* 0x000a6000010b7983 */ /* 0x000f280000100800 */
[----:B------:R-:W4:Y:S01]  /*16500*/  LDL R7, [R1+0xa64] ;  /* 0x000a640001077983 */ /* 0x000f220000100800 */
[----:B---3--:R-:W-:-:S02]  /*16510*/  LOP3.LUT R0, R202, 0xffff, RZ, 0xc0, !PT ;  /* 0x0000ffffca007812 */ /* 0x008fc400078ec0ff */
[----:B------:R-:W-:Y:S01]  /*16520*/  PRMT R49, RZ, 0x7610, R49 ;  /* 0x00007610ff317816 */ /* 0x000fe20000000031 */
[----:B------:R-:W3:Y:S01]  /*16530*/  LDL.LU R195, [R1+0x548] ;  /* 0x0005480001c37983 */ /* 0x000ee20000300800 */
[----:B------:R-:W-:Y:S02]  /*16540*/  PRMT R202, R2, 0x3340, R0 ;  /* 0x0000334002ca7816 */ /* 0x000fe40000000000 */
[----:B------:R-:W-:Y:S01]  /*16550*/  LOP3.LUT R0, R247, 0xffff, RZ, 0xc0, !PT ;  /* 0x0000fffff7007812 */ /* 0x000fe200078ec0ff */
[----:B------:R-:W3:Y:S01]  /*16560*/  LDL.LU R198, [R1+0x50c] ;  /* 0x00050c0001c67983 */ /* 0x000ee20000300800 */
[----:B------:R-:W-:-:S03]  /*16570*/  PRMT R48, RZ, 0x7610, R48 ;  /* 0x00007610ff307816 */ /* 0x000fc60000000030 */
[----:B------:R-:W3:Y:S04]  /*16580*/  LDL R6, [R1+0xa40] ;  /* 0x000a400001067983 */ /* 0x000ee80000100800 */
[----:B------:R-:W3:Y:S04]  /*16590*/  LDL R5, [R1+0xa44] ;  /* 0x000a440001057983 */ /* 0x000ee80000100800 */
[----:B------:R-:W3:Y:S01]  /*165a0*/  LDL.LU R196, [R1+0x7b8] ;  /* 0x0007b80001c47983 */ /* 0x000ee20000300800 */
[----:B------:R-:W-:-:S03]  /*165b0*/  PRMT R47, RZ, 0x7610, R47 ;  /* 0x00007610ff2f7816 */ /* 0x000fc6000000002f */
[----:B------:R-:W3:Y:S04]  /*165c0*/  LDL.LU R197, [R1+0x52c] ;  /* 0x00052c0001c57983 */ /* 0x000ee80000300800 */
[----:B------:R-:W3:Y:S01]  /*165d0*/  LDL R62, [R1+0xa20] ;  /* 0x000a2000013e7983 */ /* 0x000ee20000100800 */
[----:B------:R-:W-:-:S03]  /*165e0*/  @!P1 IMAD.MOV.U32 R3, RZ, RZ, R168 ;  /* 0x000000ffff039224 */ /* 0x000fc600078e00a8 */
[----:B------:R-:W3:Y:S01]  /*165f0*/  LDL R4, [R1+0xa24] ;  /* 0x000a240001047983 */ /* 0x000ee20000100800 */
[----:B------:R-:W-:-:S05]  /*16600*/  @!P1 IMAD.MOV.U32 R2, RZ, RZ, R157 ;  /* 0x000000ffff029224 */ /* 0x000fca00078e009d */
[----:B------:R0:W3:Y:S02]  /*16610*/  @!P1 LDG.E.U8 R49, desc[UR56][R2.64] ;  /* 0x0000003802319981 */ /* 0x0000e4000c1e1100 */
[----:B0-----:R-:W-:-:S04]  /*16620*/  LOP3.LUT R2, R207, 0xffff, RZ, 0xc0, !PT ;  /* 0x0000ffffcf027812 */ /* 0x001fc800078ec0ff */
[----:B------:R-:W-:Y:S01]  /*16630*/  PRMT R207, R2, 0x3340, R0 ;  /* 0x0000334002cf7816 */ /* 0x000fe20000000000 */
[----:B------:R-:W-:Y:S02]  /*16640*/  @!P1 IMAD.MOV.U32 R3, RZ, RZ, R176 ;  /* 0x000000ffff039224 */ /* 0x000fe400078e00b0 */
[----:B------:R-:W-:Y:S01]  /*16650*/  @!P1 IMAD.MOV.U32 R2, RZ, RZ, R165 ;  /* 0x000000ffff029224 */ /* 0x000fe200078e00a5 */
[----:B------:R-:W-:-:S04]  /*16660*/  LOP3.LUT R0, R205, 0xffff, RZ, 0xc0, !PT ;  /* 0x0000ffffcd007812 */ /* 0x000fc800078ec0ff */
[----:B------:R0:W3:Y:S02]  /*16670*/  @!P1 LDG.E.U8 R48, desc[UR56][R2.64] ;  /* 0x0000003802309981 */ /* 0x0000e4000c1e1100 */
[----:B0-----:R-:W-:-:S04]  /*16680*/  LOP3.LUT R2, R199, 0xffff, RZ, 0xc0, !PT ;  /* 0x0000ffffc7027812 */ /* 0x001fc800078ec0ff */
[----:B------:R-:W-:Y:S02]  /*16690*/  PRMT R205, R2, 0x3340, R0 ;  /* 0x0000334002cd7816 */ /* 0x000fe40000000000 */
[----:B------:R-:W-:Y:S01]  /*166a0*/  PRMT R46, RZ, 0x7610, R46 ;  /* 0x00007610ff2e7816 */ /* 0x000fe2000000002e */
[----:B--2---:R-:W-:Y:S02]  /*166b0*/  @!P1 IMAD.MOV.U32 R2, RZ, RZ, R173 ;  /* 0x000000ffff029224 */ /* 0x004fe400078e00ad */
[----:B----4-:R-:W-:Y:S01]  /*166c0*/  @!P1 IMAD.MOV.U32 R3, RZ, RZ, R152 ;  /* 0x000000ffff039224 */ /* 0x010fe200078e0098 */
[----:B------:R-:W-:-:S04]  /*166d0*/  LOP3.LUT R0, R203, 0xffff, RZ, 0xc0, !PT ;  /* 0x0000ffffcb007812 */ /* 0x000fc800078ec0ff */
[----:B------:R0:W2:Y:S02]  /*166e0*/  @!P1 LDG.E.U8 R47, desc[UR56][R2.64] ;  /* 0x00000038022f9981 */ /* 0x0000a4000c1e1100 */
[----:B0-----:R-:W-:Y:S02]  /*166f0*/  LOP3.LUT R2, R201, 0xffff, RZ, 0xc0, !PT ;  /* 0x0000ffffc9027812 */ /* 0x001fe400078ec0ff */
[----:B------:R-:W4:Y:S01]  /*16700*/  LDL.LU R201, [R1+0x528] ;  /* 0x0005280001c97983 */ /* 0x000f220000300800 */
[----:B------:R-:W-:Y:S01]  /*16710*/  @!P1 IMAD.MOV.U32 R3, RZ, RZ, R18 ;  /* 0x000000ffff039224 */ /* 0x000fe200078e0012 */
[----:B------:R-:W-:Y:S01]  /*16720*/  PRMT R203, R2, 0x3340, R0 ;  /* 0x0000334002cb7816 */ /* 0x000fe20000000000 */
[----:B------:R-:W-:Y:S01]  /*16730*/  @!P1 IMAD.MOV.U32 R2, RZ, RZ, R13 ;  /* 0x000000ffff029224 */ /* 0x000fe200078e000d */
[----:B------:R-:W2:Y:S04]  /*16740*/  LDL R18, [R1+0xa00] ;  /* 0x000a000001127983 */ /* 0x000ea80000100800 */
[----:B------:R-:W2:Y:S01]  /*16750*/  LDL R13, [R1+0xa04] ;  /* 0x000a0400010d7983 */ /* 0x000ea20000100800 */
[----:B------:R-:W-:-:S03]  /*16760*/  LOP3.LUT R0, R244, 0xffff, RZ, 0xc0, !PT ;  /* 0x0000fffff4007812 */ /* 0x000fc600078ec0ff */
[----:B------:R0:W2:Y:S04]  /*16770*/  @!P1 LDG.E.U8 R46, desc[UR56][R2.64] ;  /* 0x00000038022e9981 */ /* 0x0000a8000c1e1100 */
[----:B------:R-:W2:Y:S01]  /*16780*/  LDL.LU R199, [R1+0x540] ;  /* 0x0005400001c77983 */ /* 0x000ea20000300800 */
[----:B0-----:R-:W-:Y:S01]  /*16790*/  LOP3.LUT R2, R200, 0xffff, RZ, 0xc0, !PT ;  /* 0x0000ffffc8027812 */ /* 0x001fe200078ec0ff */
[----:B------:R-:W-:Y:S02]  /*167a0*/  @!P1 IMAD.MOV.U32 R3, RZ, RZ, R11 ;  /* 0x000000ffff039224 */ /* 0x000fe400078e000b */
[----:B------:R-:W2:Y:S01]  /*167b0*/  LDL R11, [R1+0x9e0] ;  /* 0x0009e000010b7983 */ /* 0x000ea20000100800 */
[----:B------:R-:W-:Y:S01]  /*167c0*/  PRMT R200, R2, 0x3340, R0 ;  /* 0x0000334002c87816 */ /* 0x000fe20000000000 */
[----:B------:R-:W-:-:S02]  /*167d0*/  @!P1 IMAD.MOV.U32 R2, RZ, RZ, R7 ;  /* 0x000000ffff029224 */ /* 0x000fc400078e0007 */
[----:B------:R-:W2:Y:S01]  /*167e0*/  LDL R7, [R1+0x9e4] ;  /* 0x0009e40001077983 */ /* 0x000ea20000100800 */
[----:B------:R-:W-:Y:S02]  /*167f0*/  PRMT R45, RZ, 0x7610, R45 ;  /* 0x00007610ff2d7816 */ /* 0x000fe4000000002d */
[----:B---3--:R-:W-:Y:S01]  /*16800*/  LOP3.LUT R0, R198, 0xffff, RZ, 0xc0, !PT ;  /* 0x0000ffffc6007812 */ /* 0x008fe200078ec0ff */
[----:B------:R-:W3:Y:S04]  /*16810*/  LDL.LU R192, [R1+0x7ac] ;  /* 0x0007ac0001c07983 */ /* 0x000ee80000300800 */
[----:B------:R0:W3:Y:S01]  /*16820*/  @!P1 LDG.E.U8 R45, desc[UR56][R2.64] ;  /* 0x00000038022d9981 */ /* 0x0000e2000c1e1100 */
[----:B------:R-:W-:-:S03]  /*16830*/  PRMT R44, RZ, 0x7610, R44 ;  /* 0x00007610ff2c7816 */ /* 0x000fc6000000002c */
[----:B------:R-:W3:Y:S01]  /*16840*/  LDL.LU R193, [R1+0x520] ;  /* 0x0005200001c17983 */ /* 0x000ee20000300800 */
[----:B0-----:R-:W-:Y:S01]  /*16850*/  LOP3.LUT R2, R195, 0xffff, RZ, 0xc0, !PT ;  /* 0x0000ffffc3027812 */ /* 0x001fe200078ec0ff */
[----:B------:R-:W-:Y:S02]  /*16860*/  @!P1 IMAD.MOV.U32 R3, RZ, RZ, R6 ;  /* 0x000000ffff039224 */ /* 0x000fe400078e0006 */
[----:B------:R-:W3:Y:S01]  /*16870*/  LDL R6, [R1+0x9c0] ;  /* 0x0009c00001067983 */ /* 0x000ee20000100800 */
[----:B------:R-:W-:Y:S01]  /*16880*/  PRMT R198, R2, 0x3340, R0 ;  /* 0x0000334002c67816 */ /* 0x000fe20000000000 */
[----:B------:R-:W-:Y:S02]  /*16890*/  @!P1 IMAD.MOV.U32 R2, RZ, RZ, R5 ;  /* 0x000000ffff029224 */ /* 0x000fe400078e0005 */
[----:B------:R-:W3:Y:S01]  /*168a0*/  LDL R5, [R1+0x9c4] ;  /* 0x0009c40001057983 */ /* 0x000ee20000100800 */
[----:B------:R-:W-:-:S03]  /*168b0*/  LOP3.LUT R0, R197, 0xffff, RZ, 0xc0, !PT ;  /* 0x0000ffffc5007812 */ /* 0x000fc600078ec0ff */
[----:B------:R0:W3:Y:S01]  /*168c0*/  @!P1 LDG.E.U8 R44, desc[UR56][R2.64] ;  /* 0x00000038022c9981 */ /* 0x0000e2000c1e1100 */
[----:B------:R-:W-:-:S03]  /*168d0*/  PRMT R43, RZ, 0x7610, R43 ;  /* 0x00007610ff2b7816 */ /* 0x000fc6000000002b */
[----:B------:R-:W3:Y:S04]  /*168e0*/  LDL.LU R194, [R1+0x51c] ;  /* 0x00051c0001c27983 */ /* 0x000ee80000300800 */
[----:B------:R-:W3:Y:S01]  /*168f0*/  LDL R78, [R1+0x9a0] ;  /* 0x0009a000014e7983 */ /* 0x000ee20000100800 */
[----:B0-----:R-:W-:Y:S01]  /*16900*/  LOP3.LUT R2, R196, 0xffff, RZ, 0xc0, !PT ;  /* 0x0000ffffc4027812 */ /* 0x001fe200078ec0ff */
[----:B------:R-:W-:-:S03]  /*16910*/  @!P1 IMAD.MOV.U32 R3, RZ, RZ, R62 ;  /* 0x000000ffff039224 */ /* 0x000fc600078e003e */
        /* <DEDUP_REMOVED lines=8> */
[----:B----4-:R-:W-:-:S04]  /*169a0*/  LOP3.LUT R2, R201, 0xffff, RZ, 0xc0, !PT ;  /* 0x0000ffffc9027812 */ /* 0x010fc800078ec0ff */
[----:B------:R-:W-:Y:S01]  /*169b0*/  PRMT R201, R2, 0x3340, R0 ;  /* 0x0000334002c97816 */ /* 0x000fe20000000000 */
[----:B--2---:R-:W-:Y:S02]  /*169c0*/  @!P1 IMAD.MOV.U32 R3, RZ, RZ, R18 ;  /* 0x000000ffff039224 */ /* 0x004fe400078e0012 */
[----:B------:R-:W2:Y:S01]  /*169d0*/  LDL R18, [R1+0x984] ;  /* 0x0009840001127983 */ /* 0x000ea20000100800 */
[----:B------:R-:W-:Y:S01]  /*169e0*/  @!P1 IMAD.MOV.U32 R2, RZ, RZ, R13 ;  /* 0x000000ffff029224 */ /* 0x000fe200078e000d */
[----:B------:R-:W-:Y:S02]  /*169f0*/  LOP3.LUT R0, R251, 0xffff, RZ, 0xc0, !PT ;  /* 0x0000fffffb007812 */ /* 0x000fe400078ec0ff */
[----:B------:R-:W4:Y:S04]  /*16a00*/  LDL.LU R196, [R1+0x514] ;  /* 0x0005140001c47983 */ /* 0x000f280000300800 */
[----:B------:R0:W4:Y:S02]  /*16a10*/  @!P1 LDG.E.U8 R42, desc[UR56][R2.64] ;  /* 0x00000038022a9981 */ /* 0x000124000c1e1100 */
[----:B0-----:R-:W-:Y:S01]  /*16a20*/  LOP3.LUT R2, R199, 0xffff, RZ, 0xc0, !PT ;  /* 0x0000ffffc7027812 */ /* 0x001fe200078ec0ff */
[----:B------:R-:W-:-:S02]  /*16a30*/  @!P1 IMAD.MOV.U32 R3, RZ, RZ, R11 ;  /* 0x000000ffff039224 */ /* 0x000fc400078e000b */
[----:B------:R-:W4:Y:S01]  /*16a40*/  LDL R11, [R1+0x960] ;  /* 0x00096000010b7983 */ /* 0x000f220000100800 */
[----:B------:R-:W-:Y:S01]  /*16a50*/  PRMT R199, R2, 0x3340, R0 ;  /* 0x0000334002c77816 */ /* 0x000fe20000000000 */
[----:B------:R-:W-:Y:S02]  /*16a60*/  @!P1 IMAD.MOV.U32 R2, RZ, RZ, R7 ;  /* 0x000000ffff029224 */ /* 0x000fe400078e0007 */
[----:B------:R-:W4:Y:S01]  /*16a70*/  LDL R7, [R1+0x964] ;  /* 0x0009640001077983 */ /* 0x000f220000100800 */
[----:B------:R-:W-:-:S06]  /*16a80*/  PRMT R41, RZ, 0x7610, R41 ;  /* 0x00007610ff297816 */ /* 0x000fcc0000000029 */
[----:B------:R0:W4:Y:S01]  /*16a90*/  @!P1 LDG.E.U8 R41, desc[UR56][R2.64] ;  /* 0x0000003802299981 */ /* 0x000122000c1e1100 */
[----:B---3--:R-:W-:Y:S02]  /*16aa0*/  LOP3.LUT R0, R193, 0xffff, RZ, 0xc0, !PT ;  /* 0x0000ffffc1007812 */ /* 0x008fe400078ec0ff */
[----:B------:R-:W-:Y:S02]  /*16ab0*/  PRMT R40, RZ, 0x7610, R40 ;  /* 0x00007610ff287816 */ /* 0x000fe40000000028 */
[----:B0-----:R-:W-:Y:S01]  /*16ac0*/  LOP3.LUT R2, R192, 0xffff, RZ, 0xc0, !PT ;  /* 0x0000ffffc0027812 */ /* 0x001fe200078ec0ff */
[----:B------:R-:W-:Y:S01]  /*16ad0*/  @!P1 IMAD.MOV.U32 R3, RZ, RZ, R6 ;  /* 0x000000ffff039224 */ /* 0x000fe200078e0006 */
[----:B------:R-:W-:Y:S01]  /*16ae0*/  PRMT R39, RZ, 0x7610, R39 ;  /* 0x00007610ff277816 */ /* 0x000fe20000000027 */
[----:B------:R-:W3:Y:S01]  /*16af0*/  LDL R6, [R1+0x940] ;  /* 0x0009400001067983 */ /* 0x000ee20000100800 */
[----:B------:R-:W-:Y:S01]  /*16b00*/  PRMT R13, R2, 0x3340, R0 ;  /* 0x00003340020d7816 */ /* 0x000fe20000000000 */
[----:B------:R-:W-:Y:S01]  /*16b10*/  @!P1 IMAD.MOV.U32 R2, RZ, RZ, R5 ;  /* 0x000000ffff029224 */ /* 0x000fe200078e0005 */
[----:B------:R-:W-:Y:S01]  /*16b20*/  LOP3.LUT R0, R238, 0xffff, RZ, 0xc0, !PT ;  /* 0x0000ffffee007812 */ /* 0x000fe200078ec0ff */
[----:B------:R-:W3:Y:S04]  /*16b30*/  LDL R5, [R1+0x944] ;  /* 0x0009440001057983 */ /* 0x000ee80000100800 */
[----:B------:R0:W3:Y:S01]  /*16b40*/  @!P1 LDG.E.U8 R40, desc[UR56][R2.64] ;  /* 0x0000003802289981 */ /* 0x0000e2000c1e1100 */
[----:B------:R-:W-:-:S03]  /*16b50*/  PRMT R38, RZ, 0x7610, R38 ;  /* 0x00007610ff267816 */ /* 0x000fc60000000026 */
[----:B------:R-:W3:Y:S01]  /*16b60*/  LDL.LU R192, [R1+0x754] ;  /* 0x0007540001c07983 */ /* 0x000ee20000300800 */
[----:B0-----:R-:W-:Y:S01]  /*16b70*/  LOP3.LUT R2, R194, 0xffff, RZ, 0xc0, !PT ;  /* 0x0000ffffc2027812 */ /* 0x001fe200078ec0ff */
[----:B------:R-:W-:-:S03]  /*16b80*/  @!P1 IMAD.MOV.U32 R3, RZ, RZ, R78 ;  /* 0x000000ffff039224 */ /* 0x000fc600078e004e */
[----:B------:R-:W-:Y:S01]  /*16b90*/  PRMT R102, R2, 0x3340, R0 ;  /* 0x0000334002667816 */ /* 0x000fe20000000000 */
[----:B------:R-:W-:Y:S01]  /*16ba0*/  @!P1 IMAD.MOV.U32 R2, RZ, RZ, R4 ;  /* 0x000000ffff029224 */ /* 0x000fe200078e0004 */
[----:B------:R-:W-:Y:S01]  /*16bb0*/  LOP3.LUT R0, R246, 0xffff, RZ, 0xc0, !PT ;  /* 0x0000fffff6007812 */ /* 0x000fe200078ec0ff */
[----:B------:R-:W3:Y:S04]  /*16bc0*/  LDL R4, [R1+0x924] ;  /* 0x0009240001047983 */ /* 0x000ee80000100800 */
[----:B------:R0:W3:Y:S01]  /*16bd0*/  @!P1 LDG.E.U8 R39, desc[UR56][R2.64] ;  /* 0x0000003802279981 */ /* 0x0000e2000c1e1100 */
[----:B------:R-:W-:-:S03]  /*16be0*/  PRMT R37, RZ, 0x7610, R37 ;  /* 0x00007610ff257816 */ /* 0x000fc60000000025 */
[----:B------:R-:W3:Y:S04]  /*16bf0*/  LDL.LU R190, [R1+0x794] ;  /* 0x0007940001be7983 */ /* 0x000ee80000300800 */
[----:B------:R-:W3:Y:S01]  /*16c00*/  LDL.LU R194, [R1+0x508] ;  /* 0x0005080001c27983 */ /* 0x000ee20000300800 */
[----:B0-----:R-:W-:Y:S01]  /*16c10*/  LOP3.LUT R2, R195, 0xffff, RZ, 0xc0, !PT ;  /* 0x0000ffffc3027812 */ /* 0x001fe200078ec0ff */
[----:B------:R-:W-:-:S03]  /*16c20*/  @!P1 IMAD.MOV.U32 R3, RZ, RZ, R62 ;  /* 0x000000ffff039224 */ /* 0x000fc600078e003e */
[----:B------:R-:W-:Y:S01]  /*16c30*/  PRMT R195, R2, 0x3340, R0 ;  /* 0x0000334002c37816 */ /* 0x000fe20000000000 */
[----:B--2---:R-:W-:Y:S01]  /*16c40*/  @!P1 IMAD.MOV.U32 R2, RZ, RZ, R18 ;  /* 0x000000ffff029224 */ /* 0x004fe200078e0012 */
[----:B----4-:R-:W-:-:S04]  /*16c50*/  LOP3.LUT R0, R196, 0xffff, RZ, 0xc0, !PT ;  /* 0x0000ffffc4007812 */ /* 0x010fc800078ec0ff */
[----:B------:R0:W2:Y:S02]  /*16c60*/  @!P1 LDG.E.U8 R38, desc[UR56][R2.64] ;  /* 0x0000003802269981 */ /* 0x0000a4000c1e1100 */
[----:B0-----:R-:W-:Y:S02]  /*16c70*/  LOP3.LUT R2, R217, 0xffff, RZ, 0xc0, !PT ;  /* 0x0000ffffd9027812 */ /* 0x001fe400078ec0ff */
[----:B------:R-:W4:Y:S02]  /*16c80*/  LDL.LU R217, [R1+0x920] ;  /* 0x0009200001d97983 */ /* 0x000f240000300800 */
[----:B------:R-:W-:Y:S01]  /*16c90*/  PRMT R193, R2, 0x3340, R0 ;  /* 0x0000334002c17816 */ /* 0x000fe20000000000 */
[----:B------:R-:W-:Y:S01]  /*16ca0*/  @!P1 IMAD.MOV.U32 R3, RZ, RZ, R11 ;  /* 0x000000ffff039224 */ /* 0x000fe200078e000b */
[----:B------:R-:W2:Y:S01]  /*16cb0*/  LDL.LU R191, [R1+0x504] ;  /* 0x0005040001bf7983 */ /* 0x000ea20000300800 */
[----:B------:R-:W-:-:S03]  /*16cc0*/  @!P1 IMAD.MOV.U32 R2, RZ, RZ, R7 ;  /* 0x000000ffff029224 */ /* 0x000fc600078e0007 */
[----:B------:R-:W2:Y:S04]  /*16cd0*/  LDL.LU R162, [R1+0x900] ;  /* 0x0009000001a27983 */ /* 0x000ea80000300800 */
[----:B------:R0:W2:Y:S02]  /*16ce0*/  @!P1 LDG.E.U8 R37, desc[UR56][R2.64] ;  /* 0x0000003802259981 */ /* 0x0000a4000c1e1100 */
[----:B0-----:R-:W-:Y:S02]  /*16cf0*/  LOP3.LUT R2, R220, 0xffff, RZ, 0xc0, !PT ;  /* 0x0000ffffdc027812 */ /* 0x001fe400078ec0ff */
[----:B------:R-:W2:Y:S01]  /*16d00*/  LDL.LU R220, [R1+0x904] ;  /* 0x0009040001dc7983 */ /* 0x000ea20000300800 */
[----:B------:R-:W-:Y:S02]  /*16d10*/  LOP3.LUT R0, R236, 0xffff, RZ, 0xc0, !PT ;  /* 0x0000ffffec007812 */ /* 0x000fe400078ec0ff */
[----:B------:R-:W-:Y:S01]  /*16d20*/  PRMT R36, RZ, 0x7610, R36 ;  /* 0x00007610ff247816 */ /* 0x000fe20000000024 */
[----:B---3--:R-:W-:Y:S01]  /*16d30*/  @!P1 IMAD.MOV.U32 R3, RZ, RZ, R6 ;  /* 0x000000ffff039224 */ /* 0x008fe200078e0006 */
[----:B------:R-:W-:Y:S01]  /*16d40*/  PRMT R196, R2, 0x3340, R0 ;  /* 0x0000334002c47816 */ /* 0x000fe20000000000 */
[----:B------:R-:W3:Y:S01]  /*16d50*/  LDL.LU R189, [R1+0x740] ;  /* 0x0007400001bd7983 */ /* 0x000ee20000300800 */
[----:B------:R-:W-:-:S03]  /*16d60*/  @!P1 IMAD.MOV.U32 R2, RZ, RZ, R5 ;  /* 0x000000ffff029224 */ /* 0x000fc600078e0005 */
[----:B------:R-:W3:Y:S04]  /*16d70*/  LDL.LU R159, [R1+0x8e4] ;  /* 0x0008e400019f7983 */ /* 0x000ee80000300800 */
[----:B------:R0:W3:Y:S02]  /*16d80*/  @!P1 LDG.E.U8 R36, desc[UR56][R2.64] ;  /* 0x0000003802249981 */ /* 0x0000e4000c1e1100 */
[----:B0-----:R-:W-:Y:S02]  /*16d90*/  LOP3.LUT R2, R192, 0xffff, RZ, 0xc0, !PT ;  /* 0x0000ffffc0027812 */ /* 0x001fe400078ec0ff */
[----:B------:R-:W3:Y:S04]  /*16da0*/  LDL.LU R192, [R1+0x77c] ;  /* 0x00077c0001c07983 */ /* 0x000ee80000300800 */
[----:B------:R-:W3:Y:S01]  /*16db0*/  LDL.LU R170, [R1+0x8e0] ;  /* 0x0008e00001aa7983 */ /* 0x000ee20000300800 */
[----:B------:R-:W-:-:S02]  /*16dc0*/  LOP3.LUT R0, R243, 0xffff, RZ, 0xc0, !PT ;  /* 0x0000fffff3007812 */ /* 0x000fc400078ec0ff */
[----:B------:R-:W-:Y:S02]  /*16dd0*/  PRMT R35, RZ, 0x7610, R35 ;  /* 0x00007610ff237816 */ /* 0x000fe40000000023 */
[----:B------:R-:W-:Y:S01]  /*16de0*/  PRMT R18, R2, 0x3340, R0 ;  /* 0x0000334002127816 */ /* 0x000fe20000000000 */
[----:B------:R-:W-:Y:S01]  /*16df0*/  @!P1 IMAD.MOV.U32 R2, RZ, RZ, R4 ;  /* 0x000000ffff029224 */ /* 0x000fe200078e0004 */
[----:B----4-:R0:W-:Y:S01]  /*16e00*/  STL [R1+0x1338], R217 ;  /* 0x001338d901007387 */ /* 0x0101e20000100800 */
[----:B------:R-:W-:-:S03]  /*16e10*/  @!P1 IMAD.MOV.U32 R3, RZ, RZ, R217 ;  /* 0x000000ffff039224 */ /* 0x000fc600078e00d9 */
[----:B------:R-:W4:Y:S04]  /*16e20*/  LDL.LU R178, [R1+0x8c0] ;  /* 0x0008c00001b27983 */ /* 0x000f280000300800 */
[----:B------:R-:W4:Y:S04]  /*16e30*/  LDL.LU R167, [R1+0x8c4] ;  /* 0x0008c40001a77983 */ /* 0x000f280000300800 */
[----:B------:R1:W4:Y:S02]  /*16e40*/  @!P1 LDG.E.U8 R35, desc[UR56][R2.64] ;  /* 0x0000003802239981 */ /* 0x000324000c1e1100 */
[----:B-1----:R-:W-:-:S02]  /*16e50*/  LOP3.LUT R2, R190, 0xffff, RZ, 0xc0, !PT ;  /* 0x0000ffffbe027812 */ /* 0x002fc400078ec0ff */
[----:B--2---:R-:W-:Y:S04]  /*16e60*/  STL [R1+0x133c], R220 ;  /* 0x00133cdc01007387 */ /* 0x004fe80000100800 */
[----:B------:R-:W2:Y:S04]  /*16e70*/  LDL R11, [R1+0xa78] ;  /* 0x000a7800010b7983 */ /* 0x000ea80000100800 */
[----:B------:R-:W2:Y:S04]  /*16e80*/  LDL R7, [R1+0xa7c] ;  /* 0x000a7c0001077983 */ /* 0x000ea80000100800 */
[----:B------:R-:W2:Y:S04]  /*16e90*/  LDL.LU R190, [R1+0x72c] ;  /* 0x00072c0001be7983 */ /* 0x000ea80000300800 */
[----:B------:R-:W2:Y:S04]  /*16ea0*/  LDL.LU R175, [R1+0x8a4] ;  /* 0x0008a40001af7983 */ /* 0x000ea80000300800 */
[----:B------:R-:W2:Y:S04]  /*16eb0*/  LDL.LU R153, [R1+0x8a0] ;  /* 0x0008a00001997983 */ /* 0x000ea80000300800 */
[----:B------:R-:W2:Y:S04]  /*16ec0*/  LDL R6, [R1+0xa58] ;  /* 0x000a580001067983 */ /* 0x000ea80000100800 */
[----:B------:R-:W2:Y:S04]  /*16ed0*/  LDL R5, [R1+0xa5c] ;  /* 0x000a5c0001057983 */ /* 0x000ea80000100800 */
[----:B------:R-:W2:Y:S04]  /*16ee0*/  LDL.LU R188, [R1+0x764] ;  /* 0x0007640001bc7983 */ /* 0x000ea80000300800 */
[----:B------:R-:W2:Y:S04]  /*16ef0*/  LDL R80, [R1+0xa38] ;  /* 0x000a380001507983 */ /* 0x000ea80000100800 */
[----:B------:R-:W2:Y:S04]  /*16f00*/  LDL R4, [R1+0xa3c] ;  /* 0x000a3c0001047983 */ /* 0x000ea80000100800 */
[----:B------:R-:W2:Y:S01]  /*16f10*/  LDL.LU R186, [R1+0x500] ;  /* 0x0005000001ba7983 */ /* 0x000ea20000300800 */
[----:B------:R-:W-:Y:S01]  /*16f20*/  LOP3.LUT R0, R194, 0xffff, RZ, 0xc0, !PT ;  /* 0x0000ffffc2007812 */ /* 0x000fe200078ec0ff */
[----:B------:R-:W-:Y:S01]  /*16f30*/  @!P1 IMAD.MOV.U32 R3, RZ, RZ, R162 ;  /* 0x000000ffff039224 */ /* 0x000fe200078e00a2 */
[----:B------:R-:W-:Y:S01]  /*16f40*/  PRMT R34, RZ, 0x7610, R34 ;  /* 0x00007610ff227816 */ /* 0x000fe20000000022 */
[----:B------:R-:W2:Y:S01]  /*16f50*/  LDL R78, [R1+0xa18] ;  /* 0x000a1800014e7983 */ /* 0x000ea20000100800 */
[----:B------:R-:W-:Y:S01]  /*16f60*/  PRMT R194, R2, 0x3340, R0 ;  /* 0x0000334002c27816 */ /* 0x000fe20000000000 */
[----:B------:R-:W-:Y:S01]  /*16f70*/  @!P1 IMAD.MOV.U32 R2, RZ, RZ, R220 ;  /* 0x000000ffff029224 */ /* 0x000fe200078e00dc */
[----:B------:R-:W-:Y:S01]  /*16f80*/  LOP3.LUT R0, R235, 0xffff, RZ, 0xc0, !PT ;  /* 0x0000ffffeb007812 */ /* 0x000fe200078ec0ff */
[----:B------:R-:W2:Y:S04]  /*16f90*/  LDL R62, [R1+0xa1c] ;  /* 0x000a1c00013e7983 */ /* 0x000ea80000100800 */
[----:B------:R1:W2:Y:S01]  /*16fa0*/  @!P1 LDG.E.U8 R34, desc[UR56][R2.64] ;  /* 0x0000003802229981 */ /* 0x0002a2000c1e1100 */
[----:B------:R-:W-:-:S02]  /*16fb0*/  PRMT R33, RZ, 0x7610, R33 ;  /* 0x00007610ff217816 */ /* 0x000fc40000000021 */
[----:B------:R-:W-:Y:S01]  /*16fc0*/  PRMT R32, RZ, 0x7610, R32 ;  /* 0x00007610ff207816 */ /* 0x000fe20000000020 */
[----:B------:R-:W2:Y:S01]  /*16fd0*/  LDL.LU R184, [R1+0x73c] ;  /* 0x00073c0001b87983 */ /* 0x000ea20000300800 */
[----:B-1----:R-:W-:Y:S01]  /*16fe0*/  LOP3.LUT R2, R191, 0xffff, RZ, 0xc0, !PT ;  /* 0x0000ffffbf027812 */ /* 0x002fe200078ec0ff */
[----:B---3--:R-:W-:-:S03]  /*16ff0*/  @!P1 IMAD.MOV.U32 R3, RZ, RZ, R170 ;  /* 0x000000ffff039224 */ /* 0x008fc600078e00aa */
[----:B------:R-:W-:Y:S01]  /*17000*/  PRMT R191, R2, 0x3340, R0 ;  /* 0x0000334002bf7816 */ /* 0x000fe20000000000 */
[----:B------:R-:W-:Y:S01]  /*17010*/  @!P1 IMAD.MOV.U32 R2, RZ, RZ, R159 ;  /* 0x000000ffff029224 */ /* 0x000fe200078e009f */
[----:B------:R-:W-:-:S04]  /*17020*/  LOP3.LUT R0, R240, 0xffff, RZ, 0xc0, !PT ;  /* 0x0000fffff0007812 */ /* 0x000fc800078ec0ff */
[----:B------:R1:W3:Y:S02]  /*17030*/  @!P1 LDG.E.U8 R33, desc[UR56][R2.64] ;  /* 0x0000003802219981 */ /* 0x0002e4000c1e1100 */
[----:B-1----:R-:W-:-:S04]  /*17040*/  LOP3.LUT R2, R189, 0xffff, RZ, 0xc0, !PT ;  /* 0x0000ffffbd027812 */ /* 0x002fc800078ec0ff */
[----:B------:R-:W-:Y:S02]  /*17050*/  PRMT R189, R2, 0x3340, R0 ;  /* 0x0000334002bd7816 */ /* 0x000fe40000000000 */
[----:B------:R-:W-:Y:S02]  /*17060*/  LOP3.LUT R0, R250, 0xffff, RZ, 0xc0, !PT ;  /* 0x0000fffffa007812 */ /* 0x000fe400078ec0ff */
[----:B------:R-:W-:Y:S02]  /*17070*/  PRMT R30, RZ, 0x7610, R30 ;  /* 0x00007610ff1e7816 */ /* 0x000fe4000000001e */
[----:B------:R-:W-:Y:S02]  /*17080*/  PRMT R29, RZ, 0x7610, R29 ;  /* 0x00007610ff1d7816 */ /* 0x000fe4000000001d */
[----:B------:R-:W-:Y:S02]  /*17090*/  PRMT R28, RZ, 0x7610, R28 ;  /* 0x00007610ff1c7816 */ /* 0x000fe4000000001c */
[----:B------:R-:W-:Y:S01]  /*170a0*/  PRMT R27, RZ, 0x7610, R27 ;  /* 0x00007610ff1b7816 */ /* 0x000fe2000000001b */
[----:B----4-:R-:W-:-:S02]  /*170b0*/  @!P1 IMAD.MOV.U32 R3, RZ, RZ, R178 ;  /* 0x000000ffff039224 */ /* 0x010fc400078e00b2 */
[----:B------:R-:W-:-:S05]  /*170c0*/  @!P1 IMAD.MOV.U32 R2, RZ, RZ, R167 ;  /* 0x000000ffff029224 */ /* 0x000fca00078e00a7 */
[----:B------:R1:W4:Y:S02]  /*170d0*/  @!P1 LDG.E.U8 R32, desc[UR56][R2.64] ;  /* 0x0000003802209981 */ /* 0x000324000c1e1100 */
[----:B-1----:R-:W-:-:S04]  /*170e0*/  LOP3.LUT R2, R192, 0xffff, RZ, 0xc0, !PT ;  /* 0x0000ffffc0027812 */ /* 0x002fc800078ec0ff */
[----:B------:R-:W-:Y:S02]  /*170f0*/  PRMT R187, R2, 0x3340, R0 ;  /* 0x0000334002bb7816 */ /* 0x000fe40000000000 */
[----:B------:R-:W-:Y:S01]  /*17100*/  LOP3.LUT R0, R233, 0xffff, RZ, 0xc0, !PT ;  /* 0x0000ffffe9007812 */ /* 0x000fe200078ec0ff */
[----:B--2---:R-:W-:Y:S02]  /*17110*/  @!P1 IMAD.MOV.U32 R2, RZ, RZ, R175 ;  /* 0x000000ffff029224 */ /* 0x004fe400078e00af */
[----:B------:R-:W-:-:S05]  /*17120*/  @!P1 IMAD.MOV.U32 R3, RZ, RZ, R153 ;  /* 0x000000ffff039224 */ /* 0x000fca00078e0099 */
[----:B------:R1:W2:Y:S02]  /*17130*/  @!P1 LDG.E.U8 R30, desc[UR56][R2.64] ;  /* 0x00000038021e9981 */ /* 0x0002a4000c1e1100 */
[----:B-1----:R-:W-:Y:S01]  /*17140*/  LOP3.LUT R2, R249, 0xffff, RZ, 0xc0, !PT ;  /* 0x0000fffff9027812 */ /* 0x002fe200078ec0ff */
[----:B------:R-:W-:Y:S02]  /*17150*/  @!P1 IMAD.MOV.U32 R3, RZ, RZ, R11 ;  /* 0x000000ffff039224 */ /* 0x000fe400078e000b */
[----:B------:R-:W3:Y:S01]  /*17160*/  LDL R11, [R1+0x9f8] ;  /* 0x0009f800010b7983 */ /* 0x000ee20000100800 */
[----:B------:R-:W-:Y:S01]  /*17170*/  PRMT R192, R2, 0x3340, R0 ;  /* 0x0000334002c07816 */ /* 0x000fe20000000000 */
[----:B------:R-:W-:Y:S02]  /*17180*/  @!P1 IMAD.MOV.U32 R2, RZ, RZ, R7 ;  /* 0x000000ffff029224 */ /* 0x000fe400078e0007 */
[----:B------:R-:W4:Y:S01]  /*17190*/  LDL R7, [R1+0x9fc] ;  /* 0x0009fc0001077983 */ /* 0x000f220000100800 */
[----:B------:R-:W-:-:S03]  /*171a0*/  LOP3.LUT R0, R237, 0xffff, RZ, 0xc0, !PT ;  /* 0x0000ffffed007812 */ /* 0x000fc600078ec0ff */
[----:B------:R1:W2:Y:S04]  /*171b0*/  @!P1 LDG.E.U8 R29, desc[UR56][R2.64] ;  /* 0x00000038021d9981 */ /* 0x0002a8000c1e1100 */
[----:B------:R-:W2:Y:S01]  /*171c0*/  LDL.LU R180, [R1+0x778] ;  /* 0x0007780001b47983 */ /* 0x000ea20000300800 */
[----:B-1----:R-:W-:Y:S01]  /*171d0*/  LOP3.LUT R2, R190, 0xffff, RZ, 0xc0, !PT ;  /* 0x0000ffffbe027812 */ /* 0x002fe200078ec0ff */
[----:B------:R-:W-:Y:S02]  /*171e0*/  @!P1 IMAD.MOV.U32 R3, RZ, RZ, R6 ;  /* 0x000000ffff039224 */ /* 0x000fe400078e0006 */
[----:B------:R-:W2:Y:S01]  /*171f0*/  LDL R6, [R1+0x9d8] ;  /* 0x0009d80001067983 */ /* 0x000ea20000100800 */
[----:B------:R-:W-:Y:S01]  /*17200*/  PRMT R190, R2, 0x3340, R0 ;  /* 0x0000334002be7816 */ /* 0x000fe20000000000 */
[----:B------:R-:W-:-:S02]  /*17210*/  @!P1 IMAD.MOV.U32 R2, RZ, RZ, R5 ;  /* 0x000000ffff029224 */ /* 0x000fc400078e0005 */
[----:B------:R-:W2:Y:S01]  /*17220*/  LDL R5, [R1+0x9dc] ;  /* 0x0009dc0001057983 */ /* 0x000ea20000100800 */
[----:B------:R-:W-:-:S03]  /*17230*/  LOP3.LUT R0, R245, 0xffff, RZ, 0xc0, !PT ;  /* 0x0000fffff5007812 */ /* 0x000fc600078ec0ff */
[----:B------:R1:W2:Y:S04]  /*17240*/  @!P1 LDG.E.U8 R28, desc[UR56][R2.64] ;  /* 0x00000038021c9981 */ /* 0x0002a8000c1e1100 */
[----:B------:R-:W2:Y:S04]  /*17250*/  LDL.LU R172, [R1+0x7a8] ;  /* 0x0007a80001ac7983 */ /* 0x000ea80000300800 */
[----:B------:R-:W2:Y:S01]  /*17260*/  LDL.LU R177, [R1+0x728] ;  /* 0x0007280001b17983 */ /* 0x000ea20000300800 */
[----:B-1----:R-:W-:Y:S01]  /*17270*/  LOP3.LUT R2, R188, 0xffff, RZ, 0xc0, !PT ;  /* 0x0000ffffbc027812 */ /* 0x002fe200078ec0ff */
[----:B------:R-:W-:-:S02]  /*17280*/  @!P1 IMAD.MOV.U32 R3, RZ, RZ, R80 ;  /* 0x000000ffff039224 */ /* 0x000fc400078e0050 */
[----:B------:R-:W2:Y:S01]  /*17290*/  LDL R80, [R1+0x9b8] ;  /* 0x0009b80001507983 */ /* 0x000ea20000100800 */
[----:B------:R-:W-:Y:S01]  /*172a0*/  PRMT R188, R2, 0x3340, R0 ;  /* 0x0000334002bc7816 */ /* 0x000fe20000000000 */
[----:B------:R-:W-:Y:S02]  /*172b0*/  @!P1 IMAD.MOV.U32 R2, RZ, RZ, R4 ;  /* 0x000000ffff029224 */ /* 0x000fe400078e0004 */
[----:B------:R-:W2:Y:S04]  /*172c0*/  LDL R4, [R1+0x9bc] ;  /* 0x0009bc0001047983 */ /* 0x000ea80000100800 */
[----:B------:R1:W2:Y:S02]  /*172d0*/  @!P1 LDG.E.U8 R27, desc[UR56][R2.64] ;  /* 0x00000038021b9981 */ /* 0x0002a4000c1e1100 */
[----:B-1----:R-:W-:-:S02]  /*172e0*/  LOP3.LUT R2, R186, 0xffff, RZ, 0xc0, !PT ;  /* 0x0000ffffba027812 */ /* 0x002fc400078ec0ff */
        /* <DEDUP_REMOVED lines=11> */
[----:B-1----:R-:W-:Y:S02]  /*173a0*/  LOP3.LUT R2, R184, 0xffff, RZ, 0xc0, !PT ;  /* 0x0000ffffb8027812 */ /* 0x002fe400078ec0ff */
[----:B------:R-:W-:Y:S01]  /*173b0*/  PRMT R24, RZ, 0x7610, R24 ;  /* 0x00007610ff187816 */ /* 0x000fe20000000018 */
[----:B------:R-:W2:Y:S01]  /*173c0*/  LDL.LU R184, [R1+0x790] ;  /* 0x0007900001b87983 */ /* 0x000ea20000300800 */
[----:B------:R-:W-:Y:S02]  /*173d0*/  PRMT R183, R2, 0x3340, R0 ;  /* 0x0000334002b77816 */ /* 0x000fe40000000000 */
[----:B------:R-:W-:Y:S02]  /*173e0*/  LOP3.LUT R0, R248, 0xffff, RZ, 0xc0, !PT ;  /* 0x0000fffff8007812 */ /* 0x000fe400078ec0ff */
[----:B------:R-:W-:Y:S01]  /*173f0*/  PRMT R252, RZ, 0x7610, R252 ;  /* 0x00007610fffc7816 */ /* 0x000fe200000000fc */
[----:B---3--:R-:W-:Y:S02]  /*17400*/  @!P1 IMAD.MOV.U32 R3, RZ, RZ, R11 ;  /* 0x000000ffff039224 */ /* 0x008fe400078e000b */
[----:B------:R-:W3:Y:S01]  /*17410*/  LDL R11, [R1+0x978] ;  /* 0x00097800010b7983 */ /* 0x000ee20000100800 */
[----:B----4-:R-:W-:-:S03]  /*17420*/  @!P1 IMAD.MOV.U32 R2, RZ, RZ, R7 ;  /* 0x000000ffff029224 */ /* 0x010fc600078e0007 */
[----:B------:R-:W4:Y:S04]  /*17430*/  LDL R7, [R1+0x97c] ;  /* 0x00097c0001077983 */ /* 0x000f280000100800 */
[----:B------:R2:W4:Y:S02]  /*17440*/  @!P1 LDG.E.U8 R25, desc[UR56][R2.64] ;  /* 0x0000003802199981 */ /* 0x000524000c1e1100 */
[----:B--2---:R-:W-:Y:S01]  /*17450*/  LOP3.LUT R2, R180, 0xffff, RZ, 0xc0, !PT ;  /* 0x0000ffffb4027812 */ /* 0x004fe200078ec0ff */
[----:B------:R-:W-:Y:S01]  /*17460*/  @!P1 IMAD.MOV.U32 R3, RZ, RZ, R6 ;  /* 0x000000ffff039224 */ /* 0x000fe200078e0006 */
[----:B------:R-:W2:Y:S02]  /*17470*/  LDL.LU R180, [R1+0x7b4] ;  /* 0x0007b40001b47983 */ /* 0x000ea40000300800 */
[----:B------:R-:W-:Y:S01]  /*17480*/  PRMT R140, R2, 0x3340, R0 ;  /* 0x00003340028c7816 */ /* 0x000fe20000000000 */
[----:B------:R-:W-:Y:S01]  /*17490*/  @!P1 IMAD.MOV.U32 R2, RZ, RZ, R5 ;  /* 0x000000ffff029224 */ /* 0x000fe200078e0005 */
[----:B------:R-:W2:Y:S04]  /*174a0*/  LDL.LU R164, [R1+0x738] ;  /* 0x0007380001a47983 */ /* 0x000ea80000300800 */
[----:B------:R1:W2:Y:S04]  /*174b0*/  @!P1 LDG.E.U8 R24, desc[UR56][R2.64] ;  /* 0x0000003802189981 */ /* 0x0002a8000c1e1100 */
[----:B------:R-:W2:Y:S01]  /*174c0*/  LDL R6, [R1+0x958] ;  /* 0x0009580001067983 */ /* 0x000ea20000100800 */
[----:B------:R-:W-:-:S03]  /*174d0*/  LOP3.LUT R0, R177, 0xffff, RZ, 0xc0, !PT ;  /* 0x0000ffffb1007812 */ /* 0x000fc600078ec0ff */
[----:B------:R-:W2:Y:S01]  /*174e0*/  LDL R5, [R1+0x95c] ;  /* 0x00095c0001057983 */ /* 0x000ea20000100800 */
[----:B-1----:R-:W-:Y:S01]  /*174f0*/  LOP3.LUT R2, R172, 0xffff, RZ, 0xc0, !PT ;  /* 0x0000ffffac027812 */ /* 0x002fe200078ec0ff */
[----:B------:R-:W-:Y:S02]  /*17500*/  @!P1 IMAD.MOV.U32 R3, RZ, RZ, R80 ;  /* 0x000000ffff039224 */ /* 0x000fe400078e0050 */
[----:B------:R-:W2:Y:S01]  /*17510*/  LDL.LU R177, [R1+0x774] ;  /* 0x0007740001b17983 */ /* 0x000ea20000300800 */
[----:B------:R-:W-:Y:S01]  /*17520*/  PRMT R138, R2, 0x3340, R0 ;  /* 0x00003340028a7816 */ /* 0x000fe20000000000 */
[----:B------:R-:W-:Y:S01]  /*17530*/  @!P1 IMAD.MOV.U32 R2, RZ, RZ, R4 ;  /* 0x000000ffff029224 */ /* 0x000fe200078e0004 */
[----:B------:R-:W-:Y:S01]  /*17540*/  LOP3.LUT R0, R242, 0xffff, RZ, 0xc0, !PT ;  /* 0x0000fffff2007812 */ /* 0x000fe200078ec0ff */
[----:B------:R-:W2:Y:S04]  /*17550*/  LDL R4, [R1+0x93c] ;  /* 0x00093c0001047983 */ /* 0x000ea80000100800 */
[----:B------:R1:W2:Y:S04]  /*17560*/  @!P1 LDG.E.U8 R252, desc[UR56][R2.64] ;  /* 0x0000003802fc9981 */ /* 0x0002a8000c1e1100 */
[----:B------:R-:W2:Y:S04]  /*17570*/  LDL.LU R161, [R1+0x79c] ;  /* 0x00079c0001a17983 */ /* 0x000ea80000300800 */
[----:B------:R-:W2:Y:S01]  /*17580*/  LDL.LU R172, [R1+0x724] ;  /* 0x0007240001ac7983 */ /* 0x000ea20000300800 */
[----:B-1----:R-:W-:-:S04]  /*17590*/  LOP3.LUT R2, R186, 0xffff, RZ, 0xc0, !PT ;  /* 0x0000ffffba027812 */ /* 0x002fc800078ec0ff */
[----:B------:R-:W-:Y:S02]  /*175a0*/  PRMT R186, R2, 0x3340, R0 ;  /* 0x0000334002ba7816 */ /* 0x000fe40000000000 */
[----:B------:R-:W-:Y:S02]  /*175b0*/  LOP3.LUT R0, R218, 0xffff, RZ, 0xc0, !PT ;  /* 0x0000ffffda007812 */ /* 0x000fe400078ec0ff */
[----:B------:R-:W2:Y:S04]  /*175c0*/  LDL.LU R218, [R1+0x18b8] ;  /* 0x0018b80001da7983 */ /* 0x000ea80000300800 */
[----:B0-----:R-:W2:Y:S01]  /*175d0*/  LDL.LU R217, [R1+0x938] ;  /* 0x0009380001d97983 */ /* 0x001ea20000300800 */
[----:B------:R-:W-:Y:S01]  /*175e0*/  PRMT R251, RZ, 0x7610, R251 ;  /* 0x00007610fffb7816 */ /* 0x000fe200000000fb */
[----:B------:R-:W-:-:S02]  /*175f0*/  @!P1 IMAD.MOV.U32 R2, RZ, RZ, R62 ;  /* 0x000000ffff029224 */ /* 0x000fc400078e003e */
[----:B------:R-:W-:Y:S01]  /*17600*/  @!P1 IMAD.MOV.U32 R3, RZ, RZ, R78 ;  /* 0x000000ffff039224 */ /* 0x000fe200078e004e */
[----:B------:R-:W-:Y:S01]  /*17610*/  PRMT R250, RZ, 0x7610, R250 ;  /* 0x00007610fffa7816 */ /* 0x000fe200000000fa */
[----:B------:R-:W2:Y:S04]  /*17620*/  LDL.LU R169, [R1+0x7c8] ;  /* 0x0007c80001a97983 */ /* 0x000ea80000300800 */
[----:B------:R0:W2:Y:S02]  /*17630*/  @!P1 LDG.E.U8 R251, desc[UR56][R2.64] ;  /* 0x0000003802fb9981 */ /* 0x0000a4000c1e1100 */
[----:B0-----:R-:W-:-:S04]  /*17640*/  LOP3.LUT R2, R184, 0xffff, RZ, 0xc0, !PT ;  /* 0x0000ffffb8027812 */ /* 0x001fc800078ec0ff */
[----:B------:R-:W-:Y:S02]  /*17650*/  PRMT R184, R2, 0x3340, R0 ;  /* 0x0000334002b87816 */ /* 0x000fe40000000000 */
[----:B------:R-:W-:Y:S01]  /*17660*/  PRMT R249, RZ, 0x7610, R249 ;  /* 0x00007610fff97816 */ /* 0x000fe200000000f9 */
[----:B---3--:R-:W-:Y:S02]  /*17670*/  @!P1 IMAD.MOV.U32 R3, RZ, RZ, R11 ;  /* 0x000000ffff039224 */ /* 0x008fe400078e000b */
[----:B----4-:R-:W-:-:S05]  /*17680*/  @!P1 IMAD.MOV.U32 R2, RZ, RZ, R7 ;  /* 0x000000ffff029224 */ /* 0x010fca00078e0007 */
[----:B------:R2:W3:Y:S02]  /*17690*/  @!P1 LDG.E.U8 R250, desc[UR56][R2.64] ;  /* 0x0000003802fa9981 */ /* 0x0004e4000c1e1100 */
[----:B--2---:R-:W-:Y:S02]  /*176a0*/  LOP3.LUT R2, R180, 0xffff, RZ, 0xc0, !PT ;  /* 0x0000ffffb4027812 */ /* 0x004fe400078ec0ff */
[----:B------:R-:W2:Y:S01]  /*176b0*/  LDL.LU R180, [R1+0x74c] ;  /* 0x00074c0001b47983 */ /* 0x000ea20000300800 */
[----:B------:R-:W-:-:S03]  /*176c0*/  LOP3.LUT R0, R164, 0xffff, RZ, 0xc0, !PT ;  /* 0x0000ffffa4007812 */ /* 0x000fc600078ec0ff */
[----:B------:R-:W4:Y:S01]  /*176d0*/  LDL.LU R156, [R1+0x918] ;  /* 0x00091800019c7983 */ /* 0x000f220000300800 */
[----:B------:R-:W-:Y:S01]  /*176e0*/  PRMT R141, R2, 0x3340, R0 ;  /* 0x00003340028d7816 */ /* 0x000fe20000000000 */
[----:B------:R-:W-:Y:S02]  /*176f0*/  @!P1 IMAD.MOV.U32 R3, RZ, RZ, R6 ;  /* 0x000000ffff039224 */ /* 0x000fe400078e0006 */
[----:B------:R-:W-:-:S05]  /*17700*/  @!P1 IMAD.MOV.U32 R2, RZ, RZ, R5 ;  /* 0x000000ffff029224 */ /* 0x000fca00078e0005 */
[----:B------:R0:W3:Y:S01]  /*17710*/  @!P1 LDG.E.U8 R249, desc[UR56][R2.64] ;  /* 0x0000003802f99981 */ /* 0x0000e2000c1e1100 */
[----:B------:R-:W-:Y:S02]  /*17720*/  LOP3.LUT R0, R177, 0xffff, RZ, 0xc0, !PT ;  /* 0x0000ffffb1007812 */ /* 0x000fe400078ec0ff */
[----:B0-----:R-:W-:Y:S02]  /*17730*/  LOP3.LUT R2, R218, 0xffff, RZ, 0xc0, !PT ;  /* 0x0000ffffda027812 */ /* 0x001fe400078ec0ff */
[----:B------:R-:W3:Y:S04]  /*17740*/  LDL.LU R218, [R1+0x8fc] ;  /* 0x0008fc0001da7983 */ /* 0x000ee80000300800 */
[----:B------:R-:W3:Y:S01]  /*17750*/  LDL.LU R177, [R1+0x7f8] ;  /* 0x0007f80001b17983 */ /* 0x000ee20000300800 */
[----:B------:R-:W-:-:S03]  /*17760*/  @!P1 IMAD.MOV.U32 R3, RZ, RZ, R217 ;  /* 0x000000ffff039224 */ /* 0x000fc600078e00d9 */
[----:B------:R-:W3:Y:S04]  /*17770*/  LDL.LU R145, [R1+0x78c] ;  /* 0x00078c0001917983 */ /* 0x000ee80000300800 */
[----:B------:R-:W3:Y:S04]  /*17780*/  LDL.LU R164, [R1+0x8f8] ;  /* 0x0008f80001a47983 */ /* 0x000ee80000300800 */
[----:B------:R0:W-:Y:S04]  /*17790*/  STL [R1+0x1340], R217 ;  /* 0x001340d901007387 */ /* 0x0001e80000100800 */
[----:B0-----:R-:W3:Y:S01]  /*177a0*/  LDL.LU R217, [R1+0x91c] ;  /* 0x00091c0001d97983 */ /* 0x001ee20000300800 */
[----:B------:R-:W-:Y:S01]  /*177b0*/  PRMT R139, R2, 0x3340, R0 ;  /* 0x00003340028b7816 */ /* 0x000fe20000000000 */
[----:B------:R-:W-:Y:S01]  /*177c0*/  @!P1 IMAD.MOV.U32 R2, RZ, RZ, R4 ;  /* 0x000000ffff029224 */ /* 0x000fe200078e0004 */
[----:B------:R-:W-:Y:S01]  /*177d0*/  PRMT R248, RZ, 0x7610, R248 ;  /* 0x00007610fff87816 */ /* 0x000fe200000000f8 */
[----:B------:R-:W3:Y:S01]  /*177e0*/  LDL.LU R143, [R1+0x810] ;  /* 0x00081000018f7983 */ /* 0x000ee20000300800 */
[----:B------:R-:W-:-:S03]  /*177f0*/  LOP3.LUT R0, R172, 0xffff, RZ, 0xc0, !PT ;  /* 0x0000ffffac007812 */ /* 0x000fc600078ec0ff */
[----:B------:R-:W3:Y:S04]  /*17800*/  LDL.LU R144, [R1+0x7b0] ;  /* 0x0007b00001907983 */ /* 0x000ee80000300800 */
[----:B------:R0:W3:Y:S04]  /*17810*/  @!P1 LDG.E.U8 R248, desc[UR56][R2.64] ;  /* 0x0000003802f89981 */ /* 0x0000e8000c1e1100 */
[----:B------:R-:W3:Y:S01]  /*17820*/  LDL.LU R172, [R1+0x8d8] ;  /* 0x0008d80001ac7983 */ /* 0x000ee20000300800 */
[----:B------:R-:W-:Y:S02]  /*17830*/  PRMT R247, RZ, 0x7610, R247 ;  /* 0x00007610fff77816 */ /* 0x000fe400000000f7 */
[----:B0-----:R-:W-:-:S02]  /*17840*/  LOP3.LUT R2, R161, 0xffff, RZ, 0xc0, !PT ;  /* 0x0000ffffa1027812 */ /* 0x001fc400078ec0ff */
[----:B------:R-:W3:Y:S02]  /*17850*/  LDL.LU R161, [R1+0x8dc] ;  /* 0x0008dc0001a17983 */ /* 0x000ee40000300800 */
[----:B------:R-:W-:Y:S02]  /*17860*/  PRMT R150, R2, 0x3340, R0 ;  /* 0x0000334002967816 */ /* 0x000fe40000000000 */
[----:B------:R-:W-:Y:S01]  /*17870*/  PRMT R246, RZ, 0x7610, R246 ;  /* 0x00007610fff67816 */ /* 0x000fe200000000f6 */
[----:B----4-:R-:W-:Y:S01]  /*17880*/  @!P1 IMAD.MOV.U32 R3, RZ, RZ, R156 ;  /* 0x000000ffff039224 */ /* 0x010fe200078e009c */
[----:B--2---:R-:W-:Y:S01]  /*17890*/  LOP3.LUT R0, R180, 0xffff, RZ, 0xc0, !PT ;  /* 0x0000ffffb4007812 */ /* 0x004fe200078ec0ff */
[----:B---3--:R-:W-:Y:S01]  /*178a0*/  @!P1 IMAD.MOV.U32 R2, RZ, RZ, R217 ;  /* 0x000000ffff029224 */ /* 0x008fe200078e00d9 */
[----:B------:R0:W-:Y:S04]  /*178b0*/  STL [R1+0x1344], R217 ;  /* 0x001344d901007387 */ /* 0x0001e80000100800 */
[----:B------:R-:W2:Y:S04]  /*178c0*/  LDL.LU R147, [R1+0x7d8] ;  /* 0x0007d80001937983 */ /* 0x000ea80000300800 */
[----:B------:R-:W3:Y:S04]  /*178d0*/  LDL.LU R151, [R1+0x760] ;  /* 0x0007600001977983 */ /* 0x000ee80000300800 */
[----:B------:R-:W4:Y:S04]  /*178e0*/  LDL R6, [R1+0x898] ;  /* 0x0008980001067983 */ /* 0x000f280000100800 */
[----:B------:R-:W4:Y:S04]  /*178f0*/  LDL.LU R146, [R1+0x800] ;  /* 0x0008000001927983 */ /* 0x000f280000300800 */
[----:B------:R1:W4:Y:S04]  /*17900*/  @!P1 LDG.E.U8 R247, desc[UR56][R2.64] ;  /* 0x0000003802f79981 */ /* 0x000328000c1e1100 */
[----:B------:R-:W4:Y:S04]  /*17910*/  LDL.LU R149, [R1+0x798] ;  /* 0x0007980001957983 */ /* 0x000f280000300800 */
[----:B------:R-:W2:Y:S01]  /*17920*/  LDL.LU R180, [R1+0x8b8] ;  /* 0x0008b80001b47983 */ /* 0x000ea20000300800 */
[----:B-1----:R-:W-:-:S03]  /*17930*/  LOP3.LUT R2, R169, 0xffff, RZ, 0xc0, !PT ;  /* 0x0000ffffa9027812 */ /* 0x002fc600078ec0ff */
[----:B------:R-:W4:Y:S01]  /*17940*/  LDL.LU R169, [R1+0x8bc] ;  /* 0x0008bc0001a97983 */ /* 0x000f220000300800 */
[----:B------:R-:W-:Y:S01]  /*17950*/  @!P1 IMAD.MOV.U32 R3, RZ, RZ, R164 ;  /* 0x000000ffff039224 */ /* 0x000fe200078e00a4 */
[----:B------:R-:W-:Y:S01]  /*17960*/  PRMT R148, R2, 0x3340, R0 ;  /* 0x0000334002947816 */ /* 0x000fe20000000000 */
[----:B------:R-:W-:Y:S01]  /*17970*/  @!P1 IMAD.MOV.U32 R2, RZ, RZ, R218 ;  /* 0x000000ffff029224 */ /* 0x000fe200078e00da */
[----:B------:R1:W-:Y:S04]  /*17980*/  STL [R1+0x1348], R218 ;  /* 0x001348da01007387 */ /* 0x0003e80000100800 */
[----:B------:R0:W4:Y:S02]  /*17990*/  @!P1 LDG.E.U8 R246, desc[UR56][R2.64] ;  /* 0x0000003802f69981 */ /* 0x000124000c1e1100 */
[----:B0-----:R-:W-:-:S02]  /*179a0*/  LOP3.LUT R2, R177, 0xffff, RZ, 0xc0, !PT ;  /* 0x0000ffffb1027812 */ /* 0x001fc400078ec0ff */
[----:B------:R-:W4:Y:S04]  /*179b0*/  LDL.LU R177, [R1+0x89c] ;  /* 0x00089c0001b17983 */ /* 0x000f280000300800 */
[----:B------:R-:W4:Y:S04]  /*179c0*/  LDL R11, [R1+0xa70] ;  /* 0x000a7000010b7983 */ /* 0x000f280000100800 */
[----:B------:R-:W4:Y:S01]  /*179d0*/  LDL R5, [R1+0xa74] ;  /* 0x000a740001057983 */ /* 0x000f220000100800 */
[----:B------:R-:W-:-:S03]  /*179e0*/  LOP3.LUT R0, R145, 0xffff, RZ, 0xc0, !PT ;  /* 0x0000ffff91007812 */ /* 0x000fc600078ec0ff */
[----:B------:R-:W4:Y:S04]  /*179f0*/  LDL.LU R137, [R1+0x818] ;  /* 0x0008180001897983 */ /* 0x000f280000300800 */
[----:B------:R-:W4:Y:S01]  /*17a00*/  LDL.LU R145, [R1+0x7c4] ;  /* 0x0007c40001917983 */ /* 0x000f220000300800 */
[----:B------:R-:W-:-:S03]  /*17a10*/  PRMT R136, R2, 0x3340, R0 ;  /* 0x0000334002887816 */ /* 0x000fc60000000000 */
[----:B------:R-:W4:Y:S01]  /*17a20*/  LDL R7, [R1+0xa50] ;  /* 0x000a500001077983 */ /* 0x000f220000100800 */
[----:B------:R-:W-:Y:S01]  /*17a30*/  PRMT R245, RZ, 0x7610, R245 ;  /* 0x00007610fff57816 */ /* 0x000fe200000000f5 */
[----:B------:R-:W-:Y:S02]  /*17a40*/  @!P1 IMAD.MOV.U32 R2, RZ, RZ, R161 ;  /* 0x000000ffff029224 */ /* 0x000fe400078e00a1 */
[----:B------:R-:W-:Y:S01]  /*17a50*/  @!P1 IMAD.MOV.U32 R3, RZ, RZ, R172 ;  /* 0x000000ffff039224 */ /* 0x000fe200078e00ac */
[----:B------:R-:W-:Y:S01]  /*17a60*/  LOP3.LUT R0, R144, 0xffff, RZ, 0xc0, !PT ;  /* 0x0000ffff90007812 */ /* 0x000fe200078ec0ff */
[----:B------:R-:W4:Y:S04]  /*17a70*/  LDL R4, [R1+0xa54] ;  /* 0x000a540001047983 */ /* 0x000f280000100800 */
[----:B------:R0:W4:Y:S01]  /*17a80*/  @!P1 LDG.E.U8 R245, desc[UR56][R2.64] ;  /* 0x0000003802f59981 */ /* 0x000122000c1e1100 */
[----:B------:R-:W-:-:S02]  /*17a90*/  PRMT R244, RZ, 0x7610, R244 ;  /* 0x00007610fff47816 */ /* 0x000fc400000000f4 */
[----:B0-----:R-:W-:Y:S02]  /*17aa0*/  LOP3.LUT R2, R143, 0xffff, RZ, 0xc0, !PT ;  /* 0x0000ffff8f027812 */ /* 0x001fe400078ec0ff */
[----:B------:R-:W4:Y:S02]  /*17ab0*/  LDL.LU R143, [R1+0x844] ;  /* 0x00084400018f7983 */ /* 0x000f240000300800 */
[----:B------:R-:W-:Y:S02]  /*17ac0*/  PRMT R134, R2, 0x3340, R0 ;  /* 0x0000334002867816 */ /* 0x000fe40000000000 */
[----:B------:R-:W-:Y:S02]  /*17ad0*/  PRMT R243, RZ, 0x7610, R243 ;  /* 0x00007610fff37816 */ /* 0x000fe400000000f3 */
[----:B---3--:R-:W-:Y:S01]  /*17ae0*/  LOP3.LUT R0, R151, 0xffff, RZ, 0xc0, !PT ;  /* 0x0000ffff97007812 */ /* 0x008fe200078ec0ff */
[----:B--2---:R-:W-:Y:S02]  /*17af0*/  @!P1 IMAD.MOV.U32 R3, RZ, RZ, R180 ;  /* 0x000000ffff039224 */ /* 0x004fe400078e00b4 */
[----:B----4-:R-:W-:-:S05]  /*17b00*/  @!P1 IMAD.MOV.U32 R2, RZ, RZ, R169 ;  /* 0x000000ffff029224 */ /* 0x010fca00078e00a9 */
[----:B------:R0:W2:Y:S02]  /*17b10*/  @!P1 LDG.E.U8 R244, desc[UR56][R2.64] ;  /* 0x0000003802f49981 */ /* 0x0000a4000c1e1100 */
[----:B0-----:R-:W-:Y:S02]  /*17b20*/  LOP3.LUT R2, R147, 0xffff, RZ, 0xc0, !PT ;  /* 0x0000ffff93027812 */ /* 0x001fe400078ec0ff */
[----:B------:R-:W3:Y:S04]  /*17b30*/  LDL.LU R147, [R1+0x7f4] ;  /* 0x0007f40001937983 */ /* 0x000ee80000300800 */
[----:B------:R-:W4:Y:S01]  /*17b40*/  LDL R62, [R1+0xa30] ;  /* 0x000a3000013e7983 */ /* 0x000f220000100800 */
[----:B------:R-:W-:Y:S01]  /*17b50*/  PRMT R151, R2, 0x3340, R0 ;  /* 0x0000334002977816 */ /* 0x000fe20000000000 */
[----:B------:R-:W-:-:S02]  /*17b60*/  @!P1 IMAD.MOV.U32 R2, RZ, RZ, R177 ;  /* 0x000000ffff029224 */ /* 0x000fc400078e00b1 */
[----:B------:R-:W-:Y:S02]  /*17b70*/  @!P1 IMAD.MOV.U32 R3, RZ, RZ, R6 ;  /* 0x000000ffff039224 */ /* 0x000fe400078e0006 */
[----:B------:R-:W2:Y:S04]  /*17b80*/  LDL R6, [R1+0xa34] ;  /* 0x000a340001067983 */ /* 0x000ea80000100800 */
[----:B------:R0:W2:Y:S04]  /*17b90*/  @!P1 LDG.E.U8 R243, desc[UR56][R2.64] ;  /* 0x0000003802f39981 */ /* 0x0000a8000c1e1100 */
[----:B------:R-:W2:Y:S01]  /*17ba0*/  LDL.LU R144, [R1+0x808] ;  /* 0x0008080001907983 */ /* 0x000ea20000300800 */
[----:B0-----:R-:W-:Y:S01]  /*17bb0*/  LOP3.LUT R2, R146, 0xffff, RZ, 0xc0, !PT ;  /* 0x0000ffff92027812 */ /* 0x001fe200078ec0ff */
[----:B------:R-:W-:-:S02]  /*17bc0*/  @!P1 IMAD.MOV.U32 R3, RZ, RZ, R11 ;  /* 0x000000ffff039224 */ /* 0x000fc400078e000b */
[----:B------:R-:W2:Y:S04]  /*17bd0*/  LDL.LU R146, [R1+0x7a4] ;  /* 0x0007a40001927983 */ /* 0x000ea80000300800 */
[----:B------:R-:W2:Y:S01]  /*17be0*/  LDL R11, [R1+0xa10] ;  /* 0x000a1000010b7983 */ /* 0x000ea20000100800 */
[----:B------:R-:W-:-:S04]  /*17bf0*/  LOP3.LUT R0, R149, 0xffff, RZ, 0xc0, !PT ;  /* 0x0000ffff95007812 */ /* 0x000fc800078ec0ff */
[----:B------:R-:W-:Y:S01]  /*17c00*/  PRMT R149, R2, 0x3340, R0 ;  /* 0x0000334002957816 */ /* 0x000fe20000000000 */
[----:B------:R-:W-:Y:S02]  /*17c10*/  @!P1 IMAD.MOV.U32 R2, RZ, RZ, R5 ;  /* 0x000000ffff029224 */ /* 0x000fe400078e0005 */
[----:B------:R-:W2:Y:S01]  /*17c20*/  LDL R5, [R1+0xa14] ;  /* 0x000a140001057983 */ /* 0x000ea20000100800 */
[----:B------:R-:W-:Y:S02]  /*17c30*/  PRMT R242, RZ, 0x7610, R242 ;  /* 0x00007610fff27816 */ /* 0x000fe400000000f2 */
[----:B------:R-:W-:Y:S01]  /*17c40*/  LOP3.LUT R0, R145, 0xffff, RZ, 0xc0, !PT ;  /* 0x0000ffff91007812 */ /* 0x000fe200078ec0ff */
[----:B------:R-:W2:Y:S04]  /*17c50*/  LDL.LU R130, [R1+0x828] ;  /* 0x0008280001827983 */ /* 0x000ea80000300800 */
[----:B------:R-:W2:Y:S04]  /*17c60*/  LDL.LU R145, [R1+0x7d4] ;  /* 0x0007d40001917983 */ /* 0x000ea80000300800 */
[----:B------:R0:W2:Y:S04]  /*17c70*/  @!P1 LDG.E.U8 R242, desc[UR56][R2.64] ;  /* 0x0000003802f29981 */ /* 0x0000a8000c1e1100 */
[----:B------:R-:W2:Y:S01]  /*17c80*/  LDL R82, [R1+0x9f0] ;  /* 0x0009f00001527983 */ /* 0x000ea20000100800 */
[----:B0-----:R-:W-:-:S03]  /*17c90*/  @!P1 IMAD.MOV.U32 R3, RZ, RZ, R7 ;  /* 0x000000ffff039224 */ /* 0x001fc600078e0007 */
[----:B------:R-:W2:Y:S01]  /*17ca0*/  LDL R7, [R1+0x9f4] ;  /* 0x0009f40001077983 */ /* 0x000ea20000100800 */
[----:B------:R-:W-:-:S03]  /*17cb0*/  LOP3.LUT R2, R137, 0xffff, RZ, 0xc0, !PT ;  /* 0x0000ffff89027812 */ /* 0x000fc600078ec0ff */
[----:B------:R-:W2:Y:S01]  /*17cc0*/  LDL.LU R131, [R1+0x854] ;  /* 0x0008540001837983 */ /* 0x000ea20000300800 */
[----:B------:R-:W-:-:S03]  /*17cd0*/  PRMT R137, R2, 0x3340, R0 ;  /* 0x0000334002897816 */ /* 0x000fc60000000000 */
[----:B------:R-:W2:Y:S01]  /*17ce0*/  LDL.LU R132, [R1+0x7fc] ;  /* 0x0007fc0001847983 */ /* 0x000ea20000300800 */
[----:B------:R-:W-:Y:S01]  /*17cf0*/  PRMT R241, RZ, 0x7610, R241 ;  /* 0x00007610fff17816 */ /* 0x000fe200000000f1 */
[----:B------:R-:W-:Y:S02]  /*17d00*/  @!P1 IMAD.MOV.U32 R2, RZ, RZ, R4 ;  /* 0x000000ffff029224 */ /* 0x000fe400078e0004 */
[----:B------:R-:W2:Y:S04]  /*17d10*/  LDL R80, [R1+0x9d0] ;  /* 0x0009d00001507983 */ /* 0x000ea80000100800 */
[----:B------:R-:W2:Y:S04]  /*17d20*/  LDL R4, [R1+0x9d4] ;  /* 0x0009d40001047983 */ /* 0x000ea80000100800 */
[----:B------:R0:W2:Y:S04]  /*17d30*/  @!P1 LDG.E.U8 R241, desc[UR56][R2.64] ;  /* 0x0000003802f19981 */ /* 0x0000a8000c1e1100 */
[----:B------:R-:W2:Y:S01]  /*17d40*/  LDL.LU R133, [R1+0x864] ;  /* 0x0008640001857983 */ /* 0x000ea20000300800 */
[----:B0-----:R-:W-:-:S03]  /*17d50*/  LOP3.LUT R2, R143, 0xffff, RZ, 0xc0, !PT ;  /* 0x0000ffff8f027812 */ /* 0x001fc600078ec0ff */
[----:B------:R-:W2:Y:S04]  /*17d60*/  LDL.LU R143, [R1+0x814] ;  /* 0x00081400018f7983 */ /* 0x000ea80000300800 */
[----:B------:R-:W2:Y:S01]  /*17d70*/  LDL R78, [R1+0x9b0] ;  /* 0x0009b000014e7983 */ /* 0x000ea20000100800 */
[----:B------:R-:W-:Y:S01]  /*17d80*/  PRMT R240, RZ, 0x7610, R240 ;  /* 0x00007610fff07816 */ /* 0x000fe200000000f0 */
[----:B----4-:R-:W-:Y:S02]  /*17d90*/  @!P1 IMAD.MOV.U32 R3, RZ, RZ, R62 ;  /* 0x000000ffff039224 */ /* 0x010fe400078e003e */
[----:B------:R-:W4:Y:S01]  /*17da0*/  LDL R62, [R1+0x9b4] ;  /* 0x0009b400013e7983 */ /* 0x000f220000100800 */
[----:B---3--:R-:W-:-:S03]  /*17db0*/  LOP3.LUT R0, R147, 0xffff, RZ, 0xc0, !PT ;  /* 0x0000ffff93007812 */ /* 0x008fc600078ec0ff */
[----:B------:R-:W3:Y:S01]  /*17dc0*/  LDL.LU R147, [R1+0x838] ;  /* 0x0008380001937983 */ /* 0x000ee20000300800 */
[----:B------:R-:W-:Y:S01]  /*17dd0*/  PRMT R135, R2, 0x3340, R0 ;  /* 0x0000334002877816 */ /* 0x000fe20000000000 */
[----:B--2---:R-:W-:Y:S02]  /*17de0*/  @!P1 IMAD.MOV.U32 R2, RZ, RZ, R6 ;  /* 0x000000ffff029224 */ /* 0x004fe400078e0006 */
[----:B------:R-:W2:Y:S04]  /*17df0*/  LDL R6, [R1+0x994] ;  /* 0x0009940001067983 */ /* 0x000ea80000100800 */
[----:B------:R0:W2:Y:S02]  /*17e00*/  @!P1 LDG.E.U8 R240, desc[UR56][R2.64] ;  /* 0x0000003802f09981 */ /* 0x0000a4000c1e1100 */
[----:B0-----:R-:W-:-:S02]  /*17e10*/  LOP3.LUT R2, R144, 0xffff, RZ, 0xc0, !PT ;  /* 0x0000ffff90027812 */ /* 0x001fc400078ec0ff */
[----:B------:R-:W2:Y:S01]  /*17e20*/  LDL.LU R144, [R1+0x85c] ;  /* 0x00085c0001907983 */ /* 0x000ea20000300800 */
[----:B------:R-:W-:-:S03]  /*17e30*/  @!P1 IMAD.MOV.U32 R3, RZ, RZ, R11 ;  /* 0x000000ffff039224 */ /* 0x000fc600078e000b */
[----:B------:R-:W2:Y:S01]  /*17e40*/  LDL R11, [R1+0x990] ;  /* 0x00099000010b7983 */ /* 0x000ea20000100800 */
[----:B------:R-:W-:Y:S02]  /*17e50*/  LOP3.LUT R0, R146, 0xffff, RZ, 0xc0, !PT ;  /* 0x0000ffff92007812 */ /* 0x000fe400078ec0ff */
[----:B------:R-:W-:Y:S02]  /*17e60*/  PRMT R239, RZ, 0x7610, R239 ;  /* 0x00007610ffef7816 */ /* 0x000fe400000000ef */
[----:B------:R-:W-:Y:S01]  /*17e70*/  PRMT R146, R2, 0x3340, R0 ;  /* 0x0000334002927816 */ /* 0x000fe20000000000 */
[----:B------:R-:W-:Y:S01]  /*17e80*/  @!P1 IMAD.MOV.U32 R2, RZ, RZ, R5 ;  /* 0x000000ffff029224 */ /* 0x000fe200078e0005 */
[----:B------:R-:W-:Y:S01]  /*17e90*/  PRMT R238, RZ, 0x7610, R238 ;  /* 0x00007610ffee7816 */ /* 0x000fe200000000ee */
[----:B------:R-:W2:Y:S04]  /*17ea0*/  LDL R5, [R1+0x974] ;  /* 0x0009740001057983 */ /* 0x000ea80000100800 */
[----:B------:R0:W2:Y:S01]  /*17eb0*/  @!P1 LDG.E.U8 R239, desc[UR56][R2.64] ;  /* 0x0000003802ef9981 */ /* 0x0000a2000c1e1100 */
[----:B------:R-:W-:-:S02]  /*17ec0*/  LOP3.LUT R0, R145, 0xffff, RZ, 0xc0, !PT ;  /* 0x0000ffff91007812 */ /* 0x000fc400078ec0ff */
[----:B0-----:R-:W-:Y:S01]  /*17ed0*/  LOP3.LUT R2, R130, 0xffff, RZ, 0xc0, !PT ;  /* 0x0000ffff82027812 */ /* 0x001fe200078ec0ff */
[----:B------:R-:W-:-:S03]  /*17ee0*/  @!P1 IMAD.MOV.U32 R3, RZ, RZ, R82 ;  /* 0x000000ffff039224 */ /* 0x000fc600078e0052 */
[----:B------:R-:W-:Y:S01]  /*17ef0*/  PRMT R145, R2, 0x3340, R0 ;  /* 0x0000334002917816 */ /* 0x000fe20000000000 */
[----:B------:R-:W-:Y:S01]  /*17f00*/  @!P1 IMAD.MOV.U32 R2, RZ, RZ, R7 ;  /* 0x000000ffff029224 */ /* 0x000fe200078e0007 */
[----:B------:R-:W-:Y:S01]  /*17f10*/  PRMT R237, RZ, 0x7610, R237 ;  /* 0x00007610ffed7816 */ /* 0x000fe200000000ed */
[----:B------:R-:W2:Y:S04]  /*17f20*/  LDL R7, [R1+0x970] ;  /* 0x0009700001077983 */ /* 0x000ea80000100800 */
[----:B------:R0:W2:Y:S01]  /*17f30*/  @!P1 LDG.E.U8 R238, desc[UR56][R2.64] ;  /* 0x0000003802ee9981 */ /* 0x0000a2000c1e1100 */
[----:B------:R-:W-:Y:S02]  /*17f40*/  LOP3.LUT R0, R132, 0xffff, RZ, 0xc0, !PT ;  /* 0x0000ffff84007812 */ /* 0x000fe400078ec0ff */
        /* <DEDUP_REMOVED lines=10> */
[----:B------:R-:W-:Y:S02]  /*17ff0*/  PRMT R130, R2, 0x3340, R0 ;  /* 0x0000334002827816 */ /* 0x000fe40000000000 */
[----:B------:R-:W-:Y:S02]  /*18000*/  LOP3.LUT R0, R216, 0xffff, RZ, 0xc0, !PT ;  /* 0x0000ffffd8007812 */ /* 0x000fe400078ec0ff */
[----:B------:R-:W2:Y:S04]  /*18010*/  LDL.LU R216, [R1+0x18b4] ;  /* 0x0018b40001d87983 */ /* 0x000ea80000300800 */
[----:B------:R-:W2:Y:S01]  /*18020*/  LDL.LU R217, [R1+0x950] ;  /* 0x0009500001d97983 */ /* 0x000ea20000300800 */
[----:B------:R-:W-:Y:S01]  /*18030*/  PRMT R235, RZ, 0x7610, R235 ;  /* 0x00007610ffeb7816 */ /* 0x000fe200000000eb */
[----:B----4-:R-:W-:-:S05]  /*18040*/  @!P1 IMAD.MOV.U32 R2, RZ, RZ, R62 ;  /* 0x000000ffff029224 */ /* 0x010fca00078e003e */
[----:B------:R3:W4:Y:S02]  /*18050*/  @!P1 LDG.E.U8 R236, desc[UR56][R2.64] ;  /* 0x0000003802ec9981 */ /* 0x000724000c1e1100 */
[----:B---3--:R-:W-:-:S04]  /*18060*/  LOP3.LUT R2, R147, 0xffff, RZ, 0xc0, !PT ;  /* 0x0000ffff93027812 */ /* 0x008fc800078ec0ff */
[----:B------:R-:W-:Y:S02]  /*18070*/  PRMT R147, R2, 0x3340, R0 ;  /* 0x0000334002937816 */ /* 0x000fe40000000000 */
[----:B------:R-:W-:Y:S02]  /*18080*/  LOP3.LUT R0, R181, 0xffff, RZ, 0xc0, !PT ;  /* 0x0000ffffb5007812 */ /* 0x000fe400078ec0ff */
[----:B------:R-:W3:Y:S01]  /*18090*/  LDL.LU R181, [R1+0x18b0] ;  /* 0x0018b00001b57983 */ /* 0x000ee20000300800 */
[----:B--2---:R-:W-:-:S03]  /*180a0*/  @!P1 IMAD.MOV.U32 R2, RZ, RZ, R6 ;  /* 0x000000ffff029224 */ /* 0x004fc600078e0006 */
[----:B-1----:R-:W2:Y:S01]  /*180b0*/  LDL.LU R218, [R1+0x934] ;  /* 0x0009340001da7983 */ /* 0x002ea20000300800 */
[----:B------:R-:W-:-:S03]  /*180c0*/  @!P1 IMAD.MOV.U32 R3, RZ, RZ, R11 ;  /* 0x000000ffff039224 */ /* 0x000fc600078e000b */
[----:B------:R-:W4:Y:S04]  /*180d0*/  LDL.LU R219, [R1+0x930] ;  /* 0x0009300001db7983 */ /* 0x000f280000300800 */
[----:B------:R0:W4:Y:S04]  /*180e0*/  @!P1 LDG.E.U8 R235, desc[UR56][R2.64] ;  /* 0x0000003802eb9981 */ /* 0x000128000c1e1100 */
[----:B------:R-:W4:Y:S01]  /*180f0*/  LDL.LU R143, [R1+0x834] ;  /* 0x00083400018f7983 */ /* 0x000f220000300800 */
[----:B0-----:R-:W-:-:S04]  /*18100*/  LOP3.LUT R2, R144, 0xffff, RZ, 0xc0, !PT ;  /* 0x0000ffff90027812 */ /* 0x001fc800078ec0ff */
[----:B------:R-:W-:Y:S02]  /*18110*/  PRMT R6, R2, 0x3340, R0 ;  /* 0x0000334002067816 */ /* 0x000fe40000000000 */
[----:B------:R-:W-:Y:S02]  /*18120*/  LOP3.LUT R0, R158, 0xffff, RZ, 0xc0, !PT ;  /* 0x0000ffff9e007812 */ /* 0x000fe400078ec0ff */
[----:B------:R-:W4:Y:S04]  /*18130*/  LDL.LU R158, [R1+0x910] ;  /* 0x00091000019e7983 */ /* 0x000f280000300800 */
[----:B------:R-:W4:Y:S04]  /*18140*/  LDL.LU R220, [R1+0x914] ;  /* 0x0009140001dc7983 */ /* 0x000f280000300800 */
[----:B------:R-:W4:Y:S04]  /*18150*/  LDL.LU R128, [R1+0x888] ;  /* 0x0008880001807983 */ /* 0x000f280000300800 */
[----:B------:R-:W4:Y:S01]  /*18160*/  LDL.LU R129, [R1+0x858] ;  /* 0x0008580001817983 */ /* 0x000f220000300800 */
[----:B------:R-:W-:Y:S01]  /*18170*/  PRMT R234, RZ, 0x7610, R234 ;  /* 0x00007610ffea7816 */ /* 0x000fe200000000ea */
[----:B------:R-:W-:-:S02]  /*18180*/  @!P1 IMAD.MOV.U32 R2, RZ, RZ, R5 ;  /* 0x000000ffff029224 */ /* 0x000fc400078e0005 */
[----:B------:R-:W-:-:S05]  /*18190*/  @!P1 IMAD.MOV.U32 R3, RZ, RZ, R7 ;  /* 0x000000ffff039224 */ /* 0x000fca00078e0007 */
[----:B------:R0:W4:Y:S01]  /*181a0*/  @!P1 LDG.E.U8 R234, desc[UR56][R2.64] ;  /* 0x0000003802ea9981 */ /* 0x000122000c1e1100 */
[----:B------:R-:W-:Y:S02]  /*181b0*/  PRMT R233, RZ, 0x7610, R233 ;  /* 0x00007610ffe97816 */ /* 0x000fe400000000e9 */
[----:B------:R-:W-:Y:S02]  /*181c0*/  PRMT R232, RZ, 0x7610, R232 ;  /* 0x00007610ffe87816 */ /* 0x000fe400000000e8 */
[----:B0-----:R-:W-:Y:S02]  /*181d0*/  LOP3.LUT R2, R216, 0xffff, RZ, 0xc0, !PT ;  /* 0x0000ffffd8027812 */ /* 0x001fe400078ec0ff */
[----:B------:R-:W4:Y:S02]  /*181e0*/  LDL.LU R216, [R1+0x8f4] ;  /* 0x0008f40001d87983 */ /* 0x000f240000300800 */
[----:B------:R-:W-:Y:S01]  /*181f0*/  PRMT R133, R2, 0x3340, R0 ;  /* 0x0000334002857816 */ /* 0x000fe20000000000 */
[----:B------:R-:W-:-:S02]  /*18200*/  @!P1 IMAD.MOV.U32 R2, RZ, RZ, R4 ;  /* 0x000000ffff029224 */ /* 0x000fc400078e0004 */
[----:B------:R-:W-:Y:S01]  /*18210*/  @!P1 IMAD.MOV.U32 R3, RZ, RZ, R217 ;  /* 0x000000ffff039224 */ /* 0x000fe200078e00d9 */
[----:B------:R-:W-:Y:S02]  /*18220*/  LOP3.LUT R0, R166, 0xffff, RZ, 0xc0, !PT ;  /* 0x0000ffffa6007812 */ /* 0x000fe400078ec0ff */
[----:B------:R-:W4:Y:S04]  /*18230*/  LDL.LU R166, [R1+0x8f0] ;  /* 0x0008f00001a67983 */ /* 0x000f280000300800 */
[----:B------:R3:W4:Y:S01]  /*18240*/  @!P1 LDG.E.U8 R233, desc[UR56][R2.64] ;  /* 0x0000003802e99981 */ /* 0x000722000c1e1100 */
[----:B------:R-:W-:Y:S02]  /*18250*/  PRMT R231, RZ, 0x7610, R231 ;  /* 0x00007610ffe77816 */ /* 0x000fe400000000e7 */
[----:B---3--:R-:W-:-:S04]  /*18260*/  LOP3.LUT R2, R181, 0xffff, RZ, 0xc0, !PT ;  /* 0x0000ffffb5027812 */ /* 0x008fc800078ec0ff */
[----:B------:R-:W-:Y:S01]  /*18270*/  PRMT R131, R2, 0x3340, R0 ;  /* 0x0000334002837816 */ /* 0x000fe20000000000 */
[----:B--2---:R-:W-:Y:S02]  /*18280*/  @!P1 IMAD.MOV.U32 R2, RZ, RZ, R218 ;  /* 0x000000ffff029224 */ /* 0x004fe400078e00da */
[----:B----4-:R-:W-:Y:S01]  /*18290*/  @!P1 IMAD.MOV.U32 R3, RZ, RZ, R219 ;  /* 0x000000ffff039224 */ /* 0x010fe200078e00db */
[----:B------:R-:W-:-:S04]  /*182a0*/  LOP3.LUT R0, R174, 0xffff, RZ, 0xc0, !PT ;  /* 0x0000ffffae007812 */ /* 0x000fc800078ec0ff */
[----:B------:R0:W2:Y:S02]  /*182b0*/  @!P1 LDG.E.U8 R232, desc[UR56][R2.64] ;  /* 0x0000003802e89981 */ /* 0x0000a4000c1e1100 */
[----:B0-----:R-:W-:Y:S02]  /*182c0*/  LOP3.LUT R2, R163, 0xffff, RZ, 0xc0, !PT ;  /* 0x0000ffffa3027812 */ /* 0x001fe400078ec0ff */
[----:B------:R-:W3:Y:S04]  /*182d0*/  LDL.LU R163, [R1+0x8d4] ;  /* 0x0008d40001a37983 */ /* 0x000ee80000300800 */
[----:B------:R-:W4:Y:S04]  /*182e0*/  LDL.LU R123, [R1+0x88c] ;  /* 0x00088c00017b7983 */ /* 0x000f280000300800 */
[----:B------:R-:W2:Y:S04]  /*182f0*/  LDL.LU R125, [R1+0x868] ;  /* 0x00086800017d7983 */ /* 0x000ea80000300800 */
[----:B------:R-:W4:Y:S01]  /*18300*/  LDL.LU R174, [R1+0x8d0] ;  /* 0x0008d00001ae7983 */ /* 0x000f220000300800 */
[----:B------:R-:W-:Y:S01]  /*18310*/  PRMT R144, R2, 0x3340, R0 ;  /* 0x0000334002907816 */ /* 0x000fe20000000000 */
[----:B------:R-:W-:-:S02]  /*18320*/  @!P1 IMAD.MOV.U32 R2, RZ, RZ, R220 ;  /* 0x000000ffff029224 */ /* 0x000fc400078e00dc */
[----:B------:R-:W-:Y:S01]  /*18330*/  @!P1 IMAD.MOV.U32 R3, RZ, RZ, R158 ;  /* 0x000000ffff039224 */ /* 0x000fe200078e009e */
[----:B------:R-:W2:Y:S04]  /*18340*/  LDL.LU R118, [R1+0x880] ;  /* 0x0008800001767983 */ /* 0x000ea80000300800 */
[----:B------:R-:W2:Y:S04]  /*18350*/  LDL.LU R120, [R1+0x874] ;  /* 0x0008740001787983 */ /* 0x000ea80000300800 */
[----:B------:R0:W2:Y:S04]  /*18360*/  @!P1 LDG.E.U8 R231, desc[UR56][R2.64] ;  /* 0x0000003802e79981 */ /* 0x0000a8000c1e1100 */
[----:B------:R-:W2:Y:S04]  /*18370*/  LDL.LU R121, [R1+0x84c] ;  /* 0x00084c0001797983 */ /* 0x000ea80000300800 */
[----:B------:R-:W2:Y:S01]  /*18380*/  LDL.LU R181, [R1+0x8b0] ;  /* 0x0008b00001b57983 */ /* 0x000ea20000300800 */
[----:B0-----:R-:W-:-:S03]  /*18390*/  LOP3.LUT R2, R171, 0xffff, RZ, 0xc0, !PT ;  /* 0x0000ffffab027812 */ /* 0x001fc600078ec0ff */
[----:B------:R-:W2:Y:S01]  /*183a0*/  LDL.LU R171, [R1+0x8b4] ;  /* 0x0008b40001ab7983 */ /* 0x000ea20000300800 */
[----:B------:R-:W-:-:S03]  /*183b0*/  LOP3.LUT R0, R143, 0xffff, RZ, 0xc0, !PT ;  /* 0x0000ffff8f007812 */ /* 0x000fc600078ec0ff */
[----:B------:R-:W2:Y:S01]  /*183c0*/  LDL.LU R124, [R1+0x840] ;  /* 0x00084000017c7983 */ /* 0x000ea20000300800 */
[----:B------:R-:W-:-:S03]  /*183d0*/  PRMT R143, R2, 0x3340, R0 ;  /* 0x00003340028f7816 */ /* 0x000fc60000000000 */
[----:B------:R-:W2:Y:S01]  /*183e0*/  LDL.LU R126, [R1+0x87c] ;  /* 0x00087c00017e7983 */ /* 0x000ea20000300800 */
[----:B------:R-:W-:-:S03]  /*183f0*/  LOP3.LUT R0, R129, 0xffff, RZ, 0xc0, !PT ;  /* 0x0000ffff81007812 */ /* 0x000fc600078ec0ff */
[----:B------:R-:W2:Y:S04]  /*18400*/  LDL.LU R117, [R1+0x870] ;  /* 0x0008700001757983 */ /* 0x000ea80000300800 */
[----:B------:R-:W2:Y:S04]  /*18410*/  LDL.LU R127, [R1+0x848] ;  /* 0x00084800017f7983 */ /* 0x000ea80000300800 */
[----:B------:R-:W2:Y:S04]  /*18420*/  LDL.LU R129, [R1+0x83c] ;  /* 0x00083c0001817983 */ /* 0x000ea80000300800 */
[----:B------:R-:W2:Y:S04]  /*18430*/  LDL.LU R119, [R1+0x830] ;  /* 0x0008300001777983 */ /* 0x000ea80000300800 */
[----:B------:R-:W2:Y:S01]  /*18440*/  LDL.LU R122, [R1+0x820] ;  /* 0x00082000017a7983 */ /* 0x000ea20000300800 */
[----:B------:R-:W-:Y:S01]  /*18450*/  PRMT R230, RZ, 0x7610, R230 ;  /* 0x00007610ffe67816 */ /* 0x000fe200000000e6 */
[----:B------:R-:W-:-:S02]  /*18460*/  @!P1 IMAD.MOV.U32 R2, RZ, RZ, R216 ;  /* 0x000000ffff029224 */ /* 0x000fc400078e00d8 */
[----:B------:R-:W-:-:S05]  /*18470*/  @!P1 IMAD.MOV.U32 R3, RZ, RZ, R166 ;  /* 0x000000ffff039224 */ /* 0x000fca00078e00a6 */
[----:B------:R0:W2:Y:S01]  /*18480*/  @!P1 LDG.E.U8 R230, desc[UR56][R2.64] ;  /* 0x0000003802e69981 */ /* 0x0000a2000c1e1100 */
[----:B------:R-:W-:Y:S02]  /*18490*/  PRMT R229, RZ, 0x7610, R229 ;  /* 0x00007610ffe57816 */ /* 0x000fe400000000e5 */
[----:B0-----:R-:W-:-:S04]  /*184a0*/  LOP3.LUT R2, R128, 0xffff, RZ, 0xc0, !PT ;  /* 0x0000ffff80027812 */ /* 0x001fc800078ec0ff */
[----:B------:R-:W-:Y:S01]  /*184b0*/  PRMT R128, R2, 0x3340, R0 ;  /* 0x0000334002807816 */ /* 0x000fe20000000000 */
[----:B---3--:R-:W-:Y:S02]  /*184c0*/  @!P1 IMAD.MOV.U32 R2, RZ, RZ, R163 ;  /* 0x000000ffff029224 */ /* 0x008fe400078e00a3 */
[----:B----4-:R-:W-:Y:S01]  /*184d0*/  @!P1 IMAD.MOV.U32 R3, RZ, RZ, R174 ;  /* 0x000000ffff039224 */ /* 0x010fe200078e00ae */
[----:B--2---:R-:W-:-:S04]  /*184e0*/  LOP3.LUT R0, R125, 0xffff, RZ, 0xc0, !PT ;  /* 0x0000ffff7d007812 */ /* 0x004fc800078ec0ff */
[----:B------:R0:W2:Y:S02]  /*184f0*/  @!P1 LDG.E.U8 R229, desc[UR56][R2.64] ;  /* 0x0000003802e59981 */ /* 0x0000a4000c1e1100 */
[----:B0-----:R-:W-:Y:S02]  /*18500*/  LOP3.LUT R2, R123, 0xffff, RZ, 0xc0, !PT ;  /* 0x0000ffff7b027812 */ /* 0x001fe400078ec0ff */
[----:B------:R-:W3:Y:S02]  /*18510*/  LDL.LU R123, [R1+0x7f0] ;  /* 0x0007f000017b7983 */ /* 0x000ee40000300800 */
[--C-:B------:R-:W-:Y:S02]  /*18520*/  PRMT R62, R2, 0x3340, R0.reuse ;  /* 0x00003340023e7816 */ /* 0x100fe40000000000 */
[----:B------:R-:W-:Y:S01]  /*18530*/  PRMT R0, RZ, 0x7610, R0 ;  /* 0x00007610ff007816 */ /* 0x000fe20000000000 */
[----:B------:R-:W-:Y:S01]  /*18540*/  @!P1 IMAD.MOV.U32 R3, RZ, RZ, R181 ;  /* 0x000000ffff039224 */ /* 0x000fe200078e00b5 */
[----:B------:R-:W4:Y:S01]  /*18550*/  LDL.LU R125, [R1+0x7e0] ;  /* 0x0007e000017d7983 */ /* 0x000f220000300800 */
[----:B------:R-:W-:-:S03]  /*18560*/  @!P1 IMAD.MOV.U32 R2, RZ, RZ, R171 ;  /* 0x000000ffff029224 */ /* 0x000fc600078e00ab */
[----:B------:R-:W2:Y:S01]  /*18570*/  LDL.LU R99, [R1+0x82c] ;  /* 0x00082c0001637983 */ /* 0x000ea20000300800 */
[----:B------:R-:W-:-:S03]  /*18580*/  LOP3.LUT R5, R118, 0xffff, RZ, 0xc0, !PT ;  /* 0x0000ffff76057812 */ /* 0x000fc600078ec0ff */
[----:B------:R-:W2:Y:S01]  /*18590*/  LDL.LU R100, [R1+0x81c] ;  /* 0x00081c0001647983 */ /* 0x000ea20000300800 */
[----:B------:R-:W-:-:S03]  /*185a0*/  LOP3.LUT R4, R121, 0xffff, RZ, 0xc0, !PT ;  /* 0x0000ffff79047812 */ /* 0x000fc600078ec0ff */
[----:B------:R-:W2:Y:S04]  /*185b0*/  LDL.LU R115, [R1+0x7ec] ;  /* 0x0007ec0001737983 */ /* 0x000ea80000300800 */
[----:B------:R0:W2:Y:S01]  /*185c0*/  @!P1 LDG.E.U8 R0, desc[UR56][R2.64] ;  /* 0x0000003802009981 */ /* 0x0000a2000c1e1100 */
[----:B------:R-:W-:-:S03]  /*185d0*/  PRMT R11, R5, 0x3340, R4 ;  /* 0x00003340050b7816 */ /* 0x000fc60000000004 */
[----:B------:R-:W2:Y:S01]  /*185e0*/  LDL.LU R121, [R1+0x7dc] ;  /* 0x0007dc0001797983 */ /* 0x000ea20000300800 */
[----:B------:R-:W-:-:S03]  /*185f0*/  LOP3.LUT R5, R126, 0xffff, RZ, 0xc0, !PT ;  /* 0x0000ffff7e057812 */ /* 0x000fc600078ec0ff */
[----:B------:R-:W2:Y:S01]  /*18600*/  LDL.LU R118, [R1+0x7d0] ;  /* 0x0007d00001767983 */ /* 0x000ea20000300800 */
[----:B0-----:R-:W-:Y:S02]  /*18610*/  LOP3.LUT R3, R120, 0xffff, RZ, 0xc0, !PT ;  /* 0x0000ffff78037812 */ /* 0x001fe400078ec0ff */
[----:B------:R-:W-:Y:S01]  /*18620*/  LOP3.LUT R2, R124, 0xffff, RZ, 0xc0, !PT ;  /* 0x0000ffff7c027812 */ /* 0x000fe200078ec0ff */
[----:B------:R-:W2:Y:S03]  /*18630*/  LDL.LU R120, [R1+0x7c0] ;  /* 0x0007c00001787983 */ /* 0x000ea60000300800 */
[----:B------:R-:W-:Y:S01]  /*18640*/  PRMT R7, R3, 0x3340, R2 ;  /* 0x0000334003077816 */ /* 0x000fe20000000002 */
[----:B------:R-:W2:Y:S01]  /*18650*/  LDL.LU R124, [R1+0x770] ;  /* 0x00077000017c7983 */ /* 0x000ea20000300800 */
[----:B------:R-:W-:Y:S02]  /*18660*/  LOP3.LUT R3, R117, 0xffff, RZ, 0xc0, !PT ;  /* 0x0000ffff75037812 */ /* 0x000fe400078ec0ff */
[----:B------:R-:W-:Y:S01]  /*18670*/  LOP3.LUT R2, R129, 0xffff, RZ, 0xc0, !PT ;  /* 0x0000ffff81027812 */ /* 0x000fe200078ec0ff */
[----:B------:R-:W2:Y:S01]  /*18680*/  LDL.LU R126, [R1+0x75c] ;  /* 0x00075c00017e7983 */ /* 0x000ea20000300800 */
[----:B------:R-:W-:-:S03]  /*18690*/  LOP3.LUT R4, R127, 0xffff, RZ, 0xc0, !PT ;  /* 0x0000ffff7f047812 */ /* 0x000fc600078ec0ff */
[----:B------:R-:W2:Y:S01]  /*186a0*/  LDL.LU R82, [R1+0x7cc] ;  /* 0x0007cc0001527983 */ /* 0x000ea20000300800 */
[----:B------:R-:W-:-:S03]  /*186b0*/  PRMT R127, R3, 0x3340, R2 ;  /* 0x00003340037f7816 */ /* 0x000fc60000000002 */
[----:B------:R-:W2:Y:S01]  /*186c0*/  LDL.LU R86, [R1+0x7bc] ;  /* 0x0007bc0001567983 */ /* 0x000ea20000300800 */
[----:B------:R-:W-:-:S03]  /*186d0*/  LOP3.LUT R3, R122, 0xffff, RZ, 0xc0, !PT ;  /* 0x0000ffff7a037812 */ /* 0x000fc600078ec0ff */
[----:B------:R-:W2:Y:S04]  /*186e0*/  LDL.LU R101, [R1+0x76c] ;  /* 0x00076c0001657983 */ /* 0x000ea80000300800 */
[----:B------:R-:W2:Y:S01]  /*186f0*/  LDL.LU R122, [R1+0x758] ;  /* 0x00075800017a7983 */ /* 0x000ea20000300800 */
[----:B------:R-:W-:-:S03]  /*18700*/  PRMT R129, R5, 0x3340, R4 ;  /* 0x0000334005817816 */ /* 0x000fc60000000004 */
[----:B------:R-:W2:Y:S01]  /*18710*/  LDL.LU R84, [R1+0x748] ;  /* 0x0007480001547983 */ /* 0x000ea20000300800 */
[----:B------:R-:W-:-:S03]  /*18720*/  LOP3.LUT R5, R119, 0xffff, RZ, 0xc0, !PT ;  /* 0x0000ffff77057812 */ /* 0x000fc600078ec0ff */
[----:B------:R-:W2:Y:S04]  /*18730*/  LDL.LU R87, [R1+0x734] ;  /* 0x0007340001577983 */ /* 0x000ea80000300800 */
[----:B------:R-:W2:Y:S04]  /*18740*/  LDL.LU R117, [R1+0x718] ;  /* 0x0007180001757983 */ /* 0x000ea80000300800 */
[----:B------:R-:W2:Y:S04]  /*18750*/  LDL.LU R119, [R1+0x710] ;  /* 0x0007100001777983 */ /* 0x000ea80000300800 */
[----:B------:R-:W2:Y:S01]  /*18760*/  LDL.LU R98, [R1+0x714] ;  /* 0x0007140001627983 */ /* 0x000ea20000300800 */
[----:B---3--:R-:W-:-:S02]  /*18770*/  LOP3.LUT R4, R123, 0xffff, RZ, 0xc0, !PT ;  /* 0x0000ffff7b047812 */ /* 0x008fc400078ec0ff */
[----:B----4-:R-:W-:Y:S02]  /*18780*/  LOP3.LUT R2, R125, 0xffff, RZ, 0xc0, !PT ;  /* 0x0000ffff7d027812 */ /* 0x010fe400078ec0ff */
[----:B------:R-:W-:Y:S02]  /*18790*/  PRMT R125, R5, 0x3340, R4 ;  /* 0x00003340057d7816 */ /* 0x000fe40000000004 */
[----:B--2---:R-:W-:Y:S02]  /*187a0*/  LOP3.LUT R5, R99, 0xffff, RZ, 0xc0, !PT ;  /* 0x0000ffff63057812 */ /* 0x004fe400078ec0ff */
[----:B------:R-:W-:Y:S02]  /*187b0*/  PRMT R123, R3, 0x3340, R2 ;  /* 0x00003340037b7816 */ /* 0x000fe40000000002 */
[----:B------:R-:W-:Y:S02]  /*187c0*/  LOP3.LUT R3, R100, 0xffff, RZ, 0xc0, !PT ;  /* 0x0000ffff64037812 */ /* 0x000fe400078ec0ff */
[----:B------:R-:W-:-:S02]  /*187d0*/  LOP3.LUT R4, R115, 0xffff, RZ, 0xc0, !PT ;  /* 0x0000ffff73047812 */ /* 0x000fc400078ec0ff */
[----:B------:R-:W2:Y:S01]  /*187e0*/  LDL.LU R115, [R1+0x70c] ;  /* 0x00070c0001737983 */ /* 0x000ea20000300800 */
[----:B------:R-:W-:Y:S02]  /*187f0*/  LOP3.LUT R2, R121, 0xffff, RZ, 0xc0, !PT ;  /* 0x0000ffff79027812 */ /* 0x000fe400078ec0ff */
[----:B------:R-:W-:Y:S02]  /*18800*/  PRMT R121, R5, 0x3340, R4 ;  /* 0x0000334005797816 */ /* 0x000fe40000000004 */
[----:B------:R-:W-:Y:S02]  /*18810*/  LOP3.LUT R5, R118, 0xffff, RZ, 0xc0, !PT ;  /* 0x0000ffff76057812 */ /* 0x000fe400078ec0ff */
[----:B------:R-:W-:Y:S01]  /*18820*/  PRMT R100, R3, 0x3340, R2 ;  /* 0x0000334003647816 */ /* 0x000fe20000000002 */
[----:B------:R-:W3:Y:S01]  /*18830*/  LDL.LU R118, [R1+0x6f8] ;  /* 0x0006f80001767983 */ /* 0x000ee20000300800 */
[----:B------:R-:W-:-:S03]  /*18840*/  LOP3.LUT R3, R120, 0xffff, RZ, 0xc0, !PT ;  /* 0x0000ffff78037812 */ /* 0x000fc600078ec0ff */
[----:B------:R-:W4:Y:S01]  /*18850*/  LDL.LU R120, [R1+0x6f0] ;  /* 0x0006f00001787983 */ /* 0x000f220000300800 */
[----:B------:R-:W-:-:S03]  /*18860*/  LOP3.LUT R4, R124, 0xffff, RZ, 0xc0, !PT ;  /* 0x0000ffff7c047812 */ /* 0x000fc600078ec0ff */
[----:B------:R-:W3:Y:S01]  /*18870*/  LDL.LU R78, [R1+0x704] ;  /* 0x00070400014e7983 */ /* 0x000ee20000300800 */
[----:B------:R-:W-:Y:S02]  /*18880*/  LOP3.LUT R2, R126, 0xffff, RZ, 0xc0, !PT ;  /* 0x0000ffff7e027812 */ /* 0x000fe400078ec0ff */
[----:B------:R-:W-:Y:S01]  /*18890*/  PRMT R126, R5, 0x3340, R4 ;  /* 0x00003340057e7816 */ /* 0x000fe20000000004 */
[----:B------:R-:W3:Y:S01]  /*188a0*/  LDL.LU R80, [R1+0x6fc] ;  /* 0x0006fc0001507983 */ /* 0x000ee20000300800 */
[----:B------:R-:W-:Y:S02]  /*188b0*/  LOP3.LUT R5, R82, 0xffff, RZ, 0xc0, !PT ;  /* 0x0000ffff52057812 */ /* 0x000fe400078ec0ff */
[----:B------:R-:W-:Y:S01]  /*188c0*/  PRMT R124, R3, 0x3340, R2 ;  /* 0x00003340037c7816 */ /* 0x000fe20000000002 */
[----:B------:R-:W3:Y:S01]  /*188d0*/  LDL.LU R99, [R1+0x6f4] ;  /* 0x0006f40001637983 */ /* 0x000ee20000300800 */
[----:B------:R-:W-:-:S03]  /*188e0*/  LOP3.LUT R3, R86, 0xffff, RZ, 0xc0, !PT ;  /* 0x0000ffff56037812 */ /* 0x000fc600078ec0ff */
[----:B------:R-:W3:Y:S01]  /*188f0*/  LDL.LU R82, [R1+0x6e8] ;  /* 0x0006e80001527983 */ /* 0x000ee20000300800 */
[----:B------:R-:W-:-:S03]  /*18900*/  LOP3.LUT R4, R101, 0xffff, RZ, 0xc0, !PT ;  /* 0x0000ffff65047812 */ /* 0x000fc600078ec0ff */
[----:B------:R-:W3:Y:S01]  /*18910*/  LDL.LU R86, [R1+0x6e0] ;  /* 0x0006e00001567983 */ /* 0x000ee20000300800 */
[----:B------:R-:W-:Y:S02]  /*18920*/  LOP3.LUT R2, R122, 0xffff, RZ, 0xc0, !PT ;  /* 0x0000ffff7a027812 */ /* 0x000fe400078ec0ff */
[----:B------:R-:W-:Y:S02]  /*18930*/  PRMT R122, R5, 0x3340, R4 ;  /* 0x00003340057a7816 */ /* 0x000fe40000000004 */
[----:B------:R-:W-:Y:S02]  /*18940*/  LOP3.LUT R5, R84, 0xffff, RZ, 0xc0, !PT ;  /* 0x0000ffff54057812 */ /* 0x000fe400078ec0ff */
[----:B------:R-:W-:Y:S01]  /*18950*/  PRMT R101, R3, 0x3340, R2 ;  /* 0x0000334003657816 */ /* 0x000fe20000000002 */
[----:B------:R-:W3:Y:S01]  /*18960*/  LDL.LU R84, [R1+0x6e4] ;  /* 0x0006e40001547983 */ /* 0x000ee20000300800 */
[----:B------:R-:W-:-:S03]  /*18970*/  LOP3.LUT R3, R87, 0xffff, RZ, 0xc0, !PT ;  /* 0x0000ffff57037812 */ /* 0x000fc600078ec0ff */
[----:B------:R-:W3:Y:S01]  /*18980*/  LDL.LU R87, [R1+0x6dc] ;  /* 0x0006dc0001577983 */ /* 0x000ee20000300800 */
[----:B------:R-:W-:Y:S02]  /*18990*/  LOP3.LUT R4, R117, 0xffff, RZ, 0xc0, !PT ;  /* 0x0000ffff75047812 */ /* 0x000fe400078ec0ff */
[----:B------:R-:W-:Y:S02]  /*189a0*/  LOP3.LUT R2, R119, 0xffff, RZ, 0xc0, !PT ;  /* 0x0000ffff77027812 */ /* 0x000fe400078ec0ff */
[----:B------:R-:W-:Y:S02]  /*189b0*/  PRMT R119, R5, 0x3340, R4 ;  /* 0x0000334005777816 */ /* 0x000fe40000000004 */
[----:B------:R-:W4:Y:S04]  /*189c0*/  LDL.LU R5, [R1+0x744] ;  /* 0x0007440001057983 */ /* 0x000f280000300800 */
[----:B------:R-:W3:Y:S01]  /*189d0*/  LDL.LU R4, [R1+0x730] ;  /* 0x0007300001047983 */ /* 0x000ee20000300800 */
[----:B------:R-:W-:-:S02]  /*189e0*/  PRMT R117, R3, 0x3340, R2 ;  /* 0x0000334003757816 */ /* 0x000fc40000000002 */
[----:B--2---:R-:W-:Y:S02]  /*189f0*/  LOP3.LUT R2, R115, 0xffff, RZ, 0xc0, !PT ;  /* 0x0000ffff73027812 */ /* 0x004fe400078ec0ff */
[----:B----4-:R-:W-:Y:S02]  /*18a00*/  LOP3.LUT R5, R5, 0xffff, RZ, 0xc0, !PT ;  /* 0x0000ffff05057812 */ /* 0x010fe400078ec0ff */
[----:B---3--:R-:W-:Y:S02]  /*18a10*/  LOP3.LUT R3, R4, 0xffff, RZ, 0xc0, !PT ;  /* 0x0000ffff04037812 */ /* 0x008fe400078ec0ff */
[----:B------:R-:W-:-:S04]  /*18a20*/  LOP3.LUT R4, R98, 0xffff, RZ, 0xc0, !PT ;  /* 0x0000ffff62047812 */ /* 0x000fc800078ec0ff */
[----:B------:R-:W-:Y:S02]  /*18a30*/  PRMT R115, R5, 0x3340, R4 ;  /* 0x0000334005737816 */ /* 0x000fe40000000004 */
[----:B------:R-:W2:Y:S04]  /*18a40*/  LDL.LU R5, [R1+0x708] ;  /* 0x0007080001057983 */ /* 0x000ea80000300800 */
[----:B------:R-:W3:Y:S01]  /*18a50*/  LDL.LU R4, [R1+0x700] ;  /* 0x0007000001047983 */ /* 0x000ee20000300800 */
[----:B------:R-:W-:Y:S02]  /*18a60*/  PRMT R98, R3, 0x3340, R2 ;  /* 0x0000334003627816 */ /* 0x000fe40000000002 */
[----:B------:R-:W-:Y:S02]  /*18a70*/  LOP3.LUT R2, R120, 0xffff, RZ, 0xc0, !PT ;  /* 0x0000ffff78027812 */ /* 0x000fe400078ec0ff */
[----:B--2---:R-:W-:-:S02]  /*18a80*/  LOP3.LUT R5, R5, 0xffff, RZ, 0xc0, !PT ;  /* 0x0000ffff05057812 */ /* 0x004fc400078ec0ff */
[----:B---3--:R-:W-:Y:S02]  /*18a90*/  LOP3.LUT R3, R4, 0xffff, RZ, 0xc0, !PT ;  /* 0x0000ffff04037812 */ /* 0x008fe400078ec0ff */
[----:B------:R-:W-:-:S04]  /*18aa0*/  LOP3.LUT R4, R118, 0xffff, RZ, 0xc0, !PT ;  /* 0x0000ffff76047812 */ /* 0x000fc800078ec0ff */
[----:B------:R-:W-:Y:S02]  /*18ab0*/  PRMT R120, R5, 0x3340, R4 ;  /* 0x0000334005787816 */ /* 0x000fe40000000004 */
[----:B------:R-:W-:Y:S02]  /*18ac0*/  LOP3.LUT R5, R78, 0xffff, RZ, 0xc0, !PT ;  /* 0x0000ffff4e057812 */ /* 0x000fe400078ec0ff */
[----:B------:R-:W-:Y:S01]  /*18ad0*/  LOP3.LUT R4, R99, 0xffff, RZ, 0xc0, !PT ;  /* 0x0000ffff63047812 */ /* 0x000fe200078ec0ff */
[----:B------:R-:W2:Y:S01]  /*18ae0*/  LDL.LU R78, [R1+0x6a4] ;  /* 0x0006a400014e7983 */ /* 0x000ea20000300800 */
[----:B------:R-:W-:Y:S02]  /*18af0*/  PRMT R118, R3, 0x3340, R2 ;  /* 0x0000334003767816 */ /* 0x000fe40000000002 */
[----:B------:R-:W-:Y:S02]  /*18b00*/  LOP3.LUT R2, R116, 0xffff, RZ, 0xc0, !PT ;  /* 0x0000ffff74027812 */ /* 0x000fe400078ec0ff */
[----:B------:R-:W-:-:S02]  /*18b10*/  LOP3.LUT R3, R80, 0xffff, RZ, 0xc0, !PT ;  /* 0x0000ffff50037812 */ /* 0x000fc400078ec0ff */
[----:B------:R-:W-:Y:S01]  /*18b20*/  PRMT R116, R5, 0x3340, R4 ;  /* 0x0000334005747816 */ /* 0x000fe20000000004 */
[----:B------:R-:W3:Y:S01]  /*18b30*/  LDL.LU R80, [R1+0x69c] ;  /* 0x00069c0001507983 */ /* 0x000ee20000300800 */
[----:B------:R-:W-:Y:S02]  /*18b40*/  LOP3.LUT R5, R82, 0xffff, RZ, 0xc0, !PT ;  /* 0x0000ffff52057812 */ /* 0x000fe400078ec0ff */
[----:B------:R-:W-:Y:S02]  /*18b50*/  LOP3.LUT R4, R113, 0xffff, RZ, 0xc0, !PT ;  /* 0x0000ffff71047812 */ /* 0x000fe400078ec0ff */
[----:B------:R-:W-:Y:S02]  /*18b60*/  PRMT R99, R3, 0x3340, R2 ;  /* 0x0000334003637816 */ /* 0x000fe40000000002 */
[----:B------:R-:W-:Y:S02]  /*18b70*/  LOP3.LUT R3, R86, 0xffff, RZ, 0xc0, !PT ;  /* 0x0000ffff56037812 */ /* 0x000fe400078ec0ff */
[----:B------:R-:W-:Y:S01]  /*18b80*/  LOP3.LUT R2, R111, 0xffff, RZ, 0xc0, !PT ;  /* 0x0000ffff6f027812 */ /* 0x000fe200078ec0ff */
[----:B------:R-:W4:Y:S01]  /*18b90*/  LDL.LU R86, [R1+0x6a0] ;  /* 0x0006a00001567983 */ /* 0x000f220000300800 */
[----:B------:R-:W-:-:S02]  /*18ba0*/  PRMT R113, R5, 0x3340, R4 ;  /* 0x0000334005717816 */ /* 0x000fc40000000004 */
[----:B------:R-:W-:Y:S01]  /*18bb0*/  LOP3.LUT R5, R84, 0xffff, RZ, 0xc0, !PT ;  /* 0x0000ffff54057812 */ /* 0x000fe200078ec0ff */
[----:B------:R-:W4:Y:S01]  /*18bc0*/  LDL.LU R82, [R1+0x698] ;  /* 0x0006980001527983 */ /* 0x000f220000300800 */
[----:B------:R-:W-:Y:S02]  /*18bd0*/  LOP3.LUT R4, R109, 0xffff, RZ, 0xc0, !PT ;  /* 0x0000ffff6d047812 */ /* 0x000fe400078ec0ff */
[----:B------:R-:W-:Y:S01]  /*18be0*/  PRMT R111, R3, 0x3340, R2 ;  /* 0x00003340036f7816 */ /* 0x000fe20000000002 */
[----:B------:R-:W4:Y:S01]  /*18bf0*/  LDL.LU R84, [R1+0x684] ;  /* 0x0006840001547983 */ /* 0x000f220000300800 */
[----:B------:R-:W-:Y:S02]  /*18c00*/  LOP3.LUT R3, R87, 0xffff, RZ, 0xc0, !PT ;  /* 0x0000ffff57037812 */ /* 0x000fe400078ec0ff */
[----:B------:R-:W-:Y:S01]  /*18c10*/  PRMT R109, R5, 0x3340, R4 ;  /* 0x00003340056d7816 */ /* 0x000fe20000000004 */
[----:B------:R-:W4:Y:S04]  /*18c20*/  LDL.LU R87, [R1+0x67c] ;  /* 0x00067c0001577983 */ /* 0x000f280000300800 */
[----:B------:R-:W2:Y:S04]  /*18c30*/  LDL.LU R5, [R1+0x6c8] ;  /* 0x0006c80001057983 */ /* 0x000ea80000300800 */
[----:B------:R-:W3:Y:S01]  /*18c40*/  LDL.LU R4, [R1+0x6c0] ;  /* 0x0006c00001047983 */ /* 0x000ee20000300800 */
[----:B------:R-:W-:-:S04]  /*18c50*/  LOP3.LUT R2, R96, 0xffff, RZ, 0xc0, !PT ;  /* 0x0000ffff60027812 */ /* 0x000fc800078ec0ff */
[----:B------:R-:W-:Y:S02]  /*18c60*/  PRMT R96, R3, 0x3340, R2 ;  /* 0x0000334003607816 */ /* 0x000fe40000000002 */
[----:B--2---:R-:W-:Y:S02]  /*18c70*/  LOP3.LUT R5, R5, 0xffff, RZ, 0xc0, !PT ;  /* 0x0000ffff05057812 */ /* 0x004fe400078ec0ff */
[----:B---3--:R-:W-:Y:S02]  /*18c80*/  LOP3.LUT R3, R4, 0xffff, RZ, 0xc0, !PT ;  /* 0x0000ffff04037812 */ /* 0x008fe400078ec0ff */
[----:B------:R-:W-:-:S04]  /*18c90*/  LOP3.LUT R4, R114, 0xffff, RZ, 0xc0, !PT ;  /* 0x0000ffff72047812 */ /* 0x000fc800078ec0ff */
[----:B------:R-:W-:Y:S02]  /*18ca0*/  PRMT R114, R5, 0x3340, R4 ;  /* 0x0000334005727816 */ /* 0x000fe40000000004 */
[----:B------:R-:W2:Y:S04]  /*18cb0*/  LDL.LU R5, [R1+0x6c4] ;  /* 0x0006c40001057983 */ /* 0x000ea80000300800 */
[----:B------:R-:W3:Y:S01]  /*18cc0*/  LDL.LU R4, [R1+0x6bc] ;  /* 0x0006bc0001047983 */ /* 0x000ee20000300800 */
[----:B------:R-:W-:-:S04]  /*18cd0*/  LOP3.LUT R2, R112, 0xffff, RZ, 0xc0, !PT ;  /* 0x0000ffff70027812 */ /* 0x000fc800078ec0ff */
[----:B------:R-:W-:Y:S02]  /*18ce0*/  PRMT R112, R3, 0x3340, R2 ;  /* 0x0000334003707816 */ /* 0x000fe40000000002 */
[----:B------:R-:W-:Y:S02]  /*18cf0*/  LOP3.LUT R2, R97, 0xffff, RZ, 0xc0, !PT ;  /* 0x0000ffff61027812 */ /* 0x000fe400078ec0ff */
[----:B--2---:R-:W-:Y:S02]  /*18d00*/  LOP3.LUT R5, R5, 0xffff, RZ, 0xc0, !PT ;  /* 0x0000ffff05057812 */ /* 0x004fe400078ec0ff */
[----:B---3--:R-:W-:Y:S02]  /*18d10*/  LOP3.LUT R3, R4, 0xffff, RZ, 0xc0, !PT ;  /* 0x0000ffff04037812 */ /* 0x008fe400078ec0ff */
[----:B------:R-:W-:-:S04]  /*18d20*/  LOP3.LUT R4, R110, 0xffff, RZ, 0xc0, !PT ;  /* 0x0000ffff6e047812 */ /* 0x000fc800078ec0ff */
[----:B------:R-:W-:Y:S02]  /*18d30*/  PRMT R110, R5, 0x3340, R4 ;  /* 0x00003340056e7816 */ /* 0x000fe40000000004 */
[----:B------:R-:W-:Y:S02]  /*18d40*/  LOP3.LUT R5, R78, 0xffff, RZ, 0xc0, !PT ;  /* 0x0000ffff4e057812 */ /* 0x000fe400078ec0ff */
[----:B------:R-:W-:Y:S02]  /*18d50*/  LOP3.LUT R4, R107, 0xffff, RZ, 0xc0, !PT ;  /* 0x0000ffff6b047812 */ /* 0x000fe400078ec0ff */
[----:B------:R-:W-:Y:S02]  /*18d60*/  PRMT R97, R3, 0x3340, R2 ;  /* 0x0000334003617816 */ /* 0x000fe40000000002 */
[----:B------:R-:W-:Y:S02]  /*18d70*/  LOP3.LUT R3, R80, 0xffff, RZ, 0xc0, !PT ;  /* 0x0000ffff50037812 */ /* 0x000fe400078ec0ff */
[----:B------:R-:W-:-:S02]  /*18d80*/  LOP3.LUT R2, R105, 0xffff, RZ, 0xc0, !PT ;  /* 0x0000ffff69027812 */ /* 0x000fc400078ec0ff */
[----:B------:R-:W-:Y:S02]  /*18d90*/  PRMT R107, R5, 0x3340, R4 ;  /* 0x00003340056b7816 */ /* 0x000fe40000000004 */
[----:B----4-:R-:W-:Y:S02]  /*18da0*/  LOP3.LUT R5, R86, 0xffff, RZ, 0xc0, !PT ;  /* 0x0000ffff56057812 */ /* 0x010fe400078ec0ff */
[----:B------:R-:W-:Y:S01]  /*18db0*/  LOP3.LUT R4, R103, 0xffff, RZ, 0xc0, !PT ;  /* 0x0000ffff67047812 */ /* 0x000fe200078ec0ff */
[----:B------:R-:W2:Y:S01]  /*18dc0*/  LDL.LU R86, [R1+0x650] ;  /* 0x0006500001567983 */ /* 0x000ea20000300800 */
[----:B------:R-:W-:Y:S02]  /*18dd0*/  PRMT R105, R3, 0x3340, R2 ;  /* 0x0000334003697816 */ /* 0x000fe40000000002 */
[----:B------:R-:W-:Y:S01]  /*18de0*/  LOP3.LUT R3, R82, 0xffff, RZ, 0xc0, !PT ;  /* 0x0000ffff52037812 */ /* 0x000fe200078ec0ff */
[----:B------:R-:W3:Y:S01]  /*18df0*/  LDL.LU R78, [R1+0x644] ;  /* 0x00064400014e7983 */ /* 0x000ee20000300800 */
[----:B------:R-:W-:-:S02]  /*18e00*/  LOP3.LUT R2, R94, 0xffff, RZ, 0xc0, !PT ;  /* 0x0000ffff5e027812 */ /* 0x000fc400078ec0ff */
[----:B------:R-:W-:Y:S01]  /*18e10*/  PRMT R103, R5, 0x3340, R4 ;  /* 0x0000334005677816 */ /* 0x000fe20000000004 */
[----:B------:R-:W4:Y:S01]  /*18e20*/  LDL.LU R80, [R1+0x63c] ;  /* 0x00063c0001507983 */ /* 0x000f220000300800 */
[----:B------:R-:W-:Y:S02]  /*18e30*/  LOP3.LUT R5, R84, 0xffff, RZ, 0xc0, !PT ;  /* 0x0000ffff54057812 */ /* 0x000fe400078ec0ff */
[----:B------:R-:W-:Y:S01]  /*18e40*/  LOP3.LUT R4, R108, 0xffff, RZ, 0xc0, !PT ;  /* 0x0000ffff6c047812 */ /* 0x000fe200078ec0ff */
[----:B------:R-:W4:Y:S01]  /*18e50*/  LDL.LU R82, [R1+0x640] ;  /* 0x0006400001527983 */ /* 0x000f220000300800 */
[----:B------:R-:W-:Y:S02]  /*18e60*/  PRMT R94, R3, 0x3340, R2 ;  /* 0x00003340035e7816 */ /* 0x000fe40000000002 */
[----:B------:R-:W-:Y:S01]  /*18e70*/  LOP3.LUT R3, R87, 0xffff, RZ, 0xc0, !PT ;  /* 0x0000ffff57037812 */ /* 0x000fe200078ec0ff */
[----:B------:R-:W4:Y:S01]  /*18e80*/  LDL.LU R84, [R1+0x638] ;  /* 0x0006380001547983 */ /* 0x000f220000300800 */
[----:B------:R-:W-:-:S03]  /*18e90*/  PRMT R108, R5, 0x3340, R4 ;  /* 0x00003340056c7816 */ /* 0x000fc60000000004 */
        /* <DEDUP_REMOVED lines=22> */
[----:B------:R-:W-:Y:S02]  /*19000*/  PRMT R18, R195, 0x5410, R18 ;  /* 0x00005410c3127816 */ /* 0x000fe40000000012 */
[----:B--2---:R-:W-:Y:S02]  /*19010*/  LOP3.LUT R5, R5, 0xffff, RZ, 0xc0, !PT ;  /* 0x0000ffff05057812 */ /* 0x004fe400078ec0ff */
[----:B---3--:R-:W-:Y:S02]  /*19020*/  LOP3.LUT R3, R4, 0xffff, RZ, 0xc0, !PT ;  /* 0x0000ffff04037812 */ /* 0x008fe400078ec0ff */
[----:B------:R-:W-:-:S04]  /*19030*/  LOP3.LUT R4, R86, 0xffff, RZ, 0xc0, !PT ;  /* 0x0000ffff56047812 */ /* 0x000fc800078ec0ff */
[----:B------:R-:W-:Y:S02]  /*19040*/  PRMT R88, R5, 0x3340, R4 ;  /* 0x0000334005587816 */ /* 0x000fe40000000004 */
[----:B------:R-:W-:Y:S02]  /*19050*/  LOP3.LUT R5, R78, 0xffff, RZ, 0xc0, !PT ;  /* 0x0000ffff4e057812 */ /* 0x000fe400078ec0ff */
[----:B------:R-:W-:Y:S02]  /*19060*/  LOP3.LUT R4, R93, 0xffff, RZ, 0xc0, !PT ;  /* 0x0000ffff5d047812 */ /* 0x000fe400078ec0ff */
[----:B------:R-:W-:Y:S02]  /*19070*/  PRMT R86, R3, 0x3340, R2 ;  /* 0x0000334003567816 */ /* 0x000fe40000000002 */
[----:B----4-:R-:W-:Y:S02]  /*19080*/  LOP3.LUT R3, R80, 0xffff, RZ, 0xc0, !PT ;  /* 0x0000ffff50037812 */ /* 0x010fe400078ec0ff */
[----:B------:R-:W-:-:S02]  /*19090*/  LOP3.LUT R2, R91, 0xffff, RZ, 0xc0, !PT ;  /* 0x0000ffff5b027812 */ /* 0x000fc400078ec0ff */
[----:B------:R-:W-:Y:S02]  /*190a0*/  PRMT R93, R5, 0x3340, R4 ;  /* 0x00003340055d7816 */ /* 0x000fe40000000004 */
[----:B------:R-:W-:Y:S02]  /*190b0*/  LOP3.LUT R5, R82, 0xffff, RZ, 0xc0, !PT ;  /* 0x0000ffff52057812 */ /* 0x000fe400078ec0ff */
[----:B------:R-:W-:Y:S02]  /*190c0*/  LOP3.LUT R4, R87, 0xffff, RZ, 0xc0, !PT ;  /* 0x0000ffff57047812 */ /* 0x000fe400078ec0ff */
[----:B------:R-:W-:Y:S02]  /*190d0*/  PRMT R91, R3, 0x3340, R2 ;  /* 0x00003340035b7816 */ /* 0x000fe40000000002 */
[----:B------:R-:W-:Y:S02]  /*190e0*/  LOP3.LUT R2, R89, 0xffff, RZ, 0xc0, !PT ;  /* 0x0000ffff59027812 */ /* 0x000fe400078ec0ff */
[----:B------:R-:W-:-:S02]  /*190f0*/  PRMT R89, R5, 0x3340, R4 ;  /* 0x0000334005597816 */ /* 0x000fc40000000004 */
[----:B------:R-:W-:Y:S02]  /*19100*/  LOP3.LUT R5, R228, 0xffff, RZ, 0xc0, !PT ;  /* 0x0000ffffe4057812 */ /* 0x000fe400078ec0ff */
[----:B------:R-:W-:Y:S01]  /*19110*/  LOP3.LUT R4, R226, 0xffff, RZ, 0xc0, !PT ;  /* 0x0000ffffe2047812 */ /* 0x000fe200078ec0ff */
[----:B------:R-:W2:Y:S01]  /*19120*/  LDL.LU R228, [R1+0x18ac] ;  /* 0x0018ac0001e47983 */ /* 0x000ea20000300800 */
[----:B------:R-:W-:Y:S02]  /*19130*/  LOP3.LUT R3, R84, 0xffff, RZ, 0xc0, !PT ;  /* 0x0000ffff54037812 */ /* 0x000fe400078ec0ff */
[----:B------:R-:W-:Y:S02]  /*19140*/  PRMT R84, R5, 0x3340, R4 ;  /* 0x0000334005547816 */ /* 0x000fe40000000004 */
[----:B------:R-:W-:Y:S02]  /*19150*/  LOP3.LUT R5, R224, 0xffff, RZ, 0xc0, !PT ;  /* 0x0000ffffe0057812 */ /* 0x000fe400078ec0ff */
[----:B------:R-:W-:-:S02]  /*19160*/  LOP3.LUT R4, R222, 0xffff, RZ, 0xc0, !PT ;  /* 0x0000ffffde047812 */ /* 0x000fc400078ec0ff */
[----:B------:R-:W-:Y:S02]  /*19170*/  PRMT R87, R3, 0x3340, R2 ;  /* 0x0000334003577816 */ /* 0x000fe40000000002 */
[----:B------:R-:W-:Y:S02]  /*19180*/  LOP3.LUT R3, R227, 0xffff, RZ, 0xc0, !PT ;  /* 0x0000ffffe3037812 */ /* 0x000fe400078ec0ff */
[----:B------:R-:W-:Y:S01]  /*19190*/  LOP3.LUT R2, R225, 0xffff, RZ, 0xc0, !PT ;  /* 0x0000ffffe1027812 */ /* 0x000fe200078ec0ff */
[----:B------:R-:W3:Y:S01]  /*191a0*/  LDL.LU R227, [R1+0x18a8] ;  /* 0x0018a80001e37983 */ /* 0x000ee20000300800 */
[----:B------:R-:W-:Y:S02]  /*191b0*/  PRMT R80, R5, 0x3340, R4 ;  /* 0x0000334005507816 */ /* 0x000fe40000000004 */
[----:B------:R-:W-:Y:S01]  /*191c0*/  LOP3.LUT R5, R215, 0xffff, RZ, 0xc0, !PT ;  /* 0x0000ffffd7057812 */ /* 0x000fe200078ec0ff */
[----:B------:R-:W4:Y:S01]  /*191d0*/  LDL.LU R226, [R1+0x18a4] ;  /* 0x0018a40001e27983 */ /* 0x000f220000300800 */
[----:B------:R-:W-:-:S02]  /*191e0*/  LOP3.LUT R4, R85, 0xffff, RZ, 0xc0, !PT ;  /* 0x0000ffff55047812 */ /* 0x000fc400078ec0ff */
[----:B------:R-:W-:Y:S01]  /*191f0*/  PRMT R82, R3, 0x3340, R2 ;  /* 0x0000334003527816 */ /* 0x000fe20000000002 */
[----:B------:R-:W3:Y:S01]  /*19200*/  LDL.LU R225, [R1+0x18a0] ;  /* 0x0018a00001e17983 */ /* 0x000ee20000300800 */
[----:B------:R-:W-:Y:S02]  /*19210*/  LOP3.LUT R3, R223, 0xffff, RZ, 0xc0, !PT ;  /* 0x0000ffffdf037812 */ /* 0x000fe400078ec0ff */
        /* <DEDUP_REMOVED lines=10> */
[----:B------:R-:W3:Y:S01]  /*192c0*/  LDL.LU R221, [R1+0x1890] ;  /* 0x0018900001dd7983 */ /* 0x000ee20000300800 */
[----:B------:R-:W-:Y:S02]  /*192d0*/  PRMT R81, R5, 0x3340, R4 ;  /* 0x0000334005517816 */ /* 0x000fe40000000004 */
[----:B------:R-:W-:Y:S02]  /*192e0*/  LOP3.LUT R5, R211, 0xffff, RZ, 0xc0, !PT ;  /* 0x0000ffffd3057812 */ /* 0x000fe400078ec0ff */
[----:B------:R-:W-:-:S02]  /*192f0*/  LOP3.LUT R4, R76, 0xffff, RZ, 0xc0, !PT ;  /* 0x0000ffff4c047812 */ /* 0x000fc400078ec0ff */
[----:B------:R-:W-:Y:S02]  /*19300*/  PRMT R83, R3, 0x3340, R2 ;  /* 0x0000334003537816 */ /* 0x000fe40000000002 */
[----:B------:R-:W-:Y:S02]  /*19310*/  LOP3.LUT R3, R212, 0xffff, RZ, 0xc0, !PT ;  /* 0x0000ffffd4037812 */ /* 0x000fe400078ec0ff */
[----:B------:R-:W-:Y:S02]  /*19320*/  LOP3.LUT R2, R79, 0xffff, RZ, 0xc0, !PT ;  /* 0x0000ffff4f027812 */ /* 0x000fe400078ec0ff */
        /* <DEDUP_REMOVED lines=35> */
[----:B------:R-:W-:Y:S02]  /*19560*/  PRMT R69, R5, 0x3340, R4 ;  /* 0x0000334005457816 */ /* 0x000fe40000000004 */
[----:B------:R-:W-:Y:S02]  /*19570*/  LOP3.LUT R2, R19, 0xffff, RZ, 0xc0, !PT ;  /* 0x0000ffff13027812 */ /* 0x000fe400078ec0ff */
[----:B------:R-:W-:Y:S02]  /*19580*/  LOP3.LUT R5, R16, 0xffff, RZ, 0xc0, !PT ;  /* 0x0000ffff10057812 */ /* 0x000fe400078ec0ff */
[----:B------:R-:W-:-:S02]  /*19590*/  PRMT R20, R206, 0x5410, R207 ;  /* 0x00005410ce147816 */ /* 0x000fc400000000cf */
[----:B------:R-:W-:Y:S02]  /*195a0*/  PRMT R21, R200, 0x5410, R201 ;  /* 0x00005410c8157816 */ /* 0x000fe400000000c9 */
[----:B------:R-:W-:Y:S02]  /*195b0*/  PRMT R22, R102, 0x5410, R196 ;  /* 0x0000541066167816 */ /* 0x000fe400000000c4 */
[----:B------:R-:W-:Y:S01]  /*195c0*/  PRMT R23, R191, 0x5410, R192 ;  /* 0x00005410bf177816 */ /* 0x000fe200000000c0 */
[----:B------:R-:W2:Y:S01]  /*195d0*/  LDL R102, [R1+0x788] ;  /* 0x0007880001667983 */ /* 0x000ea20000100800 */
[----:B------:R-:W-:Y:S02]  /*195e0*/  PRMT R16, R204, 0x5410, R205 ;  /* 0x00005410cc107816 */ /* 0x000fe400000000cd */
[----:B------:R-:W-:Y:S02]  /*195f0*/  PRMT R17, R198, 0x5410, R199 ;  /* 0x00005410c6117816 */ /* 0x000fe400000000c7 */
[----:B------:R-:W-:Y:S01]  /*19600*/  PRMT R19, R189, 0x5410, R190 ;  /* 0x00005410bd137816 */ /* 0x000fe200000000be */
[----:B------:R-:W-:Y:S04]  /*19610*/  STS.128 [R142+UR58+0x2000], R20 ;  /* 0x002000148e007988 */ /* 0x000fe80008000c3a */
[----:B------:R0:W-:Y:S02]  /*19620*/  STS.128 [R142+UR58+0x4000], R16 ;  /* 0x004000108e007988 */ /* 0x0001e40008000c3a */
[----:B0-----:R-:W-:-:S02]  /*19630*/  PRMT R19, R62, 0x5410, R127 ;  /* 0x000054103e137816 */ /* 0x001fc4000000007f */
[----:B------:R-:W4:Y:S01]  /*19640*/  LDL R62, [R1+0x784] ;  /* 0x00078400013e7983 */ /* 0x000f220000100800 */
[----:B------:R-:W-:Y:S02]  /*19650*/  PRMT R63, R3, 0x3340, R2 ;  /* 0x00003340033f7816 */ /* 0x000fe40000000002 */
[----:B------:R-:W-:Y:S02]  /*19660*/  LOP3.LUT R3, R15, 0xffff, RZ, 0xc0, !PT ;  /* 0x0000ffff0f037812 */ /* 0x000fe400078ec0ff */
[----:B------:R-:W-:-:S04]  /*19670*/  LOP3.LUT R2, R10, 0xffff, RZ, 0xc0, !PT ;  /* 0x0000ffff0a027812 */ /* 0x000fc800078ec0ff */
[----:B------:R-:W-:Y:S02]  /*19680*/  PRMT R67, R3, 0x3340, R2 ;  /* 0x0000334003437816 */ /* 0x000fe40000000002 */
[----:B------:R-:W-:Y:S02]  /*19690*/  LOP3.LUT R3, R14, 0xffff, RZ, 0xc0, !PT ;  /* 0x0000ffff0e037812 */ /* 0x000fe400078ec0ff */
[----:B------:R-:W-:-:S04]  /*196a0*/  LOP3.LUT R2, R8, 0xffff, RZ, 0xc0, !PT ;  /* 0x0000ffff08027812 */ /* 0x000fc800078ec0ff */
[----:B------:R-:W-:Y:S02]  /*196b0*/  PRMT R2, R3, 0x3340, R2 ;  /* 0x0000334003027816 */ /* 0x000fe40000000002 */
[----:B------:R-:W3:Y:S01]  /*196c0*/  LDL R3, [R1+0x780] ;  /* 0x0007800001037983 */ /* 0x000ee20000100800 */
[----:B------:R-:W-:Y:S02]  /*196d0*/  LOP3.LUT R4, R9, 0xffff, RZ, 0xc0, !PT ;  /* 0x0000ffff09047812 */ /* 0x000fe400078ec0ff */
[----:B------:R-:W-:Y:S02]  /*196e0*/  PRMT R12, R202, 0x5410, R203 ;  /* 0x00005410ca0c7816 */ /* 0x000fe400000000cb */
[----:B------:R-:W-:Y:S02]  /*196f0*/  PRMT R13, R197, 0x5410, R13 ;  /* 0x00005410c50d7816 */ /* 0x000fe4000000000d */
[----:B------:R-:W-:Y:S02]  /*19700*/  PRMT R14, R193, 0x5410, R194 ;  /* 0x00005410c10e7816 */ /* 0x000fe400000000c2 */
[----:B------:R-:W-:-:S02]  /*19710*/  PRMT R15, R187, 0x5410, R188 ;  /* 0x00005410bb0f7816 */ /* 0x000fc400000000bc */
[----:B------:R-:W-:Y:S02]  /*19720*/  PRMT R8, R185, 0x5410, R186 ;  /* 0x00005410b9087816 */ /* 0x000fe400000000ba */
[----:B------:R-:W-:Y:S02]  /*19730*/  PRMT R9, R150, 0x5410, R151 ;  /* 0x0000541096097816 */ /* 0x000fe40000000097 */
[----:B------:R-:W-:Y:S02]  /*19740*/  PRMT R10, R146, 0x5410, R147 ;  /* 0x00005410920a7816 */ /* 0x000fe40000000093 */
[----:B------:R-:W-:Y:S02]  /*19750*/  PRMT R11, R144, 0x5410, R11 ;  /* 0x00005410900b7816 */ /* 0x000fe4000000000b */
[----:B------:R-:W-:Y:S02]  /*19760*/  PRMT R65, R5, 0x3340, R4 ;  /* 0x0000334005417816 */ /* 0x000fe40000000004 */
[----:B------:R-:W-:-:S02]  /*19770*/  PRMT R4, R183, 0x5410, R184 ;  /* 0x00005410b7047816 */ /* 0x000fc400000000b8 */
[----:B------:R-:W-:Y:S02]  /*19780*/  PRMT R5, R148, 0x5410, R149 ;  /* 0x0000541094057816 */ /* 0x000fe40000000095 */
[----:B------:R-:W-:Y:S02]  /*19790*/  PRMT R6, R145, 0x5410, R6 ;  /* 0x0000541091067816 */ /* 0x000fe40000000006 */
[----:B------:R-:W-:Y:S01]  /*197a0*/  PRMT R7, R143, 0x5410, R7 ;  /* 0x000054108f077816 */ /* 0x000fe20000000007 */
[----:B------:R0:W-:Y:S01]  /*197b0*/  STS.128 [R142+UR58+0x6000], R12 ;  /* 0x0060000c8e007988 */ /* 0x0001e20008000c3a */
[----:B------:R-:W-:Y:S02]  /*197c0*/  PRMT R20, R140, 0x5410, R141 ;  /* 0x000054108c147816 */ /* 0x000fe4000000008d */
[----:B------:R-:W-:Y:S02]  /*197d0*/  PRMT R21, R136, 0x5410, R137 ;  /* 0x0000541088157816 */ /* 0x000fe40000000089 */
[----:B------:R-:W-:-:S02]  /*197e0*/  PRMT R22, R132, 0x5410, R133 ;  /* 0x0000541084167816 */ /* 0x000fc40000000085 */
[----:B------:R-:W-:Y:S02]  /*197f0*/  PRMT R23, R128, 0x5410, R129 ;  /* 0x0000541080177816 */ /* 0x000fe40000000081 */
[----:B------:R-:W-:Y:S02]  /*19800*/  PRMT R16, R138, 0x5410, R139 ;  /* 0x000054108a107816 */ /* 0x000fe4000000008b */
[----:B------:R-:W-:Y:S02]  /*19810*/  PRMT R17, R134, 0x5410, R135 ;  /* 0x0000541086117816 */ /* 0x000fe40000000087 */
[----:B------:R-:W-:Y:S02]  /*19820*/  PRMT R18, R130, 0x5410, R131 ;  /* 0x0000541082127816 */ /* 0x000fe40000000083 */
[----:B0-----:R-:W-:Y:S02]  /*19830*/  PRMT R12, R125, 0x5410, R126 ;  /* 0x000054107d0c7816 */ /* 0x001fe4000000007e */
[----:B------:R-:W-:-:S02]  /*19840*/  PRMT R13, R119, 0x5410, R120 ;  /* 0x00005410770d7816 */ /* 0x000fc40000000078 */
[----:B------:R-:W-:Y:S02]  /*19850*/  PRMT R14, R113, 0x5410, R114 ;  /* 0x00005410710e7816 */ /* 0x000fe40000000072 */
[----:B------:R-:W-:Y:S01]  /*19860*/  PRMT R15, R107, 0x5410, R108 ;  /* 0x000054106b0f7816 */ /* 0x000fe2000000006c */
[----:B------:R-:W0:Y:S01]  /*19870*/  S2R R183, SR_TID.X ;  /* 0x0000000000b77919 */ /* 0x000e220000002100 */
[----:B------:R-:W1:Y:S01]  /*19880*/  S2R R215, SR_TID.X ;  /* 0x0000000000d77919 */ /* 0x000e620000002100 */
[----:B--2---:R2:W-:Y:S04]  /*19890*/  STS.128 [R102+UR58], R8 ;  /* 0x0000000866007988 */ /* 0x0045e80008000c3a */
[----:B------:R-:W-:Y:S04]  /*198a0*/  STS.128 [R102+UR58+0x2000], R4 ;  /* 0x0020000466007988 */ /* 0x000fe80008000c3a */
[----:B------:R-:W-:Y:S04]  /*198b0*/  STS.128 [R102+UR58+0x4000], R20 ;  /* 0x0040001466007988 */ /* 0x000fe80008000c3a */
[----:B------:R0:W-:Y:S01]  /*198c0*/  STS.128 [R102+UR58+0x6000], R16 ;  /* 0x0060001066007988 */ /* 0x0001e20008000c3a */
[----:B--2---:R-:W-:-:S02]  /*198d0*/  PRMT R8, R123, 0x5410, R124 ;  /* 0x000054107b087816 */ /* 0x004fc4000000007c */
[----:B------:R-:W-:Y:S02]  /*198e0*/  PRMT R9, R117, 0x5410, R118 ;  /* 0x0000541075097816 */ /* 0x000fe40000000076 */
[----:B------:R-:W-:Y:S02]  /*198f0*/  PRMT R10, R111, 0x5410, R112 ;  /* 0x000054106f0a7816 */ /* 0x000fe40000000070 */
[----:B------:R-:W-:Y:S01]  /*19900*/  PRMT R11, R105, 0x5410, R106 ;  /* 0x00005410690b7816 */ /* 0x000fe2000000006a */
[----:B----4-:R2:W-:Y:S01]  /*19910*/  STS.128 [R62+UR58], R12 ;  /* 0x0000000c3e007988 */ /* 0x0105e20008000c3a */
[----:B0-----:R-:W-:-:S03]  /*19920*/  PRMT R16, R92, 0x5410, R93 ;  /* 0x000054105c107816 */ /* 0x001fc6000000005d */
[----:B------:R0:W-:Y:S01]  /*19930*/  STS.128 [R62+UR58+0x2000], R8 ;  /* 0x002000083e007988 */ /* 0x0001e20008000c3a */
[----:B------:R-:W-:Y:S02]  /*19940*/  PRMT R23, R94, 0x5410, R95 ;  /* 0x000054105e177816 */ /* 0x000fe4000000005f */
[----:B------:R-:W-:Y:S02]  /*19950*/  PRMT R22, R96, 0x5410, R97 ;  /* 0x0000541060167816 */ /* 0x000fe40000000061 */
[----:B------:R-:W-:Y:S02]  /*19960*/  PRMT R21, R98, 0x5410, R99 ;  /* 0x0000541062157816 */ /* 0x000fe40000000063 */
[----:B------:R-:W-:Y:S02]  /*19970*/  PRMT R20, R100, 0x5410, R101 ;  /* 0x0000541064147816 */ /* 0x000fe40000000065 */
[----:B--2---:R-:W-:Y:S02]  /*19980*/  PRMT R12, R90, 0x5410, R91 ;  /* 0x000054105a0c7816 */ /* 0x004fe4000000005b */
[----:B0-----:R-:W-:-:S02]  /*19990*/  PRMT R8, R88, 0x5410, R89 ;  /* 0x0000541058087816 */ /* 0x001fc40000000059 */
[----:B------:R-:W2:Y:S04]  /*199a0*/  LDL.LU.64 R88, [R1+0x400] ;  /* 0x0004000001587983 */ /* 0x000ea80000300a00 */
[----:B------:R-:W2:Y:S04]  /*199b0*/  LDL.LU.64 R90, [R1+0x408] ;  /* 0x00040800015a7983 */ /* 0x000ea80000300a00 */
[----:B------:R-:W2:Y:S01]  /*199c0*/  LDL.LU.64 R92, [R1+0x410] ;  /* 0x00041000015c7983 */ /* 0x000ea20000300a00 */
[----:B------:R-:W-:-:S03]  /*199d0*/  PRMT R7, R103, 0x5410, R104 ;  /* 0x0000541067077816 */ /* 0x000fc60000000068 */
        /* <DEDUP_REMOVED lines=31> */
[----:B------:R-:W2:Y:S01]  /*19bd0*/  LDL.LU.64 R150, [R1+0x4f8] ;  /* 0x0004f80001967983 */ /* 0x000ea20000300a00 */
[----:B------:R-:W-:-:S02]  /*19be0*/  PRMT R17, R84, 0x5410, R85 ;  /* 0x0000541054117816 */ /* 0x000fc40000000055 */
[----:B------:R-:W-:Y:S02]  /*19bf0*/  PRMT R18, R76, 0x5410, R77 ;  /* 0x000054104c127816 */ /* 0x000fe4000000004d */
[----:B------:R-:W-:Y:S01]  /*19c00*/  PRMT R19, R68, 0x5410, R69 ;  /* 0x0000541044137816 */ /* 0x000fe20000000045 */
[----:B------:R0:W-:Y:S01]  /*19c10*/  STS.128 [R62+UR58+0x4000], R4 ;  /* 0x004000043e007988 */ /* 0x0001e20008000c3a */
[----:B------:R-:W-:Y:S02]  /*19c20*/  PRMT R13, R82, 0x5410, R83 ;  /* 0x00005410520d7816 */ /* 0x000fe40000000053 */
[----:B------:R-:W-:Y:S02]  /*19c30*/  PRMT R14, R74, 0x5410, R75 ;  /* 0x000054104a0e7816 */ /* 0x000fe4000000004b */
[----:B------:R-:W-:Y:S02]  /*19c40*/  PRMT R15, R66, 0x5410, R67 ;  /* 0x00005410420f7816 */ /* 0x000fe40000000043 */
[----:B------:R-:W-:-:S02]  /*19c50*/  PRMT R9, R80, 0x5410, R81 ;  /* 0x0000541050097816 */ /* 0x000fc40000000051 */
[----:B------:R-:W-:Y:S02]  /*19c60*/  PRMT R10, R72, 0x5410, R73 ;  /* 0x00005410480a7816 */ /* 0x000fe40000000049 */
[----:B------:R-:W-:Y:S01]  /*19c70*/  PRMT R11, R64, 0x5410, R65 ;  /* 0x00005410400b7816 */ /* 0x000fe20000000041 */
[----:B------:R-:W-:Y:S01]  /*19c80*/  STS.128 [R62+UR58+0x6000], R20 ;  /* 0x006000143e007988 */ /* 0x000fe20008000c3a */
[----:B------:R-:W-:Y:S02]  /*19c90*/  LOP3.LUT R183, R183, 0x7f, RZ, 0xc0, !PT ;  /* 0x0000007fb7b77812 */ /* 0x000fe400078ec0ff */
[----:B0-----:R-:W-:Y:S02]  /*19ca0*/  PRMT R4, R86, 0x5410, R87 ;  /* 0x0000541056047816 */ /* 0x001fe40000000057 */
[----:B------:R-:W-:Y:S02]  /*19cb0*/  PRMT R5, R78, 0x5410, R79 ;  /* 0x000054104e057816 */ /* 0x000fe4000000004f */
[----:B------:R-:W-:-:S02]  /*19cc0*/  PRMT R6, R70, 0x5410, R71 ;  /* 0x0000541046067816 */ /* 0x000fc40000000047 */
[----:B------:R-:W-:Y:S01]  /*19cd0*/  PRMT R7, R63, 0x5410, R2 ;  /* 0x000054103f077816 */ /* 0x000fe20000000002 */
[----:B---3--:R-:W-:Y:S04]  /*19ce0*/  STS.128 [R3+UR58], R16 ;  /* 0x0000001003007988 */ /* 0x008fe80008000c3a */
[----:B------:R-:W-:Y:S04]  /*19cf0*/  STS.128 [R3+UR58+0x2000], R12 ;  /* 0x0020000c03007988 */ /* 0x000fe80008000c3a */
[----:B------:R-:W-:Y:S04]  /*19d00*/  STS.128 [R3+UR58+0x4000], R8 ;  /* 0x0040000803007988 */ /* 0x000fe80008000c3a */
[----:B------:R-:W-:Y:S04]  /*19d10*/  STS.128 [R3+UR58+0x6000], R4 ;  /* 0x0060000403007988 */ /* 0x000fe80008000c3a */
[----:B------:R-:W-:Y:S04]  /*19d20*/  STS.U8 [R183+UR58+0x8000], R61 ;  /* 0x0080003db7007988 */ /* 0x000fe8000800003a */
[----:B------:R-:W-:Y:S04]  /*19d30*/  STS.U8 [R183+UR58+0x8200], R60 ;  /* 0x0082003cb7007988 */ /* 0x000fe8000800003a */
[----:B------:R-:W-:Y:S04]  /*19d40*/  STS.U8 [R183+UR58+0x8400], R59 ;  /* 0x0084003bb7007988 */ /* 0x000fe8000800003a */
[----:B------:R-:W-:Y:S04]  /*19d50*/  STS.U8 [R183+UR58+0x8600], R58 ;  /* 0x0086003ab7007988 */ /* 0x000fe8000800003a */
[----:B------:R-:W-:Y:S04]  /*19d60*/  STS.U8 [R183+UR58+0x8800], R57 ;  /* 0x00880039b7007988 */ /* 0x000fe8000800003a */
[----:B------:R-:W-:Y:S01]  /*19d70*/  STS.U8 [R183+UR58+0x8a00], R56 ;  /* 0x008a0038b7007988 */ /* 0x000fe2000800003a */
[----:B-1----:R-:W-:-:S03]  /*19d80*/  LOP3.LUT R215, R215, 0x7f, RZ, 0xc0, !PT ;  /* 0x0000007fd7d77812 */ /* 0x002fc600078ec0ff */
[----:B------:R-:W-:Y:S04]  /*19d90*/  STS.U8 [R183+UR58+0x8c00], R55 ;  /* 0x008c0037b7007988 */ /* 0x000fe8000800003a */
[----:B------:R-:W-:Y:S04]  /*19da0*/  STS.U8 [R183+UR58+0x8e00], R54 ;  /* 0x008e0036b7007988 */ /* 0x000fe8000800003a */
[----:B------:R-:W-:Y:S04]  /*19db0*/  STS.U8 [R183+UR58+0x9000], R53 ;  /* 0x00900035b7007988 */ /* 0x000fe8000800003a */
[----:B------:R-:W-:Y:S04]  /*19dc0*/  STS.U8 [R183+UR58+0x9200], R52 ;  /* 0x00920034b7007988 */ /* 0x000fe8000800003a */
[----:B------:R-:W-:Y:S04]  /*19dd0*/  STS.U8 [R183+UR58+0x9400], R51 ;  /* 0x00940033b7007988 */ /* 0x000fe8000800003a */
[----:B------:R-:W-:Y:S04]  /*19de0*/  STS.U8 [R183+UR58+0x9600], R50 ;  /* 0x00960032b7007988 */ /* 0x000fe8000800003a */
[----:B------:R0:W-:Y:S04]  /*19df0*/  STS.U8 [R183+UR58+0x9800], R31 ;  /* 0x0098001fb7007988 */ /* 0x0001e8000800003a */
[----:B------:R-:W-:Y:S01]  /*19e00*/  STS.U8 [R183+UR58+0x9a00], R49 ;  /* 0x009a0031b7007988 */ /* 0x000fe2000800003a */
[----:B0-----:R-:W-:-:S03]  /*19e10*/  LOP3.LUT R31, R215, 0x10, RZ, 0x3c, !PT ;  /* 0x00000010d71f7812 */ /* 0x001fc600078e3cff */
[----:B------:R-:W-:Y:S04]  /*19e20*/  STS.U8 [R183+UR58+0x9c00], R48 ;  /* 0x009c0030b7007988 */ /* 0x000fe8000800003a */
        /* <DEDUP_REMOVED lines=8> */
[----:B------:R-:W-:Y:S01]  /*19eb0*/  STS.U8 [R31+UR58+0x8e80], R39 ;  /* 0x008e80271f007988 */ /* 0x000fe2000800003a */
[----:B------:R-:W-:-:S03]  /*19ec0*/  LOP3.LUT R3, R183, 0x20, RZ, 0x3c, !PT ;  /* 0x00000020b7037812 */ /* 0x000fc600078e3cff */
        /* <DEDUP_REMOVED lines=13> */
[----:B------:R0:W-:Y:S04]  /*19fa0*/  STS.U8 [R3+UR58+0x8b00], R24 ;  /* 0x008b001803007988 */ /* 0x0001e8000800003a */
[----:B0-----:R-:W3:Y:S04]  /*19fb0*/  LDL.LU.64 R24, [R1+0x300] ;  /* 0x0003000001187983 */ /* 0x001ee80000300a00 */
[----:B------:R-:W3:Y:S04]  /*19fc0*/  LDL.LU.64 R26, [R1+0x308] ;  /* 0x00030800011a7983 */ /* 0x000ee80000300a00 */
        /* <DEDUP_REMOVED lines=26> */
[----:B------:R-:W-:Y:S04]  /*1a170*/  STS.U8 [R3+UR58+0x8d00], R252 ;  /* 0x008d00fc03007988 */ /* 0x000fe8000800003a */
[----:B------:R-:W3:Y:S04]  /*1a180*/  LDL.LU.64 R80, [R1+0x3e0] ;  /* 0x0003e00001507983 */ /* 0x000ee80000300a00 */
[----:B------:R-:W-:Y:S01]  /*1a190*/  STS.U8 [R3+UR58+0x8f00], R251 ;  /* 0x008f00fb03007988 */ /* 0x000fe2000800003a */
[----:B------:R-:W-:-:S03]  /*1a1a0*/  LOP3.LUT R2, R183, 0x30, RZ, 0x3c, !PT ;  /* 0x00000030b7027812 */ /* 0x000fc600078e3cff */
[----:B------:R-:W3:Y:S04]  /*1a1b0*/  LDL.LU.64 R82, [R1+0x3e8] ;  /* 0x0003e80001527983 */ /* 0x000ee80000300a00 */
[----:B------:R-:W-:Y:S04]  /*1a1c0*/  STS.U8 [R3+UR58+0x9100], R250 ;  /* 0x009100fa03007988 */ /* 0x000fe8000800003a */
[----:B------:R-:W3:Y:S04]  /*1a1d0*/  LDL.LU.64 R84, [R1+0x3f0] ;  /* 0x0003f00001547983 */ /* 0x000ee80000300a00 */
[----:B------:R-:W-:Y:S04]  /*1a1e0*/  STS.U8 [R3+UR58+0x9300], R249 ;  /* 0x009300f903007988 */ /* 0x000fe8000800003a */
[----:B------:R-:W3:Y:S04]  /*1a1f0*/  LDL.LU.64 R86, [R1+0x3f8] ;  /* 0x0003f80001567983 */ /* 0x000ee80000300a00 */
        /* <DEDUP_REMOVED lines=22> */
[----:B------:R0:W-:Y:S06]  /*1a360*/  MEMBAR.ALL.CTA ;  /* 0x0000000000007992 */ /* 0x0001ec0000008000 */
[----:B0-----:R-:W0:Y:S01]  /*1a370*/  FENCE.VIEW.ASYNC.S ;  /* 0x00000000000073c6 */ /* 0x001e220000000000 */
[----:B------:R-:W-:Y:S01]  /*1a380*/  UMOV UR13, 0x80000020 ;  /* 0x80000020000d7882 */ /* 0x000fe20000000000 */
[----:B------:R-:W-:Y:S01]  /*1a390*/  UIADD3.64 UR52, UR8, 0xfe, URZ ;  /* 0x000000fe08347897 */ /* 0x000fe2000fffe03f */
[----:B------:R-:W-:Y:S01]  /*1a3a0*/  UMOV UR54, UR14 ;  /* 0x0000000e00367c82 */ /* 0x000fe20008000000 */
[----:B------:R-:W-:Y:S01]  /*1a3b0*/  UMOV UR55, UR15 ;  /* 0x0000000f00377c82 */ /* 0x000fe20008000000 */
[----:B------:R-:W-:Y:S01]  /*1a3c0*/  UIADD3.64 UR48, UR8, 0x100, URZ ;  /* 0x0000010008307897 */ /* 0x000fe2000fffe03f */
[----:B------:R-:W4:Y:S01]  /*1a3d0*/  LDL.LU R214, [R1+0x128c] ;  /* 0x00128c0001d67983 */ /* 0x000f220000300800 */
[----:B------:R-:W-:Y:S01]  /*1a3e0*/  UMOV UR50, UR10 ;  /* 0x0000000a00327c82 */ /* 0x000fe20008000000 */
[----:B------:R-:W-:-:S02]  /*1a3f0*/  UMOV UR51, UR11 ;  /* 0x0000000b00337c82 */ /* 0x000fc40008000000 */
[----:B------:R-:W4:Y:S01]  /*1a400*/  LDL.LU R215, [R1+0x71c] ;  /* 0x00071c0001d77983 */ /* 0x000f220000300800 */
[----:B0-----:R-:W-:Y:S06]  /*1a410*/  BAR.SYNC.DEFER_BLOCKING 0x0 ;  /* 0x0000000000007b1d */ /* 0x001fec0000010000 */
[----:B--2---:R-:W-:-:S06]  /*1a420*/  WARPGROUP.ARRIVE ;  /* 0x00000000000079c5 */ /* 0x004fcc0000000000 */
[----:B------:R-:W-:Y:S03]  /*1a430*/  QGMMA.64x128x32.F32.E4M3.E4M3 R88, gdesc[UR12], R88, gsb0 ;  /* 0x01e000000c5879f3 */ /* 0x000fe60008000858 */
[----:B------:R-:W-:Y:S02]  /*1a440*/  WARPGROUP.DEPBAR.LE gsb0, 0x0 ;  /* 0x00008000000079c5 */ /* 0x000fe40000010000 */
[----:B------:R-:W-:-:S07]  /*1a450*/  WARPGROUP.ARRIVE ;  /* 0x00000000000079c5 */ /* 0x000fce0000000000 */
[----:B------:R-:W-:Y:S03]  /*1a460*/  QGMMA.64x128x32.F32.E4M3.E4M3 R88, gdesc[UR8], R88, gsb0 ;  /* 0x01e00000085879f3 */ /* 0x000fe60008000858 */
[----:B------:R-:W-:Y:S02]  /*1a470*/  WARPGROUP.DEPBAR.LE gsb0, 0x0 ;  /* 0x00008000000079c5 */ /* 0x000fe40000010000 */
[----:B---3--:R-:W-:-:S07]  /*1a480*/  WARPGROUP.ARRIVE ;  /* 0x00000000000079c5 */ /* 0x008fce0000000000 */
[----:B------:R-:W-:Y:S01]  /*1a490*/  QGMMA.64x128x32.F32.E4M3.E4M3 R24, gdesc[UR52], R24, gsb0 ;  /* 0x01e00000341879f3 */ /* 0x000fe20008000818 */
        /* <DEDUP_REMOVED lines=10> */
[----:B------:R-:W-:Y:S01]  /*1a540*/  STL.64 [R1+0x450], R108 ;  /* 0x0004506c01007387 */ /* 0x000fe20000100a00 */
[----:B------:R-:W-:-:S02]  /*1a550*/  WARPGROUP.DEPBAR.LE gsb0, 0x0 ;  /* 0x00008000000079c5 */ /* 0x000fc40000010000 */
[----:B------:R-:W-:-:S06]  /*1a560*/  WARPGROUP.ARRIVE ;  /* 0x00000000000079c5 */ /* 0x000fcc0000000000 */
        /* <DEDUP_REMOVED lines=22> */
[----:B------:R-:W2:Y:S04]  /*1a6d0*/  LDL.LU R208, [R1+0x1288] ;  /* 0x0012880001d07983 */ /* 0x000ea80000300800 */
[----:B------:R-:W3:Y:S01]  /*1a6e0*/  LDL.LU R209, [R1+0x1284] ;  /* 0x0012840001d17983 */ /* 0x000ee20000300800 */
[----:B------:R-:W-:-:S03]  /*1a6f0*/  WARPGROUP.DEPBAR.LE gsb0, 0x0 ;  /* 0x00008000000079c5 */ /* 0x000fc60000010000 */
[----:B------:R0:W-:Y:S04]  /*1a700*/  STL.64 [R1+0x300], R24 ;  /* 0x0003001801007387 */ /* 0x0001e80000100a00 */
        /* <DEDUP_REMOVED lines=31> */
[----:B------:R-:W3:Y:S04]  /*1a900*/  LDL.LU R210, [R1+0x1280] ;  /* 0x0012800001d27983 */ /* 0x000ee80000300800 */
[----:B0-----:R-:W2:Y:S04]  /*1a910*/  LDL.LU.64 R24, [R1+0x200] ;  /* 0x0002000001187983 */ /* 0x001ea80000300a00 */
[----:B-1----:R-:W2:Y:S04]  /*1a920*/  LDL.LU.64 R26, [R1+0x208] ;  /* 0x00020800011a7983 */ /* 0x002ea80000300a00 */
[----:B----4-:R-:W2:Y:S04]  /*1a930*/  LDL.LU.64 R28, [R1+0x210] ;  /* 0x00021000011c7983 */ /* 0x010ea80000300a00 */
        /* <DEDUP_REMOVED lines=29> */
[----:B------:R-:W-:-:S03]  /*1ab10*/  R2UR UR49, R214 ;  /* 0x00000000d63172ca */ /* 0x000fc600000e0000 */
[----:B------:R-:W4:Y:S04]  /*1ab20*/  LDL.LU R211, [R1+0x127c] ;  /* 0x00127c0001d37983 */ /* 0x000f280000300800 */
[----:B------:R-:W4:Y:S04]  /*1ab30*/  LDL.LU R212, [R1+0x1278] ;  /* 0x0012780001d47983 */ /* 0x000f280000300800 */
[----:B------:R-:W4:Y:S04]  /*1ab40*/  LDL.LU R213, [R1+0x1274] ;  /* 0x0012740001d57983 */ /* 0x000f280000300800 */
[----:B------:R-:W4:Y:S04]  /*1ab50*/  LDL.LU R214, [R1+0x1270] ;  /* 0x0012700001d67983 */ /* 0x000f280000300800 */
        /* <DEDUP_REMOVED lines=31> */
[----:B------:R-:W3:Y:S01]  /*1ad50*/  LDL.LU.64 R150, [R1+0x1f8] ;  /* 0x0001f80001967983 */ /* 0x000ee20000300a00 */
[----:B------:R-:W-:Y:S01]  /*1ad60*/  UIADD3.64 UR52, UR8, 0x1fe, URZ ;  /* 0x000001fe08347897 */ /* 0x000fe2000fffe03f */
[----:B------:R-:W-:Y:S01]  /*1ad70*/  UMOV UR54, UR14 ;  /* 0x0000000e00367c82 */ /* 0x000fe20008000000 */
[----:B------:R-:W-:Y:S01]  /*1ad80*/  UMOV UR55, UR15 ;  /* 0x0000000f00377c82 */ /* 0x000fe20008000000 */
[----:B------:R-:W-:Y:S01]  /*1ad90*/  UIADD3.64 UR4, UR8, 0x200, URZ ;  /* 0x0000020008047897 */ /* 0x000fe2000fffe03f */
[----:B------:R-:W-:Y:S01]  /*1ada0*/  UMOV UR6, UR10 ;  /* 0x0000000a00067c82 */ /* 0x000fe20008000000 */
[----:B------:R-:W-:Y:S01]  /*1adb0*/  UMOV UR7, UR11 ;  /* 0x0000000b00077c82 */ /* 0x000fe20008000000 */
[----:B--2---:R-:W-:-:S06]  /*1adc0*/  WARPGROUP.ARRIVE ;  /* 0x00000000000079c5 */ /* 0x004fcc0000000000 */
[----:B------:R-:W-:Y:S03]  /*1add0*/  QGMMA.64x128x32.F32.E4M3.E4M3 R24, gdesc[UR52], R24, gsb0 ;  /* 0x01e00000341879f3 */ /* 0x000fe60008000818 */
[----:B------:R-:W-:Y:S02]  /*1ade0*/  WARPGROUP.DEPBAR.LE gsb0, 0x0 ;  /* 0x00008000000079c5 */ /* 0x000fe40000010000 */
[----:B------:R-:W-:-:S07]  /*1adf0*/  WARPGROUP.ARRIVE ;  /* 0x00000000000079c5 */ /* 0x000fce0000000000 */
[----:B------:R-:W-:Y:S01]  /*1ae00*/  QGMMA.64x128x32.F32.E4M3.E4M3 R24, gdesc[UR4], R24, gsb0 ;  /* 0x01e00000041879f3 */ /* 0x000fe20008000818 */
[----:B------:R-:W-:Y:S01]  /*1ae10*/  UMOV UR18, UR14 ;  /* 0x0000000e00127c82 */ /* 0x000fe20008000000 */
[----:B------:R-:W-:Y:S01]  /*1ae20*/  UMOV UR19, UR15 ;  /* 0x0000000f00137c82 */ /* 0x000fe20008000000 */
[----:B------:R-:W-:Y:S02]  /*1ae30*/  WARPGROUP.DEPBAR.LE gsb0, 0x0 ;  /* 0x00008000000079c5 */ /* 0x000fe40000010000 */
        /* <DEDUP_REMOVED lines=32> */
[----:B0-----:R-:W2:Y:S04]  /*1b040*/  LDL.LU.64 R86, [R1+0x1888] ;  /* 0x0018880001567983 */ /* 0x001ea80000300a00 */
        /* <DEDUP_REMOVED lines=11> */
[----:B---3--:R-:W-:-:S03]  /*1b100*/  WARPGROUP.ARRIVE ;  /* 0x00000000000079c5 */ /* 0x008fc60000000000 */
[----:B------:R-:W3:Y:S03]  /*1b110*/  LDL.LU.64 R62, [R1+0x1828] ;  /* 0x00182800013e7983 */ /* 0x000ee60000300a00 */
[----:B------:R-:W-:Y:S01]  /*1b120*/  QGMMA.64x128x32.F32.E4M3.E4M3 R88, gdesc[UR16], R88, gsb0 ;  /* 0x01e00000105879f3 */ /* 0x000fe20008000858 */
[----:B------:R-:W2:Y:S04]  /*1b130*/  LDL.LU.64 R60, [R1+0x1820] ;  /* 0x00182000013c7983 */ /* 0x000ea80000300a00 */
[----:B------:R-:W3:Y:S04]  /*1b140*/  LDL.LU.64 R58, [R1+0x1818] ;  /* 0x00181800013a7983 */ /* 0x000ee80000300a00 */
        /* <DEDUP_REMOVED lines=16> */
[----:B------:R-:W3:Y:S04]  /*1b250*/  LDL.LU.64 R24, [R1+0x1790] ;  /* 0x0017900001187983 */ /* 0x000ee80000300a00 */
[----:B------:R-:W2:Y:S01]  /*1b260*/  LDL R0, [R1+0x1318] ;  /* 0x0013180001007983 */ /* 0x000ea20000100800 */
[----:B------:R-:W-:Y:S01]  /*1b270*/  UMOV UR22, UR10 ;  /* 0x0000000a00167c82 */ /* 0x000fe20008000000 */
[----:B------:R-:W-:-:S02]  /*1b280*/  UMOV UR23, UR11 ;  /* 0x0000000b00177c82 */ /* 0x000fc40008000000 */
[----:B------:R-:W3:Y:S04]  /*1b290*/  LDL.LU R192, [R1+0x126c] ;  /* 0x00126c0001c07983 */ /* 0x000ee80000300800 */
[----:B------:R-:W3:Y:S01]  /*1b2a0*/  LDL.LU R193, [R1+0x1264] ;  /* 0x0012640001c17983 */ /* 0x000ee20000300800 */
[----:B------:R-:W-:Y:S02]  /*1b2b0*/  WARPGROUP.DEPBAR.LE gsb0, 0x0 ;  /* 0x00008000000079c5 */ /* 0x000fe40000010000 */
[----:B------:R-:W-:-:S06]  /*1b2c0*/  WARPGROUP.ARRIVE ;  /* 0x00000000000079c5 */ /* 0x000fcc0000000000 */
[----:B------:R-:W-:Y:S01]  /*1b2d0*/  QGMMA.64x128x32.F32.E4M3.E4M3 R88, gdesc[UR20], R88, gsb0 ;  /* 0x01e00000145879f3 */ /* 0x000fe20008000858 */
[----:B------:R-:W-:Y:S01]  /*1b2e0*/  VIADD R215, R215, 0x1 ;  /* 0x00000001d7d77836 */ /* 0x000fe20000000000 */
[----:B------:R-:W-:Y:S02]  /*1b2f0*/  R2UR UR48, R208 ;  /* 0x00000000d03072ca */ /* 0x000fe400000e0000 */
[----:B------:R-:W-:Y:S02]  /*1b300*/  R2UR UR53, R209 ;  /* 0x00000000d13572ca */ /* 0x000fe400000e0000 */
[----:B------:R-:W-:Y:S02]  /*1b310*/  R2UR UR52, R210 ;  /* 0x00000000d23472ca */ /* 0x000fe400000e0000 */
[----:B----4-:R-:W-:Y:S02]  /*1b320*/  R2UR UR7, R211 ;  /* 0x00000000d30772ca */ /* 0x010fe400000e0000 */
[----:B------:R-:W-:-:S02]  /*1b330*/  R2UR UR6, R212 ;  /* 0x00000000d40672ca */ /* 0x000fc400000e0000 */
[----:B------:R-:W-:Y:S02]  /*1b340*/  R2UR UR5, R213 ;  /* 0x00000000d50572ca */ /* 0x000fe400000e0000 */
[----:B------:R-:W-:Y:S01]  /*1b350*/  R2UR UR4, R214 ;  /* 0x00000000d60472ca */ /* 0x000fe200000e0000 */
        /* <DEDUP_REMOVED lines=33> */
[----:B0-----:R-:W4:Y:S04]  /*1b570*/  LDL.LU.64 R150, [R1+0x1788] ;  /* 0x0017880001967983 */ /* 0x001f280000300a00 */
[----:B------:R-:W4:Y:S04]  /*1b580*/  LDL.LU.64 R148, [R1+0x1780] ;  /* 0x0017800001947983 */ /* 0x000f280000300a00 */
        /* <DEDUP_REMOVED lines=30> */
[----:B------:R-:W4:Y:S04]  /*1b770*/  LDL.LU R194, [R1+0x125c] ;  /* 0x00125c0001c27983 */ /* 0x000f280000300800 */
[----:B------:R0:W-:Y:S04]  /*1b780*/  STL [R1+0x71c], R215 ;  /* 0x00071cd701007387 */ /* 0x0001e80000100800 */
[----:B------:R-:W4:Y:S04]  /*1b790*/  LDL.LU R195, [R1+0x1254] ;  /* 0x0012540001c37983 */ /* 0x000f280000300800 */
        /* <DEDUP_REMOVED lines=16> */
[----:B------:R-:W4:Y:S01]  /*1b8a0*/  LDL.LU R212, [R1+0x1230] ;  /* 0x0012300001d47983 */ /* 0x000f220000300800 */
[----:B--2---:R-:W-:-:S03]  /*1b8b0*/  ISETP.NE.U32.AND P0, PT, R215, R0, PT ;  /* 0x00000000d700720c */ /* 0x004fc60003f05070 */
[----:B------:R-:W2:Y:S04]  /*1b8c0*/  LDL.LU R213, [R1+0x1204] ;  /* 0x0012040001d57983 */ /* 0x000ea80000300800 */
[----:B------:R-:W2:Y:S04]  /*1b8d0*/  LDL.LU R214, [R1+0x1228] ;  /* 0x0012280001d67983 */ /* 0x000ea80000300800 */
[----:B0-----:R-:W2:Y:S01]  /*1b8e0*/  LDL.LU R215, [R1+0x11fc] ;  /* 0x0011fc0001d77983 */ /* 0x001ea20000300800 */
[----:B------:R-:W-:Y:S02]  /*1b8f0*/  IADD3 R222, P6, R222, UR6, RZ ;  /* 0x00000006dede7c10 */ /* 0x000fe4000ffde0ff */
[----:B------:R-:W-:-:S02]  /*1b900*/  IADD3 R224, P1, R224, UR6, RZ ;  /* 0x00000006e0e07c10 */ /* 0x000fc4000ff3e0ff */
[----:B------:R-:W-:Y:S02]  /*1b910*/  IADD3 R226, P2, R226, UR6, RZ ;  /* 0x00000006e2e27c10 */ /* 0x000fe4000ff5e0ff */
[----:B------:R-:W-:Y:S02]  /*1b920*/  IADD3 R228, P3, R228, UR6, RZ ;  /* 0x00000006e4e47c10 */ /* 0x000fe4000ff7e0ff */
[----:B---3--:R-:W-:Y:S02]  /*1b930*/  IADD3 R192, P4, R192, UR6, RZ ;  /* 0x00000006c0c07c10 */ /* 0x008fe4000ff9e0ff */
[----:B------:R-:W-:Y:S02]  /*1b940*/  IADD3 R193, P5, R193, UR6, RZ ;  /* 0x00000006c1c17c10 */ /* 0x000fe4000ffbe0ff */
[----:B------:R-:W-:Y:S02]  /*1b950*/  IADD3.X R221, R221, UR5, RZ, P6, !PT ;  /* 0x00000005dddd7c10 */ /* 0x000fe4000b7fe4ff */
[----:B------:R-:W-:-:S02]  /*1b960*/  IADD3.X R223, R223, UR5, RZ, P1, !PT ;  /* 0x00000005dfdf7c10 */ /* 0x000fc40008ffe4ff */
[----:B------:R-:W-:Y:S01]  /*1b970*/  IADD3.X R225, R225, UR5, RZ, P2, !PT ;  /* 0x00000005e1e17c10 */ /* 0x000fe200097fe4ff */
[----:B------:R0:W-:Y:S01]  /*1b980*/  STL [R1+0x126c], R192 ;  /* 0x00126cc001007387 */ /* 0x0001e20000100800 */
[----:B------:R-:W-:-:S03]  /*1b990*/  IADD3.X R227, R227, UR5, RZ, P3, !PT ;  /* 0x00000005e3e37c10 */ /* 0x000fc60009ffe4ff */
[----:B------:R1:W-:Y:S01]  /*1b9a0*/  STL [R1+0x1264], R193 ;  /* 0x001264c101007387 */ /* 0x0003e20000100800 */
[----:B----4-:R-:W-:Y:S02]  /*1b9b0*/  IADD3 R194, P6, R194, UR6, RZ ;  /* 0x00000006c2c27c10 */ /* 0x010fe4000ffde0ff */
[----:B------:R-:W-:-:S03]  /*1b9c0*/  IADD3 R195, P1, R195, UR6, RZ ;  /* 0x00000006c3c37c10 */ /* 0x000fc6000ff3e0ff */
[----:B------:R3:W-:Y:S01]  /*1b9d0*/  STL [R1+0x125c], R194 ;  /* 0x00125cc201007387 */ /* 0x0007e20000100800 */
[----:B------:R-:W-:-:S03]  /*1b9e0*/  IADD3 R196, P2, R196, UR6, RZ ;  /* 0x00000006c4c47c10 */ /* 0x000fc6000ff5e0ff */
[----:B------:R4:W-:Y:S01]  /*1b9f0*/  STL [R1+0x1254], R195 ;  /* 0x001254c301007387 */ /* 0x0009e20000100800 */
[----:B------:R-:W-:-:S03]  /*1ba00*/  IADD3 R197, P3, R197, UR6, RZ ;  /* 0x00000006c5c57c10 */ /* 0x000fc6000ff7e0ff */
[----:B------:R4:W-:Y:S01]  /*1ba10*/  STL [R1+0x124c], R196 ;  /* 0x00124cc401007387 */ /* 0x0009e20000100800 */
[----:B------:R-:W-:-:S03]  /*1ba20*/  IADD3.X R198, R198, UR5, RZ, P4, !PT ;  /* 0x00000005c6c67c10 */ /* 0x000fc6000a7fe4ff */
        /* <DEDUP_REMOVED lines=29> */
[----:B--2---:R-:W-:-:S03]  /*1bc00*/  IADD3 R213, P5, R213, UR6, RZ ;  /* 0x00000006d5d57c10 */ /* 0x004fc6000ffbe0ff */
[----:B------:R2:W-:Y:S01]  /*1bc10*/  STL [R1+0x1230], R212 ;  /* 0x001230d401007387 */ /* 0x0005e20000100800 */
[----:B------:R-:W-:-:S03]  /*1bc20*/  IADD3.X R214, R214, UR5, RZ, P6, !PT ;  /* 0x00000005d6d67c10 */ /* 0x000fc6000b7fe4ff */
[----:B------:R-:W2:Y:S01]  /*1bc30*/  LDL.LU R185, [R1+0x1220] ;  /* 0x0012200001b97983 */ /* 0x000ea20000300800 */
[----:B------:R-:W-:-:S03]  /*1bc40*/  IADD3 R215, P6, R215, UR6, RZ ;  /* 0x00000006d7d77c10 */ /* 0x000fc6000ffde0ff */
[----:B------:R2:W-:Y:S04]  /*1bc50*/  STL [R1+0x1204], R213 ;  /* 0x001204d501007387 */ /* 0x0005e80000100800 */
[----:B------:R-:W2:Y:S04]  /*1bc60*/  LDL.LU R186, [R1+0x11f4] ;  /* 0x0011f40001ba7983 */ /* 0x000ea80000300800 */
[----:B------:R2:W-:Y:S04]  /*1bc70*/  STL [R1+0x1228], R214 ;  /* 0x001228d601007387 */ /* 0x0005e80000100800 */
[----:B------:R-:W2:Y:S04]  /*1bc80*/  LDL.LU R187, [R1+0x1218] ;  /* 0x0012180001bb7983 */ /* 0x000ea80000300800 */
[----:B------:R2:W-:Y:S04]  /*1bc90*/  STL [R1+0x11fc], R215 ;  /* 0x0011fcd701007387 */ /* 0x0005e80000100800 */
[----:B------:R-:W2:Y:S04]  /*1bca0*/  LDL.LU R188, [R1+0x11ec] ;  /* 0x0011ec0001bc7983 */ /* 0x000ea80000300800 */
[----:B------:R-:W2:Y:S04]  /*1bcb0*/  LDL.LU R189, [R1+0x1210] ;  /* 0x0012100001bd7983 */ /* 0x000ea80000300800 */
[----:B------:R-:W2:Y:S04]  /*1bcc0*/  LDL.LU R190, [R1+0x11e4] ;  /* 0x0011e40001be7983 */ /* 0x000ea80000300800 */
[----:B------:R-:W2:Y:S04]  /*1bcd0*/  LDL.LU R191, [R1+0x1208] ;  /* 0x0012080001bf7983 */ /* 0x000ea80000300800 */
[----:B0-----:R-:W2:Y:S04]  /*1bce0*/  LDL.LU R192, [R1+0x11dc] ;  /* 0x0011dc0001c07983 */ /* 0x001ea80000300800 */
[----:B-1----:R-:W2:Y:S04]  /*1bcf0*/  LDL.LU R193, [R1+0x1200] ;  /* 0x0012000001c17983 */ /* 0x002ea80000300800 */
[----:B---3--:R-:W3:Y:S04]  /*1bd00*/  LDL.LU R194, [R1+0x11d4] ;  /* 0x0011d40001c27983 */ /* 0x008ee80000300800 */
[----:B----4-:R-:W4:Y:S04]  /*1bd10*/  LDL.LU R195, [R1+0x11f8] ;  /* 0x0011f80001c37983 */ /* 0x010f280000300800 */
        /* <DEDUP_REMOVED lines=16> */
[----:B--2---:R-:W2:Y:S04]  /*1be20*/  LDL.LU R212, [R1+0x118c] ;  /* 0x00118c0001d47983 */ /* 0x004ea80000300800 */
[----:B------:R-:W2:Y:S04]  /*1be30*/  LDL.LU R213, [R1+0x11b0] ;  /* 0x0011b00001d57983 */ /* 0x000ea80000300800 */
[----:B------:R-:W2:Y:S04]  /*1be40*/  LDL.LU R214, [R1+0x1184] ;  /* 0x0011840001d67983 */ /* 0x000ea80000300800 */
[----:B------:R-:W2:Y:S01]  /*1be50*/  LDL.LU R215, [R1+0x11a8] ;  /* 0x0011a80001d77983 */ /* 0x000ea20000300800 */
[----:B------:R-:W-:-:S02]  /*1be60*/  IADD3.X R185, R185, UR5, RZ, P1, !PT ;  /* 0x00000005b9b97c10 */ /* 0x000fc40008ffe4ff */
[----:B------:R-:W-:-:S03]  /*1be70*/  IADD3 R186, P1, R186, UR6, RZ ;  /* 0x00000006baba7c10 */ /* 0x000fc6000ff3e0ff */
[----:B------:R0:W-:Y:S01]  /*1be80*/  STL [R1+0x1220], R185 ;  /* 0x001220b901007387 */ /* 0x0001e20000100800 */
[----:B------:R-:W-:-:S03]  /*1be90*/  IADD3.X R187, R187, UR5, RZ, P2, !PT ;  /* 0x00000005bbbb7c10 */ /* 0x000fc600097fe4ff */
[----:B------:R-:W-:Y:S01]  /*1bea0*/  STL [R1+0x11f4], R186 ;  /* 0x0011f4ba01007387 */ /* 0x000fe20000100800 */
        /* <DEDUP_REMOVED lines=12> */
[----:B---3--:R-:W-:-:S03]  /*1bf70*/  IADD3 R194, P5, R194, UR6, RZ ;  /* 0x00000006c2c27c10 */ /* 0x008fc6000ffbe0ff */
[----:B------:R3:W-:Y:S01]  /*1bf80*/  STL [R1+0x1200], R193 ;  /* 0x001200c101007387 */ /* 0x0007e20000100800 */
[----:B----4-:R-:W-:-:S03]  /*1bf90*/  IADD3.X R195, R195, UR5, RZ, P6, !PT ;  /* 0x00000005c3c37c10 */ /* 0x010fc6000b7fe4ff */
        /* <DEDUP_REMOVED lines=33> */
[----:B--2---:R-:W-:-:S03]  /*1c1b0*/  IADD3 R212, P2, R212, UR6, RZ ;  /* 0x00000006d4d47c10 */ /* 0x004fc6000ff5e0ff */
[----:B------:R2:W-:Y:S01]  /*1c1c0*/  STL [R1+0x11b8], R211 ;  /* 0x0011b8d301007387 */ /* 0x0005e20000100800 */
[----:B------:R-:W-:-:S03]  /*1c1d0*/  IADD3.X R213, R213, UR5, RZ, P3, !PT ;  /* 0x00000005d5d57c10 */ /* 0x000fc60009ffe4ff */
[----:B------:R-:W-:Y:S01]  /*1c1e0*/  STL [R1+0x118c], R212 ;  /* 0x00118cd401007387 */ /* 0x000fe20000100800 */
[----:B------:R-:W-:-:S03]  /*1c1f0*/  IADD3 R214, P3, R214, UR6, RZ ;  /* 0x00000006d6d67c10 */ /* 0x000fc6000ff7e0ff */
[----:B------:R2:W-:Y:S01]  /*1c200*/  STL [R1+0x11b0], R213 ;  /* 0x0011b0d501007387 */ /* 0x0005e20000100800 */
[----:B------:R-:W-:-:S03]  /*1c210*/  IADD3.X R215, R215, UR5, RZ, P4, !PT ;  /* 0x00000005d7d77c10 */ /* 0x000fc6000a7fe4ff */
[----:B------:R-:W-:Y:S04]  /*1c220*/  STL [R1+0x1184], R214 ;  /* 0x001184d601007387 */ /* 0x000fe80000100800 */
[----:B------:R2:W-:Y:S04]  /*1c230*/  STL [R1+0x11a8], R215 ;  /* 0x0011a8d701007387 */ /* 0x0005e80000100800 */
[----:B------:R-:W2:Y:S01]  /*1c240*/  LDL.LU R244, [R1+0x117c] ;  /* 0x00117c0001f47983 */ /* 0x000ea20000300800 */
[----:B------:R-:W-:Y:S02]  /*1c250*/  IMAD.MOV.U32 R2, RZ, RZ, R153 ;  /* 0x000000ffff027224 */ /* 0x000fe400078e0099 */
[----:B------:R-:W-:-:S02]  /*1c260*/  IMAD.MOV.U32 R23, RZ, RZ, R152 ;  /* 0x000000ffff177224 */ /* 0x000fc400078e0098 */
[----:B------:R-:W-:Y:S01]  /*1c270*/  IMAD.MOV.U32 R245, RZ, RZ, R155 ;  /* 0x000000fffff57224 */ /* 0x000fe200078e009b */
[----:B------:R-:W2:Y:S01]  /*1c280*/  LDL.LU.64 R152, [R1] ;  /* 0x0000000001987983 */ /* 0x000ea20000300a00 */
[----:B------:R-:W-:Y:S02]  /*1c290*/  IMAD.MOV.U32 R3, RZ, RZ, R154 ;  /* 0x000000ffff037224 */ /* 0x000fe400078e009a */
[----:B------:R-:W-:Y:S01]  /*1c2a0*/  IMAD.MOV.U32 R247, RZ, RZ, R157 ;  /* 0x000000fffff77224 */ /* 0x000fe200078e009d */
[----:B------:R-:W2:Y:S01]  /*1c2b0*/  LDL.LU.64 R154, [R1+0x8] ;  /* 0x00000800019a7983 */ /* 0x000ea20000300a00 */
[----:B------:R-:W-:Y:S02]  /*1c2c0*/  IMAD.MOV.U32 R246, RZ, RZ, R156 ;  /* 0x000000fffff67224 */ /* 0x000fe400078e009c */
[----:B------:R-:W-:Y:S01]  /*1c2d0*/  IMAD.MOV.U32 R249, RZ, RZ, R159 ;  /* 0x000000fffff97224 */ /* 0x000fe200078e009f */
[----:B------:R-:W2:Y:S01]  /*1c2e0*/  LDL.LU.64 R156, [R1+0x10] ;  /* 0x00001000019c7983 */ /* 0x000ea20000300a00 */
[----:B------:R-:W-:-:S02]  /*1c2f0*/  IMAD.MOV.U32 R248, RZ, RZ, R158 ;  /* 0x000000fffff87224 */ /* 0x000fc400078e009e */
[----:B------:R-:W-:Y:S01]  /*1c300*/  IMAD.MOV.U32 R251, RZ, RZ, R161 ;  /* 0x000000fffffb7224 */ /* 0x000fe200078e00a1 */
[----:B------:R-:W2:Y:S01]  /*1c310*/  LDL.LU.64 R158, [R1+0x18] ;  /* 0x00001800019e7983 */ /* 0x000ea20000300a00 */
        /* <DEDUP_REMOVED lines=30> */
[----:B------:R-:W-:-:S03]  /*1c500*/  IMAD.MOV.U32 R21, RZ, RZ, R180 ;  /* 0x000000ffff157224 */ /* 0x000fc600078e00b4 */
[----:B------:R-:W2:Y:S04]  /*1c510*/  LDL.LU.64 R180, [R1+0x70] ;  /* 0x0000700001b47983 */ /* 0x000ea80000300a00 */
[----:B------:R-:W2:Y:S04]  /*1c520*/  LDL.LU.64 R182, [R1+0x78] ;  /* 0x0000780001b67983 */ /* 0x000ea80000300a00 */
[----:B0-----:R-:W2:Y:S04]  /*1c530*/  LDL.LU.64 R184, [R1+0x80] ;  /* 0x0000800001b87983 */ /* 0x001ea80000300a00 */
[----:B-1----:R-:W2:Y:S04]  /*1c540*/  LDL.LU.64 R186, [R1+0x88] ;  /* 0x0000880001ba7983 */ /* 0x002ea80000300a00 */
[----:B------:R-:W2:Y:S04]  /*1c550*/  LDL.LU.64 R188, [R1+0x90] ;  /* 0x0000900001bc7983 */ /* 0x000ea80000300a00 */
[----:B------:R-:W2:Y:S04]  /*1c560*/  LDL.LU.64 R190, [R1+0x98] ;  /* 0x0000980001be7983 */ /* 0x000ea80000300a00 */
[----:B---3--:R-:W3:Y:S04]  /*1c570*/  LDL.LU.64 R192, [R1+0xa0] ;  /* 0x0000a00001c07983 */ /* 0x008ee80000300a00 */
[----:B----4-:R-:W3:Y:S04]  /*1c580*/  LDL.LU.64 R194, [R1+0xa8] ;  /* 0x0000a80001c27983 */ /* 0x010ee80000300a00 */
[----:B------:R-:W3:Y:S04]  /*1c590*/  LDL.LU.64 R196, [R1+0xb0] ;  /* 0x0000b00001c47983 */ /* 0x000ee80000300a00 */
[----:B------:R-:W3:Y:S04]  /*1c5a0*/  LDL.LU.64 R198, [R1+0xb8] ;  /* 0x0000b80001c67983 */ /* 0x000ee80000300a00 */
[----:B------:R-:W3:Y:S04]  /*1c5b0*/  LDL.LU.64 R200, [R1+0xc0] ;  /* 0x0000c00001c87983 */ /* 0x000ee80000300a00 */
[----:B------:R-:W3:Y:S04]  /*1c5c0*/  LDL.LU.64 R202, [R1+0xc8] ;  /* 0x0000c80001ca7983 */ /* 0x000ee80000300a00 */
[----:B------:R-:W3:Y:S04]  /*1c5d0*/  LDL.LU.64 R204, [R1+0xd0] ;  /* 0x0000d00001cc7983 */ /* 0x000ee80000300a00 */
[----:B------:R-:W3:Y:S04]  /*1c5e0*/  LDL.LU.64 R206, [R1+0xd8] ;  /* 0x0000d80001ce7983 */ /* 0x000ee80000300a00 */
[----:B------:R-:W3:Y:S04]  /*1c5f0*/  LDL.LU.64 R208, [R1+0xe0] ;  /* 0x0000e00001d07983 */ /* 0x000ee80000300a00 */
[----:B--2---:R-:W3:Y:S04]  /*1c600*/  LDL.LU.64 R210, [R1+0xe8] ;  /* 0x0000e80001d27983 */ /* 0x004ee80000300a00 */
[----:B------:R-:W3:Y:S04]  /*1c610*/  LDL.LU.64 R212, [R1+0xf0] ;  /* 0x0000f00001d47983 */ /* 0x000ee80000300a00 */
[----:B------:R-:W3:Y:S01]  /*1c620*/  LDL.LU.64 R214, [R1+0xf8] ;  /* 0x0000f80001d67983 */ /* 0x000ee20000300a00 */
[----:B------:R-:W-:-:S05]  /*1c630*/  IADD3 R244, P4, R244, UR6, RZ ;  /* 0x00000006f4f47c10 */ /* 0x000fca000ff9e0ff */
[----:B------:R0:W-:Y:S04]  /*1c640*/  STL [R1+0x117c], R244 ;  /* 0x00117cf401007387 */ /* 0x0001e80000100800 */
[----:B0-----:R-:W2:Y:S02]  /*1c650*/  LDL.LU R244, [R1+0x11a0] ;  /* 0x0011a00001f47983 */ /* 0x001ea40000300800 */
[----:B--2---:R-:W-:-:S05]  /*1c660*/  IADD3.X R244, R244, UR5, RZ, P5, !PT ;  /* 0x00000005f4f47c10 */ /* 0x004fca000affe4ff */
[----:B------:R0:W-:Y:S04]  /*1c670*/  STL [R1+0x11a0], R244 ;  /* 0x0011a0f401007387 */ /* 0x0001e80000100800 */
[----:B0-----:R-:W2:Y:S02]  /*1c680*/  LDL.LU R244, [R1+0x1174] ;  /* 0x0011740001f47983 */ /* 0x001ea40000300800 */
[----:B--2---:R-:W-:-:S05]  /*1c690*/  IADD3 R244, P5, R244, UR6, RZ ;  /* 0x00000006f4f47c10 */ /* 0x004fca000ffbe0ff */
        /* <DEDUP_REMOVED lines=352> */
[----:B0-----:R-:W2:Y:S01]  /*1dca0*/  LDL.LU R244, [R1+0xf9c] ;  /* 0x000f9c0001f47983 */ /* 0x001ea20000300800 */
[----:B---3--:R-:W-:Y:S01]  /*1dcb0*/  WARPGROUP.ARRIVE ;  /* 0x00000000000079c5 */ /* 0x008fe20000000000 */
[----:B------:R-:W-:Y:S01]  /*1dcc0*/  UMOV UR26, UR14 ;  /* 0x0000000e001a7c82 */ /* 0x000fe20008000000 */
[----:B------:R-:W-:-:S04]  /*1dcd0*/  UMOV UR27, UR15 ;  /* 0x0000000f001b7c82 */ /* 0x000fc80008000000 */
[----:B------:R-:W-:Y:S01]  /*1dce0*/  QGMMA.64x128x32.F32.E4M3.E4M3 R152, gdesc[UR24], R152, gsb0 ;  /* 0x01e00000189879f3 */ /* 0x000fe20008000898 */
[----:B------:R-:W-:Y:S01]  /*1dcf0*/  UMOV UR30, UR10 ;  /* 0x0000000a001e7c82 */ /* 0x000fe20008000000 */
[----:B------:R-:W-:Y:S01]  /*1dd00*/  UMOV UR31, UR11 ;  /* 0x0000000b001f7c82 */ /* 0x000fe20008000000 */
[----:B--2---:R-:W-:-:S05]  /*1dd10*/  IADD3 R244, P4, R244, UR6, RZ ;  /* 0x00000006f4f47c10 */ /* 0x004fca000ff9e0ff */
[----:B------:R0:W-:Y:S04]  /*1dd20*/  STL [R1+0xf9c], R244 ;  /* 0x000f9cf401007387 */ /* 0x0001e80000100800 */
[----:B0-----:R-:W2:Y:S01]  /*1dd30*/  LDL.LU R244, [R1+0xfc0] ;  /* 0x000fc00001f47983 */ /* 0x001ea20000300800 */
[----:B------:R-:W-:Y:S02]  /*1dd40*/  WARPGROUP.DEPBAR.LE gsb0, 0x0 ;  /* 0x00008000000079c5 */ /* 0x000fe40000010000 */
[----:B------:R-:W-:-:S06]  /*1dd50*/  WARPGROUP.ARRIVE ;  /* 0x00000000000079c5 */ /* 0x000fcc0000000000 */
[----:B------:R-:W-:Y:S03]  /*1dd60*/  QGMMA.64x128x32.F32.E4M3.E4M3 R152, gdesc[UR28], R152, gsb0 ;  /* 0x01e000001c9879f3 */ /* 0x000fe60008000898 */
[----:B------:R-:W-:Y:S02]  /*1dd70*/  WARPGROUP.DEPBAR.LE gsb0, 0x0 ;  /* 0x00008000000079c5 */ /* 0x000fe40000010000 */
[----:B--2---:R-:W-:-:S05]  /*1dd80*/  IADD3.X R244, R244, UR5, RZ, P5, !PT ;  /* 0x00000005f4f47c10 */ /* 0x004fca000affe4ff */
[----:B------:R-:W-:Y:S04]  /*1dd90*/  STL [R1+0xfc0], R244 ;  /* 0x000fc0f401007387 */ /* 0x000fe80000100800 */
[----:B------:R-:W-:Y:S04]  /*1dda0*/  STL.64 [R1], R152 ;  /* 0x0000009801007387 */ /* 0x000fe80000100a00 */
        /* <DEDUP_REMOVED lines=32> */
[----:B------:R-:W3:Y:S04]  /*1dfb0*/  LDL.LU.64 R212, [R1+0x1680] ;  /* 0x0016800001d47983 */ /* 0x000ee80000300a00 */
[----:B------:R-:W4:Y:S04]  /*1dfc0*/  LDL.LU.64 R210, [R1+0x1678] ;  /* 0x0016780001d27983 */ /* 0x000f280000300a00 */
[----:B------:R-:W2:Y:S04]  /*1dfd0*/  LDL.LU.64 R208, [R1+0x1670] ;  /* 0x0016700001d07983 */ /* 0x000ea80000300a00 */
[----:B------:R-:W3:Y:S04]  /*1dfe0*/  LDL.LU.64 R206, [R1+0x1668] ;  /* 0x0016680001ce7983 */ /* 0x000ee80000300a00 */
[----:B------:R-:W4:Y:S04]  /*1dff0*/  LDL.LU.64 R204, [R1+0x1660] ;  /* 0x0016600001cc7983 */ /* 0x000f280000300a00 */
        /* <DEDUP_REMOVED lines=26> */
[----:B----4-:R-:W-:-:S02]  /*1e1a0*/  IADD3 R205, P5, R205, UR6, RZ ;  /* 0x00000006cdcd7c10 */ /* 0x010fc4000ffbe0ff */
[----:B---3--:R-:W-:Y:S02]  /*1e1b0*/  IADD3.X R206, R206, UR5, RZ, P6, !PT ;  /* 0x00000005cece7c10 */ /* 0x008fe4000b7fe4ff */
[----:B------:R-:W-:Y:S02]  /*1e1c0*/  IADD3 R207, P6, R207, UR6, RZ ;  /* 0x00000006cfcf7c10 */ /* 0x000fe4000ffde0ff */
[----:B--2---:R-:W-:Y:S01]  /*1e1d0*/  IADD3.X R208, R208, UR5, RZ, P1, !PT ;  /* 0x00000005d0d07c10 */ /* 0x004fe20008ffe4ff */
[----:B------:R0:W-:Y:S01]  /*1e1e0*/  STL [R1+0xf94], R205 ;  /* 0x000f94cd01007387 */ /* 0x0001e20000100800 */
[----:B------:R-:W-:Y:S02]  /*1e1f0*/  IADD3 R209, P1, R209, UR6, RZ ;  /* 0x00000006d1d17c10 */ /* 0x000fe4000ff3e0ff */
[----:B------:R-:W-:Y:S02]  /*1e200*/  IADD3.X R210, R210, UR5, RZ, P2, !PT ;  /* 0x00000005d2d27c10 */ /* 0x000fe400097fe4ff */
[----:B------:R-:W-:Y:S01]  /*1e210*/  IADD3 R211, P2, R211, UR6, RZ ;  /* 0x00000006d3d37c10 */ /* 0x000fe2000ff5e0ff */
[----:B0-----:R-:W2:Y:S04]  /*1e220*/  LDL.LU R205, [R1+0x158c] ;  /* 0x00158c0001cd7983 */ /* 0x001ea80000300800 */
[----:B------:R0:W-:Y:S01]  /*1e230*/  STL [R1+0xfb8], R206 ;  /* 0x000fb8ce01007387 */ /* 0x0001e20000100800 */
[----:B------:R-:W-:-:S02]  /*1e240*/  IADD3.X R212, R212, UR5, RZ, P3, !PT ;  /* 0x00000005d4d47c10 */ /* 0x000fc40009ffe4ff */
[----:B------:R-:W-:Y:S01]  /*1e250*/  IADD3 R213, P3, R213, UR6, RZ ;  /* 0x00000006d5d57c10 */ /* 0x000fe2000ff7e0ff */
[----:B0-----:R-:W2:Y:S04]  /*1e260*/  LDL.LU R206, [R1+0x1588] ;  /* 0x0015880001ce7983 */ /* 0x001ea80000300800 */
[----:B------:R0:W-:Y:S01]  /*1e270*/  STL [R1+0xf8c], R207 ;  /* 0x000f8ccf01007387 */ /* 0x0001e20000100800 */
[----:B------:R-:W-:-:S03]  /*1e280*/  IADD3.X R214, R214, UR5, RZ, P4, !PT ;  /* 0x00000005d6d67c10 */ /* 0x000fc6000a7fe4ff */
[----:B0-----:R-:W2:Y:S04]  /*1e290*/  LDL.LU R207, [R1+0x1584] ;  /* 0x0015840001cf7983 */ /* 0x001ea80000300800 */
[----:B------:R0:W-:Y:S01]  /*1e2a0*/  STL [R1+0xfb0], R208 ;  /* 0x000fb0d001007387 */ /* 0x0001e20000100800 */
[----:B------:R-:W-:-:S03]  /*1e2b0*/  IADD3 R215, P4, R215, UR6, RZ ;  /* 0x00000006d7d77c10 */ /* 0x000fc6000ff9e0ff */
[----:B0-----:R-:W2:Y:S04]  /*1e2c0*/  LDL.LU R208, [R1+0x1580] ;  /* 0x0015800001d07983 */ /* 0x001ea80000300800 */
[----:B------:R0:W-:Y:S04]  /*1e2d0*/  STL [R1+0xf84], R209 ;  /* 0x000f84d101007387 */ /* 0x0001e80000100800 */
        /* <DEDUP_REMOVED lines=13> */
[----:B------:R-:W3:Y:S02]  /*1e3b0*/  LDL.LU R244, [R1+0xf90] ;  /* 0x000f900001f47983 */ /* 0x000ee40000300800 */
[----:B---3--:R-:W-:-:S05]  /*1e3c0*/  IADD3.X R244, R244, UR5, RZ, P5, !PT ;  /* 0x00000005f4f47c10 */ /* 0x008fca000affe4ff */
[----:B------:R0:W-:Y:S04]  /*1e3d0*/  STL [R1+0xf90], R244 ;  /* 0x000f90f401007387 */ /* 0x0001e80000100800 */
[----:B0-----:R-:W3:Y:S02]  /*1e3e0*/  LDL.LU R244, [R1+0xf64] ;  /* 0x000f640001f47983 */ /* 0x001ee40000300800 */
[----:B---3--:R-:W-:-:S05]  /*1e3f0*/  IADD3 R244, P5, R244, UR6, RZ ;  /* 0x00000006f4f47c10 */ /* 0x008fca000ffbe0ff */
[----:B------:R0:W-:Y:S04]  /*1e400*/  STL [R1+0xf64], R244 ;  /* 0x000f64f401007387 */ /* 0x0001e80000100800 */
[----:B0-----:R-:W3:Y:S02]  /*1e410*/  LDL.LU R244, [R1+0xf88] ;  /* 0x000f880001f47983 */ /* 0x001ee40000300800 */
        /* <DEDUP_REMOVED lines=138> */
[----:B---3--:R-:W-:Y:S02]  /*1ecc0*/  IADD3.X R244, R244, UR5, RZ, P5, !PT ;  /* 0x00000005f4f47c10 */ /* 0x008fe4000affe4ff */
[----:B------:R-:W-:-:S03]  /*1ecd0*/  IADD3 R92, P5, R92, UR6, RZ ;  /* 0x000000065c5c7c10 */ /* 0x000fc6000ffbe0ff */
[----:B------:R-:W-:Y:S04]  /*1ece0*/  STL [R1+0xed0], R244 ;  /* 0x000ed0f401007387 */ /* 0x000fe80000100800 */
[----:B------:R0:W-:Y:S04]  /*1ecf0*/  STL [R1+0xea4], R92 ;  /* 0x000ea45c01007387 */ /* 0x0001e80000100800 */
[----:B0-----:R-:W3:Y:S04]  /*1ed00*/  LDL.LU R92, [R1+0x1560] ;  /* 0x00156000015c7983 */ /* 0x001ee80000300800 */
[----:B------:R-:W4:Y:S02]  /*1ed10*/  LDL.LU R244, [R1+0xec8] ;  /* 0x000ec80001f47983 */ /* 0x000f240000300800 */
[----:B----4-:R-:W-:-:S02]  /*1ed20*/  IADD3.X R244, R244, UR5, RZ, P6, !PT ;  /* 0x00000005f4f47c10 */ /* 0x010fc4000b7fe4ff */
[----:B------:R-:W-:-:S03]  /*1ed30*/  IADD3 R90, P6, R90, UR6, RZ ;  /* 0x000000065a5a7c10 */ /* 0x000fc6000ffde0ff */
[----:B------:R-:W-:Y:S04]  /*1ed40*/  STL [R1+0xec8], R244 ;  /* 0x000ec8f401007387 */ /* 0x000fe80000100800 */
[----:B------:R0:W-:Y:S04]  /*1ed50*/  STL [R1+0xe9c], R90 ;  /* 0x000e9c5a01007387 */ /* 0x0001e80000100800 */
[----:B0-----:R-:W4:Y:S04]  /*1ed60*/  LDL.LU R90, [R1+0x155c] ;  /* 0x00155c00015a7983 */ /* 0x001f280000300800 */
[----:B------:R-:W2:Y:S02]  /*1ed70*/  LDL.LU R244, [R1+0xec0] ;  /* 0x000ec00001f47983 */ /* 0x000ea40000300800 */
[----:B--2---:R-:W-:-:S02]  /*1ed80*/  IADD3.X R244, R244, UR5, RZ, P1, !PT ;  /* 0x00000005f4f47c10 */ /* 0x004fc40008ffe4ff */
[----:B------:R-:W-:-:S03]  /*1ed90*/  IADD3 R88, P1, R88, UR6, RZ ;  /* 0x0000000658587c10 */ /* 0x000fc6000ff3e0ff */
[----:B------:R-:W-:Y:S04]  /*1eda0*/  STL [R1+0xec0], R244 ;  /* 0x000ec0f401007387 */ /* 0x000fe80000100800 */
[----:B------:R0:W-:Y:S04]  /*1edb0*/  STL [R1+0xe94], R88 ;  /* 0x000e945801007387 */ /* 0x0001e80000100800 */
[----:B0-----:R-:W2:Y:S01]  /*1edc0*/  LDL.LU R88, [R1+0x1558] ;  /* 0x0015580001587983 */ /* 0x001ea20000300800 */
[----:B----4-:R-:W-:Y:S02]  /*1edd0*/  IADD3.X R90, R90, UR5, RZ, P3, !PT ;  /* 0x000000055a5a7c10 */ /* 0x010fe40009ffe4ff */
[----:B------:R-:W-:-:S02]  /*1ede0*/  IADD3 R91, P3, R91, UR6, RZ ;  /* 0x000000065b5b7c10 */ /* 0x000fc4000ff7e0ff */
[----:B---3--:R-:W-:Y:S02]  /*1edf0*/  IADD3.X R92, R92, UR5, RZ, P4, !PT ;  /* 0x000000055c5c7c10 */ /* 0x008fe4000a7fe4ff */
[----:B------:R-:W-:Y:S02]  /*1ee00*/  IADD3 R93, P4, R93, UR6, RZ ;  /* 0x000000065d5d7c10 */ /* 0x000fe4000ff9e0ff */
[----:B------:R-:W-:Y:S02]  /*1ee10*/  IADD3.X R94, R94, UR5, RZ, P5, !PT ;  /* 0x000000055e5e7c10 */ /* 0x000fe4000affe4ff */
[----:B------:R-:W-:Y:S02]  /*1ee20*/  IADD3 R95, P5, R95, UR6, RZ ;  /* 0x000000065f5f7c10 */ /* 0x000fe4000ffbe0ff */
[----:B------:R-:W-:Y:S02]  /*1ee30*/  IADD3.X R96, R96, UR5, RZ, P6, !PT ;  /* 0x0000000560607c10 */ /* 0x000fe4000b7fe4ff */
[----:B------:R-:W-:-:S02]  /*1ee40*/  IADD3 R97, P6, R97, UR6, RZ ;  /* 0x0000000661617c10 */ /* 0x000fc4000ffde0ff */
[----:B------:R-:W-:Y:S02]  /*1ee50*/  IADD3.X R98, R98, UR5, RZ, P1, !PT ;  /* 0x0000000562627c10 */ /* 0x000fe40008ffe4ff */
        /* <DEDUP_REMOVED lines=43> */
[----:B--2---:R-:W-:Y:S02]  /*1f110*/  IADD3.X R88, R88, UR5, RZ, P2, !PT ;  /* 0x0000000558587c10 */ /* 0x004fe400097fe4ff */
[----:B------:R-:W-:-:S03]  /*1f120*/  IADD3 R89, P2, R89, UR6, RZ ;  /* 0x0000000659597c10 */ /* 0x000fc6000ff5e0ff */
        /* <DEDUP_REMOVED lines=812> */
[----:B------:R0:W-:Y:S02]  /*223f0*/  STL [R1+0xa38], R244 ;  /* 0x000a38f401007387 */ /* 0x0001e40000100800 */
[----:B0-----:R-:W-:Y:S02]  /*22400*/  IMAD.MOV.U32 R244, RZ, RZ, R245 ;  /* 0x000000fffff47224 */ /* 0x001fe400078e00f5 */
[----:B------:R-:W-:Y:S02]  /*22410*/  IMAD.MOV.U32 R245, RZ, RZ, R246 ;  /* 0x000000fffff57224 */ /* 0x000fe400078e00f6 */
[----:B------:R-:W-:Y:S02]  /*22420*/  IMAD.MOV.U32 R246, RZ, RZ, R247 ;  /* 0x000000fffff67224 */ /* 0x000fe400078e00f7 */
[----:B------:R-:W-:Y:S02]  /*22430*/  IMAD.MOV.U32 R247, RZ, RZ, R248 ;  /* 0x000000fffff77224 */ /* 0x000fe400078e00f8 */
[----:B------:R-:W-:-:S02]  /*22440*/  IMAD.MOV.U32 R248, RZ, RZ, R249 ;  /* 0x000000fffff87224 */ /* 0x000fc400078e00f9 */
[----:B------:R-:W-:Y:S02]  /*22450*/  IMAD.MOV.U32 R249, RZ, RZ, R250 ;  /* 0x000000fffff97224 */ /* 0x000fe400078e00fa */
[----:B------:R-:W-:Y:S02]  /*22460*/  IMAD.MOV.U32 R250, RZ, RZ, R251 ;  /* 0x000000fffffa7224 */ /* 0x000fe400078e00fb */
        /* <DEDUP_REMOVED lines=18> */
[----:B------:R-:W-:Y:S01]  /*22590*/  IMAD.MOV.U32 R20, RZ, RZ, R21 ;  /* 0x000000ffff147224 */ /* 0x000fe200078e0015 */
[----:B------:R-:W-:Y:S01]  /*225a0*/  IADD3 R244, P2, R244, UR7, RZ ;  /* 0x00000007f4f47c10 */ /* 0x000fe2000ff5e0ff */
[----:B------:R-:W-:Y:S02]  /*225b0*/  IMAD.MOV.U32 R21, RZ, RZ, R22 ;  /* 0x000000ffff157224 */ /* 0x000fe400078e0016 */
[----:B------:R-:W-:Y:S02]  /*225c0*/  IMAD.MOV.U32 R22, RZ, RZ, R23 ;  /* 0x000000ffff167224 */ /* 0x000fe400078e0017 */
[----:B------:R-:W-:-:S02]  /*225d0*/  IMAD.MOV.U32 R23, RZ, RZ, R2 ;  /* 0x000000ffff177224 */ /* 0x000fc400078e0002 */
[----:B------:R-:W3:Y:S04]  /*225e0*/  LDL.LU R2, [R1+0x898] ;  /* 0x0008980001027983 */ /* 0x000ee80000300800 */
[----:B------:R0:W-:Y:S04]  /*225f0*/  STL [R1+0xa0c], R244 ;  /* 0x000a0cf401007387 */ /* 0x0001e80000100800 */
[----:B0-----:R-:W4:Y:S02]  /*22600*/  LDL.LU R244, [R1+0xa30] ;  /* 0x000a300001f47983 */ /* 0x001f240000300800 */
[----:B----4-:R-:W-:-:S05]  /*22610*/  IADD3.X R244, R244, UR4, RZ, P3, !PT ;  /* 0x00000004f4f47c10 */ /* 0x010fca0009ffe4ff */
[----:B------:R0:W-:Y:S04]  /*22620*/  STL [R1+0xa30], R244 ;  /* 0x000a30f401007387 */ /* 0x0001e80000100800 */
[----:B0-----:R-:W4:Y:S02]  /*22630*/  LDL.LU R244, [R1+0xa04] ;  /* 0x000a040001f47983 */ /* 0x001f240000300800 */
[----:B----4-:R-:W-:-:S05]  /*22640*/  IADD3 R244, P3, R244, UR7, RZ ;  /* 0x00000007f4f47c10 */ /* 0x010fca000ff7e0ff */
        /* <DEDUP_REMOVED lines=152> */
[----:B----4-:R-:W-:Y:S02]  /*22fd0*/  IADD3.X R244, R244, UR4, RZ, P5, !PT ;  /* 0x00000004f4f47c10 */ /* 0x010fe4000affe4ff */
[----:B------:R-:W-:-:S03]  /*22fe0*/  IADD3 R218, P5, R218, UR7, RZ ;  /* 0x00000007dada7c10 */ /* 0x000fc6000ffbe0ff */
[----:B------:R-:W-:Y:S04]  /*22ff0*/  STL [R1+0x960], R244 ;  /* 0x000960f401007387 */ /* 0x000fe80000100800 */
[----:B------:R0:W-:Y:S04]  /*23000*/  STL [R1+0x934], R218 ;  /* 0x000934da01007387 */ /* 0x0001e80000100800 */
[----:B0-----:R-:W4:Y:S04]  /*23010*/  LDL.LU R218, [R1+0x1348] ;  /* 0x0013480001da7983 */ /* 0x001f280000300800 */
[----:B------:R-:W2:Y:S02]  /*23020*/  LDL.LU R244, [R1+0x958] ;  /* 0x0009580001f47983 */ /* 0x000ea40000300800 */
[----:B--2---:R-:W-:-:S05]  /*23030*/  IADD3.X R244, R244, UR4, RZ, P6, !PT ;  /* 0x00000004f4f47c10 */ /* 0x004fca000b7fe4ff */
[----:B------:R0:W-:Y:S04]  /*23040*/  STL [R1+0x958], R244 ;  /* 0x000958f401007387 */ /* 0x0001e80000100800 */
[----:B0-----:R-:W2:Y:S01]  /*23050*/  LDL.LU R244, [R1+0x92c] ;  /* 0x00092c0001f47983 */ /* 0x001ea20000300800 */
[----:B------:R-:W-:Y:S02]  /*23060*/  IADD3.X R217, R217, UR4, RZ, P1, !PT ;  /* 0x00000004d9d97c10 */ /* 0x000fe40008ffe4ff */
[----:B--2---:R-:W-:-:S05]  /*23070*/  IADD3 R244, P6, R244, UR7, RZ ;  /* 0x00000007f4f47c10 */ /* 0x004fca000ffde0ff */
[----:B------:R-:W-:Y:S04]  /*23080*/  STL [R1+0x92c], R244 ;  /* 0x00092cf401007387 */ /* 0x000fe80000100800 */
[----:B------:R0:W-:Y:S04]  /*23090*/  STL [R1+0x950], R217 ;  /* 0x000950d901007387 */ /* 0x0001e80000100800 */
[----:B0-----:R-:W2:Y:S04]  /*230a0*/  LDL.LU R217, [R1+0x1344] ;  /* 0x0013440001d97983 */ /* 0x001ea80000300800 */
[----:B------:R-:W3:Y:S02]  /*230b0*/  LDL.LU R244, [R1+0x924] ;  /* 0x0009240001f47983 */ /* 0x000ee40000300800 */
[----:B---3--:R-:W-:-:S05]  /*230c0*/  IADD3 R244, P1, R244, UR7, RZ ;  /* 0x00000007f4f47c10 */ /* 0x008fca000ff3e0ff */
[----:B------:R0:W-:Y:S04]  /*230d0*/  STL [R1+0x924], R244 ;  /* 0x000924f401007387 */ /* 0x0001e80000100800 */
[----:B0-----:R-:W3:Y:S01]  /*230e0*/  LDL.LU R244, [R1+0x948] ;  /* 0x0009480001f47983 */ /* 0x001ee20000300800 */
[----:B------:R-:W-:Y:S01]  /*230f0*/  WARPGROUP.ARRIVE ;  /* 0x00000000000079c5 */ /* 0x000fe20000000000 */
[----:B---3--:R-:W-:Y:S02]  /*23100*/  IADD3.X R244, R244, UR4, RZ, P2, !PT ;  /* 0x00000004f4f47c10 */ /* 0x008fe400097fe4ff */
[----:B--2---:R-:W-:-:S03]  /*23110*/  IADD3 R217, P2, R217, UR7, RZ ;  /* 0x00000007d9d97c10 */ /* 0x004fc6000ff5e0ff */
[----:B------:R-:W-:Y:S04]  /*23120*/  STL [R1+0x948], R244 ;  /* 0x000948f401007387 */ /* 0x000fe80000100800 */
[----:B------:R0:W-:Y:S04]  /*23130*/  STL [R1+0x91c], R217 ;  /* 0x00091cd901007387 */ /* 0x0001e80000100800 */
[----:B0-----:R-:W2:Y:S04]  /*23140*/  LDL.LU R217, [R1+0x1340] ;  /* 0x0013400001d97983 */ /* 0x001ea80000300800 */
[----:B------:R-:W3:Y:S01]  /*23150*/  LDL.LU R244, [R1+0x940] ;  /* 0x0009400001f47983 */ /* 0x000ee20000300800 */
[----:B------:R-:W-:Y:S01]  /*23160*/  UMOV UR34, UR14 ;  /* 0x0000000e00227c82 */ /* 0x000fe20008000000 */
[----:B------:R-:W-:-:S02]  /*23170*/  UMOV UR35, UR15 ;  /* 0x0000000f00237c82 */ /* 0x000fc40008000000 */
[----:B------:R-:W-:Y:S01]  /*23180*/  QGMMA.64x128x32.F32.E4M3.E4M3 R152, gdesc[UR32], R152, gsb0 ;  /* 0x01e00000209879f3 */ /* 0x000fe20008000898 */
[----:B------:R-:W-:Y:S01]  /*23190*/  UMOV UR38, UR10 ;  /* 0x0000000a00267c82 */ /* 0x000fe20008000000 */
[----:B------:R-:W-:Y:S01]  /*231a0*/  UMOV UR39, UR11 ;  /* 0x0000000b00277c82 */ /* 0x000fe20008000000 */
[----:B------:R-:W-:Y:S01]  /*231b0*/  UMOV UR42, UR14 ;  /* 0x0000000e002a7c82 */ /* 0x000fe20008000000 */
[----:B------:R-:W-:Y:S01]  /*231c0*/  UMOV UR43, UR15 ;  /* 0x0000000f002b7c82 */ /* 0x000fe20008000000 */
[----:B------:R-:W-:Y:S02]  /*231d0*/  WARPGROUP.DEPBAR.LE gsb0, 0x0 ;  /* 0x00008000000079c5 */ /* 0x000fe40000010000 */
[----:B------:R-:W-:-:S06]  /*231e0*/  WARPGROUP.ARRIVE ;  /* 0x00000000000079c5 */ /* 0x000fcc0000000000 */
[----:B------:R-:W-:Y:S01]  /*231f0*/  QGMMA.64x128x32.F32.E4M3.E4M3 R152, gdesc[UR36], R152, gsb0 ;  /* 0x01e00000249879f3 */ /* 0x000fe20008000898 */
[----:B---3--:R-:W-:Y:S02]  /*23200*/  IADD3.X R244, R244, UR4, RZ, P3, !PT ;  /* 0x00000004f4f47c10 */ /* 0x008fe40009ffe4ff */
[----:B------:R-:W-:Y:S02]  /*23210*/  IADD3 R220, P3, R220, UR7, RZ ;  /* 0x00000007dcdc7c10 */ /* 0x000fe4000ff7e0ff */
[----:B--2---:R-:W-:Y:S01]  /*23220*/  IADD3.X R217, R217, UR4, RZ, P4, !PT ;  /* 0x00000004d9d97c10 */ /* 0x004fe2000a7fe4ff */
[----:B------:R-:W-:Y:S04]  /*23230*/  STL [R1+0x940], R244 ;  /* 0x000940f401007387 */ /* 0x000fe80000100800 */
[----:B------:R0:W-:Y:S04]  /*23240*/  STL [R1+0x914], R220 ;  /* 0x000914dc01007387 */ /* 0x0001e80000100800 */
[----:B0-----:R-:W2:Y:S04]  /*23250*/  LDL.LU R220, [R1+0x133c] ;  /* 0x00133c0001dc7983 */ /* 0x001ea80000300800 */
[----:B------:R0:W-:Y:S04]  /*23260*/  STL [R1+0x938], R217 ;  /* 0x000938d901007387 */ /* 0x0001e80000100800 */
[----:B0-----:R-:W3:Y:S04]  /*23270*/  LDL.LU R217, [R1+0x1338] ;  /* 0x0013380001d97983 */ /* 0x001ee80000300800 */
[----:B------:R-:W4:Y:S01]  /*23280*/  LDL.LU R244, [R1+0x90c] ;  /* 0x00090c0001f47983 */ /* 0x000f220000300800 */
[----:B------:R-:W-:-:S02]  /*23290*/  WARPGROUP.DEPBAR.LE gsb0, 0x0 ;  /* 0x00008000000079c5 */ /* 0x000fc40000010000 */
[----:B------:R-:W-:-:S06]  /*232a0*/  WARPGROUP.ARRIVE ;  /* 0x00000000000079c5 */ /* 0x000fcc0000000000 */
[----:B------:R-:W-:Y:S01]  /*232b0*/  QGMMA.64x128x32.F32.E4M3.E4M3 R88, gdesc[UR40], R88, gsb0 ;  /* 0x01e00000285879f3 */ /* 0x000fe20008000858 */
[----:B------:R-:W-:Y:S01]  /*232c0*/  IADD3.X R219, R219, UR4, RZ, P5, !PT ;  /* 0x00000004dbdb7c10 */ /* 0x000fe2000affe4ff */
[----:B------:R-:W-:Y:S01]  /*232d0*/  UMOV UR46, UR10 ;  /* 0x0000000a002e7c82 */ /* 0x000fe20008000000 */
[----:B------:R-:W-:Y:S01]  /*232e0*/  UMOV UR47, UR11 ;  /* 0x0000000b002f7c82 */ /* 0x000fe20008000000 */
[----:B------:R-:W-:Y:S01]  /*232f0*/  UMOV UR50, UR14 ;  /* 0x0000000e00327c82 */ /* 0x000fe20008000000 */
[----:B------:R-:W-:Y:S01]  /*23300*/  UMOV UR51, UR15 ;  /* 0x0000000f00337c82 */ /* 0x000fe20008000000 */
[----:B------:R-:W-:Y:S02]  /*23310*/  WARPGROUP.DEPBAR.LE gsb0, 0x0 ;  /* 0x00008000000079c5 */ /* 0x000fe40000010000 */
[----:B------:R-:W-:-:S06]  /*23320*/  WARPGROUP.ARRIVE ;  /* 0x00000000000079c5 */ /* 0x000fcc0000000000 */
[----:B------:R-:W-:Y:S01]  /*23330*/  QGMMA.64x128x32.F32.E4M3.E4M3 R88, gdesc[UR44], R88, gsb0 ;  /* 0x01e000002c5879f3 */ /* 0x000fe20008000858 */
[----:B----4-:R-:W-:-:S05]  /*23340*/  IADD3 R244, P4, R244, UR7, RZ ;  /* 0x00000007f4f47c10 */ /* 0x010fca000ff9e0ff */
[----:B------:R-:W-:Y:S04]  /*23350*/  STL [R1+0x90c], R244 ;  /* 0x00090cf401007387 */ /* 0x000fe80000100800 */
[----:B------:R0:W-:Y:S04]  /*23360*/  STL [R1+0x930], R219 ;  /* 0x000930db01007387 */ /* 0x0001e80000100800 */
[----:B0-----:R-:W4:Y:S01]  /*23370*/  LDL.LU R219, [R1+0x1334] ;  /* 0x0013340001db7983 */ /* 0x001f220000300800 */
[----:B------:R-:W-:Y:S02]  /*23380*/  WARPGROUP.DEPBAR.LE gsb0, 0x0 ;  /* 0x00008000000079c5 */ /* 0x000fe40000010000 */
[----:B------:R-:W-:-:S06]  /*23390*/  WARPGROUP.ARRIVE ;  /* 0x00000000000079c5 */ /* 0x000fcc0000000000 */
[----:B------:R-:W-:Y:S01]  /*233a0*/  QGMMA.64x128x32.F32.E4M3.E4M3 R24, gdesc[UR48], R24, gsb0 ;  /* 0x01e00000301879f3 */ /* 0x000fe20008000818 */
[----:B------:R-:W-:Y:S01]  /*233b0*/  UMOV UR54, UR10 ;  /* 0x0000000a00367c82 */ /* 0x000fe20008000000 */
[----:B------:R-:W-:Y:S01]  /*233c0*/  UMOV UR55, UR11 ;  /* 0x0000000b00377c82 */ /* 0x000fe20008000000 */
[----:B--2---:R-:W-:Y:S02]  /*233d0*/  IADD3 R220, P5, R220, UR7, RZ ;  /* 0x00000007dcdc7c10 */ /* 0x004fe4000ffbe0ff */
[----:B---3--:R-:W-:Y:S02]  /*233e0*/  IADD3.X R217, R217, UR4, RZ, P1, !PT ;  /* 0x00000004d9d97c10 */ /* 0x008fe40008ffe4ff */
[----:B------:R-:W-:Y:S01]  /*233f0*/  IADD3 R216, P1, R216, UR7, RZ ;  /* 0x00000007d8d87c10 */ /* 0x000fe2000ff3e0ff */
[----:B------:R0:W-:Y:S01]  /*23400*/  STL [R1+0x904], R220 ;  /* 0x000904dc01007387 */ /* 0x0001e20000100800 */
[----:B------:R-:W-:Y:S02]  /*23410*/  IADD3.X R245, R245, UR4, RZ, P2, !PT ;  /* 0x00000004f5f57c10 */ /* 0x000fe400097fe4ff */
[----:B------:R-:W-:-:S02]  /*23420*/  IADD3 R246, P2, R246, UR7, RZ ;  /* 0x00000007f6f67c10 */ /* 0x000fc4000ff5e0ff */
[----:B------:R-:W-:Y:S01]  /*23430*/  IADD3.X R247, R247, UR4, RZ, P3, !PT ;  /* 0x00000004f7f77c10 */ /* 0x000fe20009ffe4ff */
[----:B0-----:R0:W5:Y:S01]  /*23440*/  LDL.LU R220, [R1+0x1330] ;  /* 0x0013300001dc7983 */ /* 0x0011620000300800 */
        /* <DEDUP_REMOVED lines=18> */
[----:B------:R-:W-:Y:S02]  /*23570*/  IADD3.X R21, R21, UR4, RZ, P3, !PT ;  /* 0x0000000415157c10 */ /* 0x000fe40009ffe4ff */
[----:B------:R-:W-:Y:S02]  /*23580*/  IADD3.X R22, R22, UR4, RZ, P4, !PT ;  /* 0x0000000416167c10 */ /* 0x000fe4000a7fe4ff */
[----:B------:R-:W-:Y:S02]  /*23590*/  IADD3.X R3, R3, UR4, RZ, P1, !PT ;  /* 0x0000000403037c10 */ /* 0x000fe40008ffe4ff */
[----:B------:R-:W-:Y:S01]  /*235a0*/  IADD3.X R23, R23, UR4, RZ, P5, !PT ;  /* 0x0000000417177c10 */ /* 0x000fe2000affe4ff */
[----:B------:R-:W-:Y:S02]  /*235b0*/  WARPGROUP.DEPBAR.LE gsb0, 0x0 ;  /* 0x00008000000079c5 */ /* 0x000fe40000010000 */
[----:B------:R-:W-:-:S06]  /*235c0*/  WARPGROUP.ARRIVE ;  /* 0x00000000000079c5 */ /* 0x000fcc0000000000 */
[----:B------:R-:W-:Y:S01]  /*235d0*/  QGMMA.64x128x32.F32.E4M3.E4M3 R24, gdesc[UR52], R24, gsb0 ;  /* 0x01e00000341879f3 */ /* 0x000fe20008000818 */
[----:B----4-:R-:W-:Y:S02]  /*235e0*/  IADD3.X R219, R219, UR4, RZ, P6, !PT ;  /* 0x00000004dbdb7c10 */ /* 0x010fe4000b7fe4ff */
[----:B------:R-:W-:-:S03]  /*235f0*/  IADD3 R218, P6, R218, UR7, RZ ;  /* 0x00000007dada7c10 */ /* 0x000fc6000ffde0ff */
[----:B------:R1:W-:Y:S04]  /*23600*/  STL [R1+0x928], R219 ;  /* 0x000928db01007387 */ /* 0x0003e80000100800 */
[----:B-1----:R0:W5:Y:S04]  /*23610*/  LDL.LU R219, [R1+0x132c] ;  /* 0x00132c0001db7983 */ /* 0x0021680000300800 */
[----:B------:R1:W-:Y:S01]  /*23620*/  STL [R1+0x8fc], R218 ;  /* 0x0008fcda01007387 */ /* 0x0003e20000100800 */
[----:B------:R-:W-:-:S03]  /*23630*/  IADD3.X R4, R4, UR4, RZ, P6, !PT ;  /* 0x0000000404047c10 */ /* 0x000fc6000b7fe4ff */
[----:B-1----:R0:W5:Y:S04]  /*23640*/  LDL.LU R218, [R1+0x1328] ;  /* 0x0013280001da7983 */ /* 0x0021680000300800 */
[----:B------:R1:W-:Y:S01]  /*23650*/  STL [R1+0x920], R217 ;  /* 0x000920d901007387 */ /* 0x0003e20000100800 */
[----:B------:R-:W-:-:S03]  /*23660*/  IADD3 R5, P6, R5, UR7, RZ ;  /* 0x0000000705057c10 */ /* 0x000fc6000ffde0ff */
[----:B-1----:R0:W5:Y:S04]  /*23670*/  LDL.LU R217, [R1+0x1324] ;  /* 0x0013240001d97983 */ /* 0x0021680000300800 */
[----:B------:R1:W-:Y:S04]  /*23680*/  STL [R1+0x8f4], R216 ;  /* 0x0008f4d801007387 */ /* 0x0003e80000100800 */
[----:B-1----:R0:W5:Y:S04]  /*23690*/  LDL.LU R216, [R1+0x1320] ;  /* 0x0013200001d87983 */ /* 0x0021680000300800 */
[----:B------:R0:W-:Y:S04]  /*236a0*/  STL [R1+0x918], R245 ;  /* 0x000918f501007387 */ /* 0x0001e80000100800 */
        /* <DEDUP_REMOVED lines=14> */
[----:B------:R0:W-:Y:S01]  /*23790*/  STL [R1+0x8b4], R11 ;  /* 0x0008b40b01007387 */ /* 0x0001e20000100800 */
[----:B------:R-:W-:-:S03]  /*237a0*/  IADD3.X R16, R16, UR4, RZ, P6, !PT ;  /* 0x0000000410107c10 */ /* 0x000fc6000b7fe4ff */
[----:B------:R0:W-:Y:S01]  /*237b0*/  STL [R1+0x8d8], R12 ;  /* 0x0008d80c01007387 */ /* 0x0001e20000100800 */
[----:B------:R-:W-:-:S03]  /*237c0*/  IADD3 R17, P6, R17, UR7, RZ ;  /* 0x0000000711117c10 */ /* 0x000fc6000ffde0ff */
        /* <DEDUP_REMOVED lines=9> */
[----:B------:R0:W-:Y:S04]  /*23860*/  STL [R1+0x8b0], R21 ;  /* 0x0008b01501007387 */ /* 0x0001e80000100800 */
[----:B------:R0:W-:Y:S04]  /*23870*/  STL [R1+0x8a8], R22 ;  /* 0x0008a81601007387 */ /* 0x0001e80000100800 */
[----:B------:R0:W-:Y:S04]  /*23880*/  STL [R1+0x890], R3 ;  /* 0x0008900301007387 */ /* 0x0001e80000100800 */
[----:B------:R0:W-:Y:S04]  /*23890*/  STL [R1+0x8a0], R23 ;  /* 0x0008a01701007387 */ /* 0x0001e80000100800 */
[----:B------:R0:W-:Y:S01]  /*238a0*/  STL [R1+0x898], R2 ;  /* 0x0008980201007387 */ /* 0x0001e20000100800 */
[----:B------:R-:W-:-:S02]  /*238b0*/  WARPGROUP.DEPBAR.LE gsb0, 0x0 ;  /* 0x00008000000079c5 */ /* 0x000fc40000010000 */
[----:B------:R-:W-:Y:S05]  /*238c0*/  @P0 BRA `(.L_x_2) ;  /* 0xfffffe9400fc0947 */ /* 0x000fea000383ffff */
.L_x_1:
[----:B------:R-:W1:Y:S01]  /*238d0*/  LDL.LU R244, [R1+0x400] ;  /* 0x0004000001f47983 */ /* 0x000e620000300800 */
[----:B------:R-:W-:Y:S01]  /*238e0*/  F2FP.SATFINITE.E4M3.F32.PACK_AB_MERGE_C R152, R153, R152, RZ ;  /* 0x000000989998723e */ /* 0x000fe200048070ff */
[----:B------:R-:W-:Y:S01]  /*238f0*/  ULDC.64 UR10, c[0x0][0x228] ;  /* 0x00008a00000a7ab9 */ /* 0x000fe20000000a00 */
[----:B------:R-:W-:Y:S01]  /*23900*/  F2FP.SATFINITE.E4M3.F32.PACK_AB_MERGE_C R162, R163, R162, RZ ;  /* 0x000000a2a3a2723e */ /* 0x000fe200048070ff */
[----:B------:R-:W1:Y:S01]  /*23910*/  LDL.LU R243, [R1+0x404] ;  /* 0x0004040001f37983 */ /* 0x000e620000300800 */
[----:B------:R-:W-:Y:S01]  /*23920*/  F2FP.SATFINITE.E4M3.F32.PACK_AB_MERGE_C R154, R155, R154, RZ ;  /* 0x0000009a9b9a723e */ /* 0x000fe200048070ff */
[----:B------:R-:W-:Y:S01]  /*23930*/  ULDC UR6, c[0x0][0x22c] ;  /* 0x00008b0000067ab9 */ /* 0x000fe20000000800 */
[----:B------:R-:W-:Y:S01]  /*23940*/  F2FP.SATFINITE.E4M3.F32.PACK_AB_MERGE_C R158, R159, R158, RZ ;  /* 0x0000009e9f9e723e */ /* 0x000fe200048070ff */
[----:B------:R-:W2:Y:S01]  /*23950*/  LDL.LU R242, [R1+0x408] ;  /* 0x0004080001f27983 */ /* 0x000ea20000300800 */
[----:B------:R-:W-:Y:S01]  /*23960*/  F2FP.SATFINITE.E4M3.F32.PACK_AB_MERGE_C R160, R161, R160, RZ ;  /* 0x000000a0a1a0723e */ /* 0x000fe200048070ff */
[----:B------:R-:W-:Y:S01]  /*23970*/  ULDC.64 UR4, c[0x0][0x228] ;  /* 0x00008a0000047ab9 */ /* 0x000fe20000000a00 */
[----:B------:R-:W-:Y:S01]  /*23980*/  F2FP.SATFINITE.E4M3.F32.PACK_AB_MERGE_C R169, R169, R168, RZ ;  /* 0x000000a8a9a9723e */ /* 0x000fe200048070ff */
[----:B------:R-:W2:Y:S01]  /*23990*/  LDL.LU R241, [R1+0x40c] ;  /* 0x00040c0001f17983 */ /* 0x000ea20000300800 */
[----:B------:R-:W-:Y:S01]  /*239a0*/  F2FP.SATFINITE.E4M3.F32.PACK_AB_MERGE_C R171, R171, R170, RZ ;  /* 0x000000aaabab723e */ /* 0x000fe200048070ff */
[----:B------:R-:W-:Y:S01]  /*239b0*/  ULDC.64 UR8, c[0x0][0x228] ;  /* 0x00008a0000087ab9 */ /* 0x000fe20000000a00 */
[----:B------:R-:W-:Y:S01]  /*239c0*/  F2FP.SATFINITE.E4M3.F32.PACK_AB_MERGE_C R172, R173, R172, RZ ;  /* 0x000000acadac723e */ /* 0x000fe200048070ff */
[----:B------:R-:W3:Y:S01]  /*239d0*/  LDL.LU R240, [R1+0x410] ;  /* 0x0004100001f07983 */ /* 0x000ee20000300800 */
[----:B------:R-:W-:Y:S01]  /*239e0*/  F2FP.SATFINITE.E4M3.F32.PACK_AB_MERGE_C R178, R179, R178, RZ ;  /* 0x000000b2b3b2723e */ /* 0x000fe200048070ff */
[----:B------:R-:W-:Y:S01]  /*239f0*/  ULDC.64 UR14, c[0x0][0x220] ;  /* 0x00008800000e7ab9 */ /* 0x000fe20000000a00 */
[----:B------:R-:W-:Y:S01]  /*23a00*/  F2FP.SATFINITE.E4M3.F32.PACK_AB_MERGE_C R184, R185, R184, RZ ;  /* 0x000000b8b9b8723e */ /* 0x000fe200048070ff */
[----:B------:R-:W3:Y:S01]  /*23a10*/  LDL.LU R239, [R1+0x414] ;  /* 0x0004140001ef7983 */ /* 0x000ee20000300800 */
[----:B------:R-:W-:Y:S01]  /*23a20*/  F2FP.SATFINITE.E4M3.F32.PACK_AB_MERGE_C R188, R189, R188, RZ ;  /* 0x000000bcbdbc723e */ /* 0x000fe200048070ff */
[----:B------:R-:W-:Y:S01]  /*23a30*/  ULDC.64 UR12, c[0x0][0x220] ;  /* 0x00008800000c7ab9 */ /* 0x000fe20000000a00 */
[----:B------:R-:W-:Y:S01]  /*23a40*/  F2FP.SATFINITE.E4M3.F32.PACK_AB_MERGE_C R186, R187, R186, RZ ;  /* 0x000000babbba723e */ /* 0x000fe200048070ff */
[----:B------:R-:W4:Y:S01]  /*23a50*/  LDL.LU R238, [R1+0x418] ;  /* 0x0004180001ee7983 */ /* 0x000f220000300800 */
[----:B------:R-:W-:Y:S01]  /*23a60*/  F2FP.SATFINITE.E4M3.F32.PACK_AB_MERGE_C R196, R197, R196, RZ ;  /* 0x000000c4c5c4723e */ /* 0x000fe200048070ff */
[----:B------:R-:W-:Y:S01]  /*23a70*/  ULDC UR29, c[0x0][0x248] ;  /* 0x00009200001d7ab9 */ /* 0x000fe20000000800 */
        /* <DEDUP_REMOVED lines=28> */
[----:B------:R-:W-:Y:S01]  /*23c40*/  ULDC UR22, c[0x0][0x248] ;  /* 0x0000920000167ab9 */ /* 0x000fe20000000800 */
[----:B------:R-:W4:Y:S01]  /*23c50*/  LDL.LU R230, [R1+0x438] ;  /* 0x0004380001e67983 */ /* 0x000f220000300800 */
[----:B------:R-:W-:Y:S01]  /*23c60*/  ULDC UR21, c[0x0][0x248] ;  /* 0x0000920000157ab9 */ /* 0x000fe20000000800 */
[----:B------:R-:W-:Y:S01]  /*23c70*/  ULDC UR20, c[0x0][0x248] ;  /* 0x0000920000147ab9 */ /* 0x000fe20000000800 */
[----:B------:R-:W-:Y:S01]  /*23c80*/  ULDC UR19, c[0x0][0x248] ;  /* 0x0000920000137ab9 */ /* 0x000fe20000000800 */
[----:B------:R-:W4:Y:S01]  /*23c90*/  LDL.LU R229, [R1+0x43c] ;  /* 0x00043c0001e57983 */ /* 0x000f220000300800 */
[----:B------:R-:W-:Y:S01]  /*23ca0*/  ULDC UR18, c[0x0][0x248] ;  /* 0x0000920000127ab9 */ /* 0x000fe20000000800 */
[----:B------:R-:W-:Y:S01]  /*23cb0*/  ULDC UR17, c[0x0][0x248] ;  /* 0x0000920000117ab9 */ /* 0x000fe20000000800 */
[----:B------:R-:W-:Y:S01]  /*23cc0*/  ULDC UR16, c[0x0][0x248] ;  /* 0x0000920000107ab9 */ /* 0x000fe20000000800 */
[----:B0-----:R-:W4:Y:S01]  /*23cd0*/  LDL.LU R23, [R1+0x440] ;  /* 0x0004400001177983 */ /* 0x001f220000300800 */
[----:B------:R-:W-:Y:S01]  /*23ce0*/  ULDC UR55, c[0x0][0x248] ;  /* 0x0000920000377ab9 */ /* 0x000fe20000000800 */
        /* <DEDUP_REMOVED lines=30> */
[----:B------:R-:W-:Y:S01]  /*23ed0*/  STL [R1+0x14b4], R25 ;  /* 0x0014b41901007387 */ /* 0x000fe20000100800 */
[----:B------:R-:W-:Y:S01]  /*23ee0*/  ULDC UR33, c[0x0][0x248] ;  /* 0x0000920000217ab9 */ /* 0x000fe20000000800 */
[----:B------:R-:W-:Y:S01]  /*23ef0*/  ULDC UR32, c[0x0][0x248] ;  /* 0x0000920000207ab9 */ /* 0x000fe20000000800 */
[----:B------:R-:W-:Y:S01]  /*23f00*/  ULDC UR31, c[0x0][0x248] ;  /* 0x00009200001f7ab9 */ /* 0x000fe20000000800 */
[----:B------:R-:W-:Y:S01]  /*23f10*/  STL [R1+0x14b0], R26 ;  /* 0x0014b01a01007387 */ /* 0x000fe20000100800 */
[----:B------:R-:W-:-:S03]  /*23f20*/  ULDC UR30, c[0x0][0x248] ;  /* 0x00009200001e7ab9 */ /* 0x000fc60000000800 */
        /* <DEDUP_REMOVED lines=57> */
[----:B-----5:R-:W-:Y:S04]  /*242c0*/  STL [R1+0x13c8], R216 ;  /* 0x0013c8d801007387 */ /* 0x020fe80000100800 */
[----:B------:R-:W-:Y:S04]  /*242d0*/  STL [R1+0x13c4], R85 ;  /* 0x0013c45501007387 */ /* 0x000fe80000100800 */
[----:B------:R-:W-:Y:S04]  /*242e0*/  STL [R1+0x13c0], R84 ;  /* 0x0013c05401007387 */ /* 0x000fe80000100800 */
[----:B------:R-:W-:Y:S04]  /*242f0*/  STL [R1+0x13bc], R87 ;  /* 0x0013bc5701007387 */ /* 0x000fe80000100800 */
[----:B------:R-:W-:Y:S04]  /*24300*/  STL [R1+0x13b8], R86 ;  /* 0x0013b85601007387 */ /* 0x000fe80000100800 */
[----:B------:R-:W-:Y:S04]  /*24310*/  STL [R1+0x13b4], R6 ;  /* 0x0013b40601007387 */ /* 0x000fe80000100800 */
[----:B------:R1:W-:Y:S04]  /*24320*/  STL [R1+0x139c], R0 ;  /* 0x00139c0001007387 */ /* 0x0003e80000100800 */
[----:B------:R-:W-:Y:S04]  /*24330*/  STL [R1+0x1360], R217 ;  /* 0x001360d901007387 */ /* 0x000fe80000100800 */
[----:B------:R-:W-:Y:S01]  /*24340*/  STL [R1+0x135c], R220 ;  /* 0x00135cdc01007387 */ /* 0x000fe20000100800 */
[----:B-1----:R-:W-:-:S03]  /*24350*/  F2FP.SATFINITE.E4M3.F32.PACK_AB_MERGE_C R0, R243, R244, RZ ;  /* 0x000000f4f300723e */ /* 0x002fc600048070ff */
[----:B------:R-:W-:Y:S04]  /*24360*/  STL [R1+0x1358], R219 ;  /* 0x001358db01007387 */ /* 0x000fe80000100800 */
[----:B------:R-:W-:Y:S04]  /*24370*/  STL [R1+0x1354], R7 ;  /* 0x0013540701007387 */ /* 0x000fe80000100800 */
[----:B------:R-:W-:Y:S04]  /*24380*/  STL [R1+0x1350], R218 ;  /* 0x001350da01007387 */ /* 0x000fe80000100800 */
[----:B------:R3:W-:Y:S04]  /*24390*/  STL [R1+0x134c], R3 ;  /* 0x00134c0301007387 */ /* 0x0007e80000100800 */
[----:B------:R2:W-:Y:S04]  /*243a0*/  STL [R1+0x1348], R5 ;  /* 0x0013480501007387 */ /* 0x0005e80000100800 */
[----:B------:R4:W-:Y:S01]  /*243b0*/  STL [R1+0x1344], R19 ;  /* 0x0013441301007387 */ /* 0x0009e20000100800 */
[----:B---3--:R-:W-:-:S03]  /*243c0*/  F2FP.SATFINITE.E4M3.F32.PACK_AB_MERGE_C R3, R239, R240, RZ ;  /* 0x000000f0ef03723e */ /* 0x008fc600048070ff */
[----:B------:R-:W-:Y:S01]  /*243d0*/  STL [R1+0x1340], R18 ;  /* 0x0013401201007387 */ /* 0x000fe20000100800 */
[----:B--2---:R-:W-:-:S03]  /*243e0*/  F2FP.SATFINITE.E4M3.F32.PACK_AB_MERGE_C R5, R241, R242, RZ ;  /* 0x000000f2f105723e */ /* 0x004fc600048070ff */
[----:B------:R-:W-:Y:S01]  /*243f0*/  STL [R1+0x133c], R17 ;  /* 0x00133c1101007387 */ /* 0x000fe20000100800 */
[----:B----4-:R-:W-:-:S03]  /*24400*/  F2FP.SATFINITE.E4M3.F32.PACK_AB_MERGE_C R19, R233, R234, RZ ;  /* 0x000000eae913723e */ /* 0x010fc600048070ff */
        /* <DEDUP_REMOVED lines=8> */
[----:B------:R1:W-:Y:S04]  /*24490*/  STL [R1+0x510], R5 ;  /* 0x0005100501007387 */ /* 0x0003e80000100800 */
[----:B------:R2:W-:Y:S01]  /*244a0*/  STL [R1+0x50c], R3 ;  /* 0x00050c0301007387 */ /* 0x0005e20000100800 */
[----:B0-----:R-:W-:-:S02]  /*244b0*/  F2FP.SATFINITE.E4M3.F32.PACK_AB_MERGE_C R0, R237, R238, RZ ;  /* 0x000000eeed00723e */ /* 0x001fc400048070ff */
[----:B-1----:R-:W-:Y:S02]  /*244c0*/  F2FP.SATFINITE.E4M3.F32.PACK_AB_MERGE_C R5, R235, R236, RZ ;  /* 0x000000eceb05723e */ /* 0x002fe400048070ff */
[----:B--2---:R-:W-:-:S03]  /*244d0*/  F2FP.SATFINITE.E4M3.F32.PACK_AB_MERGE_C R3, R229, R230, RZ ;  /* 0x000000e6e503723e */ /* 0x004fc600048070ff */
[----:B------:R0:W-:Y:S04]  /*244e0*/  STL [R1+0x1364], R5 ;  /* 0x0013640501007387 */ /* 0x0001e80000100800 */
[----:B------:R1:W-:Y:S04]  /*244f0*/  STL [R1+0x508], R0 ;  /* 0x0005080001007387 */ /* 0x0003e80000100800 */
[----:B------:R-:W-:Y:S01]  /*24500*/  STL [R1+0x1368], R19 ;  /* 0x0013681301007387 */ /* 0x000fe20000100800 */
[----:B0-----:R-:W-:Y:S02]  /*24510*/  F2FP.SATFINITE.E4M3.F32.PACK_AB_MERGE_C R5, R231, R232, RZ ;  /* 0x000000e8e705723e */ /* 0x001fe400048070ff */
[----:B-1----:R-:W-:-:S03]  /*24520*/  F2FP.SATFINITE.E4M3.F32.PACK_AB_MERGE_C R0, R22, R23, RZ ;  /* 0x000000171600723e */ /* 0x002fc600048070ff */
[----:B------:R0:W-:Y:S04]  /*24530*/  STL [R1+0x105c], R5 ;  /* 0x00105c0501007387 */ /* 0x0001e80000100800 */
[----:B------:R1:W-:Y:S04]  /*24540*/  STL [R1+0x1054], R3 ;  /* 0x0010540301007387 */ /* 0x0003e80000100800 */
[----:B------:R2:W-:Y:S01]  /*24550*/  STL [R1+0x1094], R0 ;  /* 0x0010940001007387 */ /* 0x0005e20000100800 */
[----:B0-----:R-:W-:Y:S02]  /*24560*/  F2FP.SATFINITE.E4M3.F32.PACK_AB_MERGE_C R5, R20, R21, RZ ;  /* 0x000000151405723e */ /* 0x001fe400048070ff */
[----:B-1----:R-:W-:-:S03]  /*24570*/  F2FP.SATFINITE.E4M3.F32.PACK_AB_MERGE_C R3, R8, R9, RZ ;  /* 0x000000090803723e */ /* 0x002fc600048070ff */
[----:B------:R-:W-:Y:S01]  /*24580*/  STL [R1+0x1090], R5 ;  /* 0x0010900501007387 */ /* 0x000fe20000100800 */
[----:B--2---:R-:W-:-:S03]  /*24590*/  F2FP.SATFINITE.E4M3.F32.PACK_AB_MERGE_C R0, R2, R4, RZ ;  /* 0x000000040200723e */ /* 0x004fc600048070ff */
[----:B------:R-:W2:Y:S04]  /*245a0*/  LDL.LU R41, [R1+0x460] ;  /* 0x0004600001297983 */ /* 0x000ea80000300800 */
[----:B------:R-:W-:Y:S04]  /*245b0*/  STL [R1+0x1080], R3 ;  /* 0x0010800301007387 */ /* 0x000fe80000100800 */
[----:B------:R-:W2:Y:S04]  /*245c0*/  LDL.LU R38, [R1+0x464] ;  /* 0x0004640001267983 */ /* 0x000ea80000300800 */
[----:B------:R0:W-:Y:S04]  /*245d0*/  STL [R1+0x1084], R0 ;  /* 0x0010840001007387 */ /* 0x0001e80000100800 */
[----:B------:R-:W3:Y:S04]  /*245e0*/  LDL.LU R39, [R1+0x468] ;  /* 0x0004680001277983 */ /* 0x000ee80000300800 */
[----:B------:R-:W3:Y:S04]  /*245f0*/  LDL.LU R36, [R1+0x46c] ;  /* 0x00046c0001247983 */ /* 0x000ee80000300800 */
        /* <DEDUP_REMOVED lines=8> */
[----:B------:R-:W0:Y:S04]  /*24680*/  LDL.LU R28, [R1+0x490] ;  /* 0x00049000011c7983 */ /* 0x000e280000300800 */
[----:B------:R-:W0:Y:S04]  /*24690*/  LDL.LU R27, [R1+0x494] ;  /* 0x00049400011b7983 */ /* 0x000e280000300800 */
        /* <DEDUP_REMOVED lines=42> */
[----:B--2---:R-:W-:-:S02]  /*24940*/  F2FP.SATFINITE.E4M3.F32.PACK_AB_MERGE_C R69, R38, R41, RZ ;  /* 0x000000292645723e */ /* 0x004fc400048070ff */
[----:B---3--:R-:W-:Y:S02]  /*24950*/  F2FP.SATFINITE.E4M3.F32.PACK_AB_MERGE_C R83, R36, R39, RZ ;  /* 0x000000272453723e */ /* 0x008fe400048070ff */
[----:B----4-:R-:W-:Y:S02]  /*24960*/  F2FP.SATFINITE.E4M3.F32.PACK_AB_MERGE_C R64, R35, R37, RZ ;  /* 0x000000252340723e */ /* 0x010fe400048070ff */
[----:B------:R-:W-:Y:S02]  /*24970*/  F2FP.SATFINITE.E4M3.F32.PACK_AB_MERGE_C R68, R33, R34, RZ ;  /* 0x000000222144723e */ /* 0x000fe400048070ff */
[----:B------:R-:W-:-:S05]  /*24980*/  F2FP.SATFINITE.E4M3.F32.PACK_AB_MERGE_C R217, R31, R32, RZ ;  /* 0x000000201fd9723e */ /* 0x000fca00048070ff */
[----:B------:R-:W-:Y:S01]  /*24990*/  STL [R1+0x136c], R217 ;  /* 0x00136cd901007387 */ /* 0x000fe20000100800 */
[----:B------:R-:W-:-:S05]  /*249a0*/  F2FP.SATFINITE.E4M3.F32.PACK_AB_MERGE_C R220, R29, R30, RZ ;  /* 0x0000001e1ddc723e */ /* 0x000fca00048070ff */
[----:B------:R-:W-:Y:S01]  /*249b0*/  STL [R1+0x1370], R220 ;  /* 0x001370dc01007387 */ /* 0x000fe20000100800 */
[----:B0-----:R-:W-:-:S05]  /*249c0*/  F2FP.SATFINITE.E4M3.F32.PACK_AB_MERGE_C R0, R27, R28, RZ ;  /* 0x0000001c1b00723e */ /* 0x001fca00048070ff */
[----:B------:R0:W-:Y:S01]  /*249d0*/  STL [R1+0x44c], R0 ;  /* 0x00044c0001007387 */ /* 0x0001e20000100800 */
[----:B------:R-:W-:-:S05]  /*249e0*/  F2FP.SATFINITE.E4M3.F32.PACK_AB_MERGE_C R5, R25, R26, RZ ;  /* 0x0000001a1905723e */ /* 0x000fca00048070ff */
[----:B------:R1:W-:Y:S01]  /*249f0*/  STL [R1+0x448], R5 ;  /* 0x0004480501007387 */ /* 0x0003e20000100800 */
[----:B------:R-:W-:-:S05]  /*24a00*/  F2FP.SATFINITE.E4M3.F32.PACK_AB_MERGE_C R3, R224, R222, RZ ;  /* 0x000000dee003723e */ /* 0x000fca00048070ff */
[----:B------:R2:W-:Y:S01]  /*24a10*/  STL [R1+0x444], R3 ;  /* 0x0004440301007387 */ /* 0x0005e20000100800 */
[----:B0-----:R-:W-:-:S05]  /*24a20*/  F2FP.SATFINITE.E4M3.F32.PACK_AB_MERGE_C R0, R228, R226, RZ ;  /* 0x000000e2e400723e */ /* 0x001fca00048070ff */
[----:B------:R0:W-:Y:S01]  /*24a30*/  STL [R1+0x440], R0 ;  /* 0x0004400001007387 */ /* 0x0001e20000100800 */
[----:B-1----:R-:W-:-:S05]  /*24a40*/  F2FP.SATFINITE.E4M3.F32.PACK_AB_MERGE_C R5, R223, R221, RZ ;  /* 0x000000dddf05723e */ /* 0x002fca00048070ff */
[----:B------:R1:W-:Y:S01]  /*24a50*/  STL [R1+0x43c], R5 ;  /* 0x00043c0501007387 */ /* 0x0003e20000100800 */
[----:B--2---:R-:W-:-:S05]  /*24a60*/  F2FP.SATFINITE.E4M3.F32.PACK_AB_MERGE_C R3, R227, R225, RZ ;  /* 0x000000e1e303723e */ /* 0x004fca00048070ff */
        /* <DEDUP_REMOVED lines=16> */
[----:B------:R-:W-:Y:S01]  /*24b70*/  STL [R1+0x418], R5 ;  /* 0x0004180501007387 */ /* 0x000fe20000100800 */
[----:B--2---:R-:W-:-:S05]  /*24b80*/  F2FP.SATFINITE.E4M3.F32.PACK_AB_MERGE_C R3, R235, R236, RZ ;  /* 0x000000eceb03723e */ /* 0x004fca00048070ff */
[----:B------:R1:W-:Y:S01]  /*24b90*/  STL [R1+0x414], R3 ;  /* 0x0004140301007387 */ /* 0x0003e20000100800 */
[----:B0-----:R-:W-:Y:S02]  /*24ba0*/  F2FP.SATFINITE.E4M3.F32.PACK_AB_MERGE_C R0, R233, R234, RZ ;  /* 0x000000eae900723e */ /* 0x001fe400048070ff */
[----:B------:R-:W-:-:S05]  /*24bb0*/  F2FP.SATFINITE.E4M3.F32.PACK_AB_MERGE_C R219, R231, R232, RZ ;  /* 0x000000e8e7db723e */ /* 0x000fca00048070ff */
[----:B------:R-:W-:Y:S01]  /*24bc0*/  STL [R1+0x1374], R219 ;  /* 0x001374db01007387 */ /* 0x000fe20000100800 */
[----:B------:R-:W-:-:S03]  /*24bd0*/  F2FP.SATFINITE.E4M3.F32.PACK_AB_MERGE_C R7, R229, R230, RZ ;  /* 0x000000e6e507723e */ /* 0x000fc600048070ff */
[----:B------:R0:W-:Y:S04]  /*24be0*/  STL [R1+0x410], R0 ;  /* 0x0004100001007387 */ /* 0x0001e80000100800 */
[----:B------:R-:W-:Y:S01]  /*24bf0*/  STL [R1+0x1378], R7 ;  /* 0x0013780701007387 */ /* 0x000fe20000100800 */
[----:B------:R-:W-:-:S05]  /*24c00*/  F2FP.SATFINITE.E4M3.F32.PACK_AB_MERGE_C R18, R22, R23, RZ ;  /* 0x000000171612723e */ /* 0x000fca00048070ff */
[----:B------:R-:W-:Y:S01]  /*24c10*/  STL [R1+0x137c], R18 ;  /* 0x00137c1201007387 */ /* 0x000fe20000100800 */
[----:B------:R-:W-:-:S05]  /*24c20*/  F2FP.SATFINITE.E4M3.F32.PACK_AB_MERGE_C R14, R20, R21, RZ ;  /* 0x00000015140e723e */ /* 0x000fca00048070ff */
[----:B------:R-:W-:Y:S01]  /*24c30*/  STL [R1+0x1380], R14 ;  /* 0x0013800e01007387 */ /* 0x000fe20000100800 */
[----:B-1----:R-:W-:-:S03]  /*24c40*/  F2FP.SATFINITE.E4M3.F32.PACK_AB_MERGE_C R3, R8, R9, RZ ;  /* 0x000000090803723e */ /* 0x002fc600048070ff */
[----:B------:R-:W2:Y:S04]  /*24c50*/  LDL.LU R32, [R1+0x340] ;  /* 0x0003400001207983 */ /* 0x000ea80000300800 */
[----:B------:R-:W-:Y:S01]  /*24c60*/  STL [R1+0x1044], R3 ;  /* 0x0010440301007387 */ /* 0x000fe20000100800 */
[----:B0-----:R-:W-:-:S03]  /*24c70*/  F2FP.SATFINITE.E4M3.F32.PACK_AB_MERGE_C R0, R2, R4, RZ ;  /* 0x000000040200723e */ /* 0x001fc600048070ff */
        /* <DEDUP_REMOVED lines=48> */
[----:B--2---:R-:W-:-:S05]  /*24f80*/  F2FP.SATFINITE.E4M3.F32.PACK_AB_MERGE_C R0, R31, R32, RZ ;  /* 0x000000201f00723e */ /* 0x004fca00048070ff */
[----:B------:R0:W-:Y:S01]  /*24f90*/  STL [R1+0x108c], R0 ;  /* 0x00108c0001007387 */ /* 0x0001e20000100800 */
[----:B---3--:R-:W-:Y:S02]  /*24fa0*/  F2FP.SATFINITE.E4M3.F32.PACK_AB_MERGE_C R5, R29, R30, RZ ;  /* 0x0000001e1d05723e */ /* 0x008fe400048070ff */
[----:B----4-:R-:W-:-:S03]  /*24fb0*/  F2FP.SATFINITE.E4M3.F32.PACK_AB_MERGE_C R3, R27, R28, RZ ;  /* 0x0000001c1b03723e */ /* 0x010fc600048070ff */
[----:B------:R-:W-:Y:S01]  /*24fc0*/  STL [R1+0x1088], R5 ;  /* 0x0010880501007387 */ /* 0x000fe20000100800 */
[----:B0-----:R-:W-:-:S03]  /*24fd0*/  F2FP.SATFINITE.E4M3.F32.PACK_AB_MERGE_C R0, R25, R26, RZ ;  /* 0x0000001a1900723e */ /* 0x001fc600048070ff */
[----:B------:R-:W-:Y:S04]  /*24fe0*/  STL [R1+0x1068], R3 ;  /* 0x0010680301007387 */ /* 0x000fe80000100800 */
[----:B------:R-:W-:Y:S01]  /*24ff0*/  STL [R1+0x1074], R0 ;  /* 0x0010740001007387 */ /* 0x000fe20000100800 */
[----:B------:R-:W-:-:S05]  /*25000*/  F2FP.SATFINITE.E4M3.F32.PACK_AB_MERGE_C R17, R251, R252, RZ ;  /* 0x000000fcfb11723e */ /* 0x000fca00048070ff */
[----:B------:R0:W-:Y:S01]  /*25010*/  STL [R1+0x1384], R17 ;  /* 0x0013841101007387 */ /* 0x0001e20000100800 */
[----:B------:R-:W-:Y:S02]  /*25020*/  F2FP.SATFINITE.E4M3.F32.PACK_AB_MERGE_C R11, R249, R250, RZ ;  /* 0x000000faf90b723e */ /* 0x000fe400048070ff */
[----:B------:R-:W-:-:S03]  /*25030*/  F2FP.SATFINITE.E4M3.F32.PACK_AB_MERGE_C R220, R247, R248, RZ ;  /* 0x000000f8f7dc723e */ /* 0x000fc600048070ff */
[----:B------:R-:W-:Y:S04]  /*25040*/  STL [R1+0x1388], R11 ;  /* 0x0013880b01007387 */ /* 0x000fe80000100800 */
[----:B------:R-:W-:Y:S01]  /*25050*/  STL [R1+0x138c], R220 ;  /* 0x00138cdc01007387 */ /* 0x000fe20000100800 */
[----:B0-----:R-:W-:Y:S02]  /*25060*/  F2FP.SATFINITE.E4M3.F32.PACK_AB_MERGE_C R17, R243, R244, RZ ;  /* 0x000000f4f311723e */ /* 0x001fe400048070ff */
[----:B------:R-:W-:-:S03]  /*25070*/  F2FP.SATFINITE.E4M3.F32.PACK_AB_MERGE_C R10, R241, R242, RZ ;  /* 0x000000f2f10a723e */ /* 0x000fc600048070ff */
[----:B------:R-:W-:Y:S01]  /*25080*/  STL [R1+0x1390], R17 ;  /* 0x0013901101007387 */ /* 0x000fe20000100800 */
[----:B------:R-:W-:-:S03]  /*25090*/  F2FP.SATFINITE.E4M3.F32.PACK_AB_MERGE_C R3, R239, R240, RZ ;  /* 0x000000f0ef03723e */ /* 0x000fc600048070ff */
[----:B------:R-:W-:Y:S04]  /*250a0*/  STL [R1+0x1394], R10 ;  /* 0x0013940a01007387 */ /* 0x000fe80000100800 */
[----:B------:R0:W-:Y:S01]  /*250b0*/  STL [R1+0x330], R3 ;  /* 0x0003300301007387 */ /* 0x0001e20000100800 */
[----:B------:R-:W-:Y:S02]  /*250c0*/  F2FP.SATFINITE.E4M3.F32.PACK_AB_MERGE_C R0, R235, R236, RZ ;  /* 0x000000eceb00723e */ /* 0x000fe400048070ff */
[----:B------:R-:W-:-:S05]  /*250d0*/  F2FP.SATFINITE.E4M3.F32.PACK_AB_MERGE_C R12, R233, R234, RZ ;  /* 0x000000eae90c723e */ /* 0x000fca00048070ff */
[----:B------:R-:W-:Y:S01]  /*250e0*/  STL [R1+0x1398], R12 ;  /* 0x0013980c01007387 */ /* 0x000fe20000100800 */
[----:B0-----:R-:W-:-:S03]  /*250f0*/  F2FP.SATFINITE.E4M3.F32.PACK_AB_MERGE_C R3, R231, R232, RZ ;  /* 0x000000e8e703723e */ /* 0x001fc600048070ff */
[----:B------:R0:W-:Y:S04]  /*25100*/  STL [R1+0x32c], R0 ;  /* 0x00032c0001007387 */ /* 0x0001e80000100800 */
[----:B------:R-:W-:Y:S01]  /*25110*/  STL [R1+0x324], R3 ;  /* 0x0003240301007387 */ /* 0x000fe20000100800 */
[----:B0-----:R-:W-:Y:S02]  /*25120*/  F2FP.SATFINITE.E4M3.F32.PACK_AB_MERGE_C R0, R22, R23, RZ ;  /* 0x000000171600723e */ /* 0x001fe400048070ff */
[----:B------:R-:W-:-:S05]  /*25130*/  F2FP.SATFINITE.E4M3.F32.PACK_AB_MERGE_C R13, R20, R21, RZ ;  /* 0x00000015140d723e */ /* 0x000fca00048070ff */
[----:B------:R-:W-:Y:S04]  /*25140*/  STL [R1+0x13a0], R13 ;  /* 0x0013a00d01007387 */ /* 0x000fe80000100800 */
[----:B------:R0:W-:Y:S04]  /*25150*/  STL [R1+0x320], R0 ;  /* 0x0003200001007387 */ /* 0x0001e80000100800 */
[----:B------:R-:W2:Y:S01]  /*25160*/  LDL.LU R49, [R1+0x200] ;  /* 0x0002000001317983 */ /* 0x000ea20000300800 */
[----:B0-----:R-:W-:-:S05]  /*25170*/  F2FP.SATFINITE.E4M3.F32.PACK_AB_MERGE_C R0, R8, R9, RZ ;  /* 0x000000090800723e */ /* 0x001fca00048070ff */
[----:B------:R0:W-:Y:S04]  /*25180*/  STL [R1+0x318], R0 ;  /* 0x0003180001007387 */ /* 0x0001e80000100800 */
[----:B------:R-:W2:Y:S04]  /*25190*/  LDL.LU R46, [R1+0x204] ;  /* 0x00020400012e7983 */ /* 0x000ea80000300800 */
        /* <DEDUP_REMOVED lines=17> */
[----:B------:R-:W4:Y:S01]  /*252b0*/  LDL.LU R29, [R1+0x24c] ;  /* 0x00024c00011d7983 */ /* 0x000f220000300800 */
[----:B------:R-:W-:-:S03]  /*252c0*/  F2FP.SATFINITE.E4M3.F32.PACK_AB_MERGE_C R87, R224, R222, RZ ;  /* 0x000000dee057723e */ /* 0x000fc600048070ff */
        /* <DEDUP_REMOVED lines=51> */
[----:B--2---:R-:W-:-:S02]  /*25600*/  F2FP.SATFINITE.E4M3.F32.PACK_AB_MERGE_C R14, R46, R49, RZ ;  /* 0x000000312e0e723e */ /* 0x004fc400048070ff */
[----:B---3--:R-:W-:-:S03]  /*25610*/  F2FP.SATFINITE.E4M3.F32.PACK_AB_MERGE_C R18, R44, R47, RZ ;  /* 0x0000002f2c12723e */ /* 0x008fc600048070ff */
[----:B------:R-:W-:Y:S01]  /*25620*/  STL [R1+0x13a4], R14 ;  /* 0x0013a40e01007387 */ /* 0x000fe20000100800 */
[----:B----4-:R-:W-:-:S03]  /*25630*/  F2FP.SATFINITE.E4M3.F32.PACK_AB_MERGE_C R217, R42, R45, RZ ;  /* 0x0000002d2ad9723e */ /* 0x010fc600048070ff */
[----:B------:R-:W-:Y:S01]  /*25640*/  STL [R1+0x13a8], R18 ;  /* 0x0013a81201007387 */ /* 0x000fe20000100800 */
[----:B------:R-:W-:-:S03]  /*25650*/  F2FP.SATFINITE.E4M3.F32.PACK_AB_MERGE_C R19, R40, R43, RZ ;  /* 0x0000002b2813723e */ /* 0x000fc600048070ff */
[----:B------:R-:W-:Y:S04]  /*25660*/  STL [R1+0x13ac], R217 ;  /* 0x0013acd901007387 */ /* 0x000fe80000100800 */
[----:B------:R-:W-:Y:S01]  /*25670*/  STL [R1+0x13b0], R19 ;  /* 0x0013b01301007387 */ /* 0x000fe20000100800 */
[----:B------:R-:W-:Y:S02]  /*25680*/  F2FP.SATFINITE.E4M3.F32.PACK_AB_MERGE_C R5, R35, R37, RZ ;  /* 0x000000252305723e */ /* 0x000fe400048070ff */
[----:B------:R-:W-:-:S03]  /*25690*/  F2FP.SATFINITE.E4M3.F32.PACK_AB_MERGE_C R3, R33, R34, RZ ;  /* 0x000000222103723e */ /* 0x000fc600048070ff */
[----:B------:R1:W-:Y:S01]  /*256a0*/  STL [R1+0xfac], R5 ;  /* 0x000fac0501007387 */ /* 0x0003e20000100800 */
[----:B0-----:R-:W-:-:S03]  /*256b0*/  F2FP.SATFINITE.E4M3.F32.PACK_AB_MERGE_C R0, R31, R32, RZ ;  /* 0x000000201f00723e */ /* 0x001fc600048070ff */
[----:B------:R0:W-:Y:S04]  /*256c0*/  STL [R1+0xf9c], R3 ;  /* 0x000f9c0301007387 */ /* 0x0001e80000100800 */
[----:B------:R2:W-:Y:S01]  /*256d0*/  STL [R1+0x1058], R0 ;  /* 0x0010580001007387 */ /* 0x0005e20000100800 */
[----:B-1----:R-:W-:Y:S02]  /*256e0*/  F2FP.SATFINITE.E4M3.F32.PACK_AB_MERGE_C R5, R29, R30, RZ ;  /* 0x0000001e1d05723e */ /* 0x002fe400048070ff */
[----:B0-----:R-:W-:-:S03]  /*256f0*/  F2FP.SATFINITE.E4M3.F32.PACK_AB_MERGE_C R3, R27, R28, RZ ;  /* 0x0000001c1b03723e */ /* 0x001fc600048070ff */
[----:B------:R-:W-:Y:S01]  /*25700*/  STL [R1+0x1050], R5 ;  /* 0x0010500501007387 */ /* 0x000fe20000100800 */
[----:B--2---:R-:W-:-:S03]  /*25710*/  F2FP.SATFINITE.E4M3.F32.PACK_AB_MERGE_C R0, R25, R26, RZ ;  /* 0x0000001a1900723e */ /* 0x004fc600048070ff */
[----:B------:R0:W-:Y:S04]  /*25720*/  STL [R1+0xff0], R3 ;  /* 0x000ff00301007387 */ /* 0x0001e80000100800 */
[----:B------:R1:W-:Y:S04]  /*25730*/  STL [R1+0x1004], R0 ;  /* 0x0010040001007387 */ /* 0x0003e80000100800 */
[----:B------:R-:W2:Y:S01]  /*25740*/  LDL.LU R49, [R1+0x100] ;  /* 0x0001000001317983 */ /* 0x000ea20000300800 */
[----:B------:R-:W-:Y:S02]  /*25750*/  F2FP.SATFINITE.E4M3.F32.PACK_AB_MERGE_C R16, R38, R41, RZ ;  /* 0x000000292610723e */ /* 0x000fe400048070ff */
[----:B------:R-:W-:-:S02]  /*25760*/  F2FP.SATFINITE.E4M3.F32.PACK_AB_MERGE_C R15, R36, R39, RZ ;  /* 0x00000027240f723e */ /* 0x000fc400048070ff */
[----:B------:R-:W-:Y:S02]  /*25770*/  F2FP.SATFINITE.E4M3.F32.PACK_AB_MERGE_C R218, R251, R252, RZ ;  /* 0x000000fcfbda723e */ /* 0x000fe400048070ff */
[----:B------:R-:W2:Y:S04]  /*25780*/  LDL.LU R252, [R1+0x104] ;  /* 0x0001040001fc7983 */ /* 0x000ea80000300800 */
[----:B------:R-:W3:Y:S01]  /*25790*/  LDL.LU R46, [R1+0x108] ;  /* 0x00010800012e7983 */ /* 0x000ee20000300800 */
[----:B0-----:R-:W-:-:S03]  /*257a0*/  F2FP.SATFINITE.E4M3.F32.PACK_AB_MERGE_C R3, R249, R250, RZ ;  /* 0x000000faf903723e */ /* 0x001fc600048070ff */
[----:B------:R-:W3:Y:S04]  /*257b0*/  LDL.LU R251, [R1+0x10c] ;  /* 0x00010c0001fb7983 */ /* 0x000ee80000300800 */
[----:B------:R-:W4:Y:S04]  /*257c0*/  LDL.LU R47, [R1+0x110] ;  /* 0x00011000012f7983 */ /* 0x000f280000300800 */
[----:B------:R-:W4:Y:S01]  /*257d0*/  LDL.LU R250, [R1+0x114] ;  /* 0x0001140001fa7983 */ /* 0x000f220000300800 */
[----:B------:R-:W-:-:S03]  /*257e0*/  F2FP.SATFINITE.E4M3.F32.PACK_AB_MERGE_C R219, R247, R248, RZ ;  /* 0x000000f8f7db723e */ /* 0x000fc600048070ff */
[----:B------:R-:W2:Y:S04]  /*257f0*/  LDL.LU R44, [R1+0x118] ;  /* 0x00011800012c7983 */ /* 0x000ea80000300800 */
[----:B------:R-:W2:Y:S04]  /*25800*/  LDL.LU R249, [R1+0x11c] ;  /* 0x00011c0001f97983 */ /* 0x000ea80000300800 */
[----:B------:R-:W3:Y:S04]  /*25810*/  LDL.LU R45, [R1+0x120] ;  /* 0x00012000012d7983 */ /* 0x000ee80000300800 */
[----:B------:R-:W3:Y:S04]  /*25820*/  LDL.LU R248, [R1+0x124] ;  /* 0x0001240001f87983 */ /* 0x000ee80000300800 */
[----:B------:R-:W4:Y:S04]  /*25830*/  LDL.LU R42, [R1+0x128] ;  /* 0x00012800012a7983 */ /* 0x000f280000300800 */
[----:B------:R-:W4:Y:S04]  /*25840*/  LDL.LU R247, [R1+0x12c] ;  /* 0x00012c0001f77983 */ /* 0x000f280000300800 */
[----:B------:R-:W2:Y:S04]  /*25850*/  LDL.LU R43, [R1+0x130] ;  /* 0x00013000012b7983 */ /* 0x000ea80000300800 */
        /* <DEDUP_REMOVED lines=15> */
[----:B------:R-:W4:Y:S01]  /*25950*/  LDL.LU R27, [R1+0x16c] ;  /* 0x00016c00011b7983 */ /* 0x000f220000300800 */
[----:B------:R-:W-:-:S03]  /*25960*/  F2FP.SATFINITE.E4M3.F32.PACK_AB_MERGE_C R66, R228, R226, RZ ;  /* 0x000000e2e442723e */ /* 0x000fc600048070ff */
[----:B------:R-:W4:Y:S01]  /*25970*/  LDL.LU R26, [R1+0x170] ;  /* 0x00017000011a7983 */ /* 0x000f220000300800 */
[----:B------:R-:W-:-:S03]  /*25980*/  F2FP.SATFINITE.E4M3.F32.PACK_AB_MERGE_C R5, R245, R246, RZ ;  /* 0x000000f6f505723e */ /* 0x000fc600048070ff */
[----:B------:R-:W4:Y:S04]  /*25990*/  LDL.LU R25, [R1+0x174] ;  /* 0x0001740001197983 */ /* 0x000f280000300800 */
[----:B------:R-:W4:Y:S01]  /*259a0*/  LDL.LU R222, [R1+0x178] ;  /* 0x0001780001de7983 */ /* 0x000f220000300800 */
[----:B------:R-:W-:-:S03]  /*259b0*/  F2FP.SATFINITE.E4M3.F32.PACK_AB_MERGE_C R17, R243, R244, RZ ;  /* 0x000000f4f311723e */ /* 0x000fc600048070ff */
[----:B------:R-:W4:Y:S01]  /*259c0*/  LDL.LU R224, [R1+0x17c] ;  /* 0x00017c0001e07983 */ /* 0x000f220000300800 */
[----:B------:R-:W-:-:S03]  /*259d0*/  F2FP.SATFINITE.E4M3.F32.PACK_AB_MERGE_C R73, R223, R221, RZ ;  /* 0x000000dddf49723e */ /* 0x000fc600048070ff */
        /* <DEDUP_REMOVED lines=27> */
[----:B------:R-:W4:Y:S01]  /*25b90*/  LDL.LU R232, [R1+0x1cc] ;  /* 0x0001cc0001e87983 */ /* 0x000f220000300800 */
[----:B------:R-:W-:-:S03]  /*25ba0*/  F2FP.SATFINITE.E4M3.F32.PACK_AB_MERGE_C R19, R22, R23, RZ ;  /* 0x000000171613723e */ /* 0x000fc600048070ff */
[----:B------:R-:W4:Y:S04]  /*25bb0*/  LDL.LU R233, [R1+0x1d0] ;  /* 0x0001d00001e97983 */ /* 0x000f280000300800 */
[----:B------:R-:W4:Y:S01]  /*25bc0*/  LDL.LU R230, [R1+0x1d4] ;  /* 0x0001d40001e67983 */ /* 0x000f220000300800 */
[----:B-1----:R-:W-:-:S03]  /*25bd0*/  F2FP.SATFINITE.E4M3.F32.PACK_AB_MERGE_C R0, R20, R21, RZ ;  /* 0x000000151400723e */ /* 0x002fc600048070ff */
        /* <DEDUP_REMOVED lines=14> */
[----:B------:R-:W-:Y:S04]  /*25cc0*/  STL [R1+0xf80], R40 ;  /* 0x000f802801007387 */ /* 0x000fe80000100800 */
[----:B------:R0:W-:Y:S01]  /*25cd0*/  STL [R1+0xf2c], R6 ;  /* 0x000f2c0601007387 */ /* 0x0001e20000100800 */
[----:B----4-:R-:W-:Y:S02]  /*25ce0*/  F2FP.SATFINITE.E4M3.F32.PACK_AB_MERGE_C R36, R36, R39, RZ ;  /* 0x000000272424723e */ /* 0x010fe400048070ff */
[----:B------:R-:W-:-:S03]  /*25cf0*/  F2FP.SATFINITE.E4M3.F32.PACK_AB_MERGE_C R35, R35, R37, RZ ;  /* 0x000000252323723e */ /* 0x000fc600048070ff */
[----:B------:R-:W-:Y:S01]  /*25d00*/  STL [R1+0x1030], R36 ;  /* 0x0010302401007387 */ /* 0x000fe20000100800 */
[----:B0-----:R-:W-:-:S03]  /*25d10*/  F2FP.SATFINITE.E4M3.F32.PACK_AB_MERGE_C R6, R33, R34, RZ ;  /* 0x000000222106723e */ /* 0x001fc600048070ff */
[----:B------:R-:W-:Y:S04]  /*25d20*/  STL [R1+0x102c], R35 ;  /* 0x00102c2301007387 */ /* 0x000fe80000100800 */
[----:B------:R0:W-:Y:S01]  /*25d30*/  STL [R1+0xfc8], R6 ;  /* 0x000fc80601007387 */ /* 0x0001e20000100800 */
[----:B------:R-:W-:-:S05]  /*25d40*/  F2FP.SATFINITE.E4M3.F32.PACK_AB_MERGE_C R31, R31, R32, RZ ;  /* 0x000000201f1f723e */ /* 0x000fca00048070ff */
[----:B------:R-:W-:Y:S01]  /*25d50*/  STL [R1+0xfe0], R31 ;  /* 0x000fe01f01007387 */ /* 0x000fe20000100800 */
[----:B0-----:R-:W-:-:S05]  /*25d60*/  F2FP.SATFINITE.E4M3.F32.PACK_AB_MERGE_C R6, R27, R28, RZ ;  /* 0x0000001c1b06723e */ /* 0x001fca00048070ff */
[----:B------:R0:W-:Y:S01]  /*25d70*/  STL [R1+0xed4], R6 ;  /* 0x000ed40601007387 */ /* 0x0001e20000100800 */
[----:B------:R-:W-:-:S03]  /*25d80*/  F2FP.SATFINITE.E4M3.F32.PACK_AB_MERGE_C R79, R25, R26, RZ ;  /* 0x0000001a194f723e */ /* 0x000fc600048070ff */
[----:B------:R-:W2:Y:S01]  /*25d90*/  LDL.LU R25, [R1] ;  /* 0x0000000001197983 */ /* 0x000ea20000300800 */
[----:B------:R-:W-:-:S03]  /*25da0*/  F2FP.SATFINITE.E4M3.F32.PACK_AB_MERGE_C R78, R224, R222, RZ ;  /* 0x000000dee04e723e */ /* 0x000fc600048070ff */
[----:B------:R-:W2:Y:S04]  /*25db0*/  LDL.LU R222, [R1+0x4] ;  /* 0x0000040001de7983 */ /* 0x000ea80000300800 */
[----:B------:R-:W3:Y:S01]  /*25dc0*/  LDL.LU R26, [R1+0x8] ;  /* 0x00000800011a7983 */ /* 0x000ee20000300800 */
[----:B------:R-:W-:Y:S02]  /*25dd0*/  F2FP.SATFINITE.E4M3.F32.PACK_AB_MERGE_C R246, R246, R226, RZ ;  /* 0x000000e2f6f6723e */ /* 0x000fe400048070ff */
[----:B------:R-:W-:Y:S02]  /*25de0*/  F2FP.SATFINITE.E4M3.F32.PACK_AB_MERGE_C R84, R29, R30, RZ ;  /* 0x0000001e1d54723e */ /* 0x000fe400048070ff */
[----:B------:R-:W-:Y:S02]  /*25df0*/  F2FP.SATFINITE.E4M3.F32.PACK_AB_MERGE_C R244, R244, R228, RZ ;  /* 0x000000e4f4f4723e */ /* 0x000fe400048070ff */
[----:B------:R-:W-:-:S02]  /*25e00*/  F2FP.SATFINITE.E4M3.F32.PACK_AB_MERGE_C R247, R247, R42, RZ ;  /* 0x0000002af7f7723e */ /* 0x000fc400048070ff */
[----:B------:R-:W-:Y:S02]  /*25e10*/  F2FP.SATFINITE.E4M3.F32.PACK_AB_MERGE_C R248, R248, R45, RZ ;  /* 0x0000002df8f8723e */ /* 0x000fe400048070ff */
[----:B------:R-:W-:Y:S02]  /*25e20*/  F2FP.SATFINITE.E4M3.F32.PACK_AB_MERGE_C R249, R249, R44, RZ ;  /* 0x0000002cf9f9723e */ /* 0x000fe400048070ff */
[----:B------:R-:W-:Y:S02]  /*25e30*/  F2FP.SATFINITE.E4M3.F32.PACK_AB_MERGE_C R250, R250, R47, RZ ;  /* 0x0000002ffafa723e */ /* 0x000fe400048070ff */
[----:B------:R-:W-:Y:S02]  /*25e40*/  F2FP.SATFINITE.E4M3.F32.PACK_AB_MERGE_C R251, R251, R46, RZ ;  /* 0x0000002efbfb723e */ /* 0x000fe400048070ff */
[----:B------:R-:W-:Y:S02]  /*25e50*/  F2FP.SATFINITE.E4M3.F32.PACK_AB_MERGE_C R252, R252, R49, RZ ;  /* 0x00000031fcfc723e */ /* 0x000fe400048070ff */
[----:B------:R-:W-:-:S02]  /*25e60*/  F2FP.SATFINITE.E4M3.F32.PACK_AB_MERGE_C R242, R242, R221, RZ ;  /* 0x000000ddf2f2723e */ /* 0x000fc400048070ff */
[----:B------:R-:W-:Y:S02]  /*25e70*/  F2FP.SATFINITE.E4M3.F32.PACK_AB_MERGE_C R80, R225, R223, RZ ;  /* 0x000000dfe150723e */ /* 0x000fe400048070ff */
[----:B------:R-:W-:Y:S02]  /*25e80*/  F2FP.SATFINITE.E4M3.F32.PACK_AB_MERGE_C R240, R240, R227, RZ ;  /* 0x000000e3f0f0723e */ /* 0x000fe400048070ff */
[----:B------:R-:W-:Y:S02]  /*25e90*/  F2FP.SATFINITE.E4M3.F32.PACK_AB_MERGE_C R228, R22, R23, RZ ;  /* 0x0000001716e4723e */ /* 0x000fe400048070ff */
[----:B------:R-:W3:Y:S04]  /*25ea0*/  LDL.LU R23, [R1+0xc] ;  /* 0x00000c0001177983 */ /* 0x000ee80000300800 */
[----:B------:R-:W4:Y:S01]  /*25eb0*/  LDL.LU R27, [R1+0x10] ;  /* 0x00001000011b7983 */ /* 0x000f220000300800 */
[----:B------:R-:W-:-:S03]  /*25ec0*/  F2FP.SATFINITE.E4M3.F32.PACK_AB_MERGE_C R226, R20, R21, RZ ;  /* 0x0000001514e2723e */ /* 0x000fc600048070ff */
[----:B------:R-:W4:Y:S04]  /*25ed0*/  LDL.LU R21, [R1+0x14] ;  /* 0x0000140001157983 */ /* 0x000f280000300800 */
[----:B------:R-:W4:Y:S01]  /*25ee0*/  LDL.LU R28, [R1+0x18] ;  /* 0x00001800011c7983 */ /* 0x000f220000300800 */
[----:B------:R-:W-:-:S03]  /*25ef0*/  F2FP.SATFINITE.E4M3.F32.PACK_AB_MERGE_C R224, R8, R9, RZ ;  /* 0x0000000908e0723e */ /* 0x000fc600048070ff */
[----:B------:R-:W4:Y:S04]  /*25f00*/  LDL.LU R9, [R1+0x1c] ;  /* 0x00001c0001097983 */ /* 0x000f280000300800 */
[----:B------:R-:W4:Y:S01]  /*25f10*/  LDL.LU R29, [R1+0x20] ;  /* 0x00002000011d7983 */ /* 0x000f220000300800 */
[----:B0-----:R-:W-:-:S03]  /*25f20*/  F2FP.SATFINITE.E4M3.F32.PACK_AB_MERGE_C R6, R2, R4, RZ ;  /* 0x000000040206723e */ /* 0x001fc600048070ff */
        /* <DEDUP_REMOVED lines=61> */
[----:B------:R-:W4:Y:S01]  /*26300*/  LDL.LU R245, [R1+0xfc] ;  /* 0x0000fc0001f57983 */ /* 0x000f220000300800 */
[----:B--2---:R-:W-:-:S03]  /*26310*/  F2FP.SATFINITE.E4M3.F32.PACK_AB_MERGE_C R222, R222, R25, RZ ;  /* 0x00000019dede723e */ /* 0x004fc600048070ff */
[----:B------:R-:W2:Y:S01]  /*26320*/  LDL.LU R25, [R1+0x14b4] ;  /* 0x0014b40001197983 */ /* 0x000ea20000300800 */
[----:B------:R-:W-:Y:S02]  /*26330*/  IMAD.MOV.U32 R153, RZ, RZ, R62 ;  /* 0x000000ffff997224 */ /* 0x000fe400078e003e */
[----:B------:R-:W-:Y:S02]  /*26340*/  IMAD.MOV.U32 R155, RZ, RZ, R65 ;  /* 0x000000ffff9b7224 */ /* 0x000fe400078e0041 */
[----:B------:R-:W-:Y:S01]  /*26350*/  IMAD.MOV.U32 R163, RZ, RZ, R153 ;  /* 0x000000ffffa37224 */ /* 0x000fe200078e0099 */
[----:B------:R-:W-:Y:S01]  /*26360*/  F2FP.SATFINITE.E4M3.F32.PACK_AB_MERGE_C R153, R165, R164, RZ ;  /* 0x000000a4a599723e */ /* 0x000fe200048070ff */
[----:B------:R-:W-:Y:S02]  /*26370*/  IMAD.MOV.U32 R159, RZ, RZ, R64 ;  /* 0x000000ffff9f7224 */ /* 0x000fe400078e0040 */
[----:B------:R-:W-:Y:S01]  /*26380*/  IMAD.MOV.U32 R161, RZ, RZ, R67 ;  /* 0x000000ffffa17224 */ /* 0x000fe200078e0043 */
[----:B---3--:R-:W-:-:S02]  /*26390*/  F2FP.SATFINITE.E4M3.F32.PACK_AB_MERGE_C R23, R23, R26, RZ ;  /* 0x0000001a1717723e */ /* 0x008fc400048070ff */
[----:B------:R-:W3:Y:S01]  /*263a0*/  LDL.LU R26, [R1+0x14b0] ;  /* 0x0014b000011a7983 */ /* 0x000ee20000300800 */
[----:B----4-:R-:W-:-:S03]  /*263b0*/  F2FP.SATFINITE.E4M3.F32.PACK_AB_MERGE_C R21, R21, R27, RZ ;  /* 0x0000001b1515723e */ /* 0x010fc600048070ff */
[----:B------:R-:W3:Y:S01]  /*263c0*/  LDL.LU R27, [R1+0x14ac] ;  /* 0x0014ac00011b7983 */ /* 0x000ee20000300800 */
[----:B------:R-:W-:-:S03]  /*263d0*/  F2FP.SATFINITE.E4M3.F32.PACK_AB_MERGE_C R9, R9, R28, RZ ;  /* 0x0000001c0909723e */ /* 0x000fc600048070ff */
[----:B------:R-:W4:Y:S01]  /*263e0*/  LDL.LU R28, [R1+0x14a8] ;  /* 0x0014a800011c7983 */ /* 0x000f220000300800 */
[----:B------:R-:W-:-:S03]  /*263f0*/  F2FP.SATFINITE.E4M3.F32.PACK_AB_MERGE_C R4, R4, R29, RZ ;  /* 0x0000001d0404723e */ /* 0x000fc600048070ff */
[----:B------:R-:W4:Y:S01]  /*26400*/  LDL.LU R29, [R1+0x14a4] ;  /* 0x0014a400011d7983 */ /* 0x000f220000300800 */
[----:B------:R-:W-:-:S03]  /*26410*/  F2FP.SATFINITE.E4M3.F32.PACK_AB_MERGE_C R2, R2, R30, RZ ;  /* 0x0000001e0202723e */ /* 0x000fc600048070ff */
[----:B------:R-:W3:Y:S01]  /*26420*/  LDL.LU R30, [R1+0x14a0] ;  /* 0x0014a000011e7983 */ /* 0x000ee20000300800 */
[----:B------:R-:W-:-:S03]  /*26430*/  F2FP.SATFINITE.E4M3.F32.PACK_AB_MERGE_C R32, R32, R31, RZ ;  /* 0x0000001f2020723e */ /* 0x000fc600048070ff */
[----:B------:R-:W3:Y:S04]  /*26440*/  LDL.LU R31, [R1+0x149c] ;  /* 0x00149c00011f7983 */ /* 0x000ee80000300800 */
[----:B------:R0:W-:Y:S01]  /*26450*/  STL [R1+0xebc], R32 ;  /* 0x000ebc2001007387 */ /* 0x0001e20000100800 */
[----:B------:R-:W-:-:S03]  /*26460*/  F2FP.SATFINITE.E4M3.F32.PACK_AB_MERGE_C R34, R34, R33, RZ ;  /* 0x000000212222723e */ /* 0x000fc600048070ff */
[----:B0-----:R-:W3:Y:S01]  /*26470*/  LDL.LU R32, [R1+0x1498] ;  /* 0x0014980001207983 */ /* 0x001ee20000300800 */
        /* <DEDUP_REMOVED lines=9> */
[----:B0-----:R-:W4:Y:S04]  /*26510*/  LDL.LU R37, [R1+0x1488] ;  /* 0x0014880001257983 */ /* 0x001f280000300800 */
[----:B------:R-:W4:Y:S04]  /*26520*/  LDL.LU R36, [R1+0x1484] ;  /* 0x0014840001247983 */ /* 0x000f280000300800 */
[----:B------:R0:W-:Y:S01]  /*26530*/  STL [R1+0xf98], R39 ;  /* 0x000f982701007387 */ /* 0x0001e20000100800 */
[----:B------:R-:W-:Y:S02]  /*26540*/  F2FP.SATFINITE.E4M3.F32.PACK_AB_MERGE_C R85, R85, R42, RZ ;  /* 0x0000002a5555723e */ /* 0x000fe400048070ff */
[----:B------:R-:W-:Y:S01]  /*26550*/  F2FP.SATFINITE.E4M3.F32.PACK_AB_MERGE_C R82, R82, R45, RZ ;  /* 0x0000002d5252723e */ /* 0x000fe200048070ff */
[----:B0-----:R-:W3:Y:S04]  /*26560*/  LDL.LU R39, [R1+0x1480] ;  /* 0x0014800001277983 */ /* 0x001ee80000300800 */
[----:B------:R-:W3:Y:S04]  /*26570*/  LDL.LU R38, [R1+0x147c] ;  /* 0x00147c0001267983 */ /* 0x000ee80000300800 */
[----:B------:R0:W-:Y:S01]  /*26580*/  STL [R1+0xee4], R41 ;  /* 0x000ee42901007387 */ /* 0x0001e20000100800 */
[----:B------:R-:W-:-:S02]  /*26590*/  F2FP.SATFINITE.E4M3.F32.PACK_AB_MERGE_C R216, R216, R44, RZ ;  /* 0x0000002cd8d8723e */ /* 0x000fc400048070ff */
        /* <DEDUP_REMOVED lines=8> */
[----:B------:R-:W3:Y:S01]  /*26620*/  LDL.LU R45, [R1+0x1468] ;  /* 0x00146800012d7983 */ /* 0x000ee20000300800 */
[----:B------:R-:W-:-:S03]  /*26630*/  F2FP.SATFINITE.E4M3.F32.PACK_AB_MERGE_C R22, R22, R48, RZ ;  /* 0x000000301616723e */ /* 0x000fc600048070ff */
        /* <DEDUP_REMOVED lines=8> */
[----:B------:R-:W3:Y:S04]  /*266c0*/  LDL.LU R48, [R1+0x1454] ;  /* 0x0014540001307983 */ /* 0x000ee80000300800 */
[----:B------:R-:W3:Y:S01]  /*266d0*/  LDL.LU R51, [R1+0x1450] ;  /* 0x0014500001337983 */ /* 0x000ee20000300800 */
[----:B------:R-:W-:-:S03]  /*266e0*/  F2FP.SATFINITE.E4M3.F32.PACK_AB_MERGE_C R229, R229, R55, RZ ;  /* 0x00000037e5e5723e */ /* 0x000fc600048070ff */
[----:B------:R-:W3:Y:S01]  /*266f0*/  LDL.LU R50, [R1+0x144c] ;  /* 0x00144c0001327983 */ /* 0x000ee20000300800 */
[----:B------:R-:W-:-:S03]  /*26700*/  F2FP.SATFINITE.E4M3.F32.PACK_AB_MERGE_C R231, R231, R54, RZ ;  /* 0x00000036e7e7723e */ /* 0x000fc600048070ff */
[----:B------:R-:W3:Y:S04]  /*26710*/  LDL.LU R53, [R1+0x1448] ;  /* 0x0014480001357983 */ /* 0x000ee80000300800 */
        /* <DEDUP_REMOVED lines=17> */
[----:B------:R-:W3:Y:S04]  /*26830*/  LDL.LU R62, [R1+0x141c] ;  /* 0x00141c00013e7983 */ /* 0x000ee80000300800 */
[----:B------:R-:W3:Y:S04]  /*26840*/  LDL.LU R65, [R1+0x1418] ;  /* 0x0014180001417983 */ /* 0x000ee80000300800 */
[----:B------:R-:W3:Y:S04]  /*26850*/  LDL.LU R64, [R1+0x1414] ;  /* 0x0014140001407983 */ /* 0x000ee80000300800 */
[----:B------:R-:W3:Y:S04]  /*26860*/  LDL.LU R67, [R1+0x1410] ;  /* 0x0014100001437983 */ /* 0x000ee80000300800 */
[----:B------:R0:W-:Y:S01]  /*26870*/  STL [R1+0xeb4], R153 ;  /* 0x000eb49901007387 */ /* 0x0001e20000100800 */
[----:B------:R-:W-:-:S02]  /*26880*/  IMAD.MOV.U32 R168, RZ, RZ, R69 ;  /* 0x000000ffffa87224 */ /* 0x000fc400078e0045 */
[----:B0-----:R-:W-:Y:S01]  /*26890*/  IMAD.MOV.U32 R153, RZ, RZ, R66 ;  /* 0x000000ffff997224 */ /* 0x001fe200078e0042 */
[----:B------:R-:W-:-:S05]  /*268a0*/  F2FP.SATFINITE.E4M3.F32.PACK_AB_MERGE_C R66, R167, R166, RZ ;  /* 0x000000a6a742723e */ /* 0x000fca00048070ff */
[----:B------:R0:W-:Y:S01]  /*268b0*/  STL [R1+0xea4], R66 ;  /* 0x000ea44201007387 */ /* 0x0001e20000100800 */
[----:B------:R-:W-:-:S03]  /*268c0*/  IMAD.MOV.U32 R170, RZ, RZ, R71 ;  /* 0x000000ffffaa7224 */ /* 0x000fc600078e0047 */
[----:B0-----:R-:W3:Y:S04]  /*268d0*/  LDL.LU R66, [R1+0x140c] ;  /* 0x00140c0001427983 */ /* 0x001ee80000300800 */
[----:B------:R-:W3:Y:S04]  /*268e0*/  LDL.LU R69, [R1+0x1408] ;  /* 0x0014080001457983 */ /* 0x000ee80000300800 */
[----:B------:R0:W-:Y:S02]  /*268f0*/  STL [R1+0xf70], R169 ;  /* 0x000f70a901007387 */ /* 0x0001e40000100800 */
[----:B0-----:R-:W-:-:S02]  /*26900*/  IMAD.MOV.U32 R169, RZ, RZ, R68 ;  /* 0x000000ffffa97224 */ /* 0x001fc400078e0044 */
[----:B------:R-:W3:Y:S04]  /*26910*/  LDL.LU R68, [R1+0x1404] ;  /* 0x0014040001447983 */ /* 0x000ee80000300800 */
[----:B------:R-:W3:Y:S04]  /*26920*/  LDL.LU R71, [R1+0x1400] ;  /* 0x0014000001477983 */ /* 0x000ee80000300800 */
[----:B------:R0:W-:Y:S02]  /*26930*/  STL [R1+0xf6c], R171 ;  /* 0x000f6cab01007387 */ /* 0x0001e40000100800 */
[----:B0-----:R-:W-:-:S02]  /*26940*/  IMAD.MOV.U32 R171, RZ, RZ, R70 ;  /* 0x000000ffffab7224 */ /* 0x001fc400078e0046 */
[----:B------:R-:W3:Y:S04]  /*26950*/  LDL.LU R70, [R1+0x13fc] ;  /* 0x0013fc0001467983 */ /* 0x000ee80000300800 */
[----:B------:R0:W-:Y:S02]  /*26960*/  STL [R1+0xec8], R172 ;  /* 0x000ec8ac01007387 */ /* 0x0001e40000100800 */
[----:B0-----:R-:W-:Y:S01]  /*26970*/  IMAD.MOV.U32 R172, RZ, RZ, R170 ;  /* 0x000000ffffac7224 */ /* 0x001fe200078e00aa */
[----:B------:R-:W-:-:S05]  /*26980*/  F2FP.SATFINITE.E4M3.F32.PACK_AB_MERGE_C R170, R175, R174, RZ ;  /* 0x000000aeafaa723e */ /* 0x000fca00048070ff */
[----:B------:R0:W-:Y:S01]  /*26990*/  STL [R1+0xed8], R170 ;  /* 0x000ed8aa01007387 */ /* 0x0001e20000100800 */
[----:B------:R-:W-:Y:S01]  /*269a0*/  IMAD.MOV.U32 R179, RZ, RZ, R75 ;  /* 0x000000ffffb37224 */ /* 0x000fe200078e004b */
[----:B0-----:R-:W-:Y:S01]  /*269b0*/  F2FP.SATFINITE.E4M3.F32.PACK_AB_MERGE_C R170, R177, R176, RZ ;  /* 0x000000b0b1aa723e */ /* 0x001fe200048070ff */
[----:B------:R-:W-:Y:S02]  /*269c0*/  IMAD.MOV.U32 R176, RZ, RZ, R73 ;  /* 0x000000ffffb07224 */ /* 0x000fe400078e0049 */
[----:B------:R-:W-:Y:S01]  /*269d0*/  IMAD.MOV.U32 R177, RZ, RZ, R72 ;  /* 0x000000ffffb17224 */ /* 0x000fe200078e0048 */
[----:B------:R-:W3:Y:S04]  /*269e0*/  LDL.LU R73, [R1+0x13f8] ;  /* 0x0013f80001497983 */ /* 0x000ee80000300800 */
[----:B------:R-:W3:Y:S04]  /*269f0*/  LDL.LU R72, [R1+0x13f4] ;  /* 0x0013f40001487983 */ /* 0x000ee80000300800 */
[----:B------:R0:W-:Y:S04]  /*26a00*/  STL [R1+0xe8c], R178 ;  /* 0x000e8cb201007387 */ /* 0x0001e80000100800 */
[----:B------:R-:W3:Y:S01]  /*26a10*/  LDL.LU R75, [R1+0x13f0] ;  /* 0x0013f000014b7983 */ /* 0x000ee20000300800 */
[----:B0-----:R-:W-:-:S02]  /*26a20*/  IMAD.MOV.U32 R178, RZ, RZ, R177 ;  /* 0x000000ffffb27224 */ /* 0x001fc400078e00b1 */
[----:B------:R-:W-:Y:S01]  /*26a30*/  IMAD.MOV.U32 R177, RZ, RZ, R159 ;  /* 0x000000ffffb17224 */ /* 0x000fe200078e009f */
[----:B------:R-:W-:Y:S01]  /*26a40*/  F2FP.SATFINITE.E4M3.F32.PACK_AB_MERGE_C R159, R181, R180, RZ ;  /* 0x000000b4b59f723e */ /* 0x000fe200048070ff */
[----:B------:R-:W-:Y:S02]  /*26a50*/  IMAD.MOV.U32 R181, RZ, RZ, R74 ;  /* 0x000000ffffb57224 */ /* 0x000fe400078e004a */
[----:B------:R-:W-:Y:S01]  /*26a60*/  IMAD.MOV.U32 R180, RZ, RZ, R171 ;  /* 0x000000ffffb47224 */ /* 0x000fe200078e00ab */
[----:B------:R-:W3:Y:S01]  /*26a70*/  LDL.LU R74, [R1+0x13ec] ;  /* 0x0013ec00014a7983 */ /* 0x000ee20000300800 */
[----:B------:R-:W-:Y:S01]  /*26a80*/  F2FP.SATFINITE.E4M3.F32.PACK_AB_MERGE_C R171, R183, R182, RZ ;  /* 0x000000b6b7ab723e */ /* 0x000fe200048070ff */
[----:B------:R-:W-:Y:S02]  /*26a90*/  IMAD.MOV.U32 R183, RZ, RZ, R77 ;  /* 0x000000ffffb77224 */ /* 0x000fe400078e004d */
[----:B------:R-:W3:Y:S01]  /*26aa0*/  LDL.LU R77, [R1+0x13e8] ;  /* 0x0013e800014d7983 */ /* 0x000ee20000300800 */
[----:B------:R-:W-:-:S02]  /*26ab0*/  IMAD.MOV.U32 R182, RZ, RZ, R76 ;  /* 0x000000ffffb67224 */ /* 0x000fc400078e004c */
[----:B------:R-:W-:Y:S01]  /*26ac0*/  IMAD.MOV.U32 R185, RZ, RZ, R79 ;  /* 0x000000ffffb97224 */ /* 0x000fe200078e004f */
[----:B------:R-:W3:Y:S01]  /*26ad0*/  LDL.LU R76, [R1+0x13e4] ;  /* 0x0013e400014c7983 */ /* 0x000ee20000300800 */
[----:B------:R-:W-:Y:S01]  /*26ae0*/  IMAD.MOV.U32 R189, RZ, RZ, R163 ;  /* 0x000000ffffbd7224 */ /* 0x000fe200078e00a3 */
[----:B------:R-:W-:Y:S01]  /*26af0*/  F2FP.SATFINITE.E4M3.F32.PACK_AB_MERGE_C R163, R191, R190, RZ ;  /* 0x000000bebfa3723e */ /* 0x000fe200048070ff */
[----:B------:R-:W-:Y:S01]  /*26b00*/  IMAD.MOV.U32 R187, RZ, RZ, R78 ;  /* 0x000000ffffbb7224 */ /* 0x000fe200078e004e */
[----:B------:R-:W3:Y:S01]  /*26b10*/  LDL.LU R79, [R1+0x13e0] ;  /* 0x0013e000014f7983 */ /* 0x000ee20000300800 */
[----:B------:R-:W-:Y:S01]  /*26b20*/  IMAD.MOV.U32 R197, RZ, RZ, R161 ;  /* 0x000000ffffc57224 */ /* 0x000fe200078e00a1 */
[----:B------:R-:W-:Y:S01]  /*26b30*/  F2FP.SATFINITE.E4M3.F32.PACK_AB_MERGE_C R161, R199, R198, RZ ;  /* 0x000000c6c7a1723e */ /* 0x000fe200048070ff */
[----:B------:R-:W-:Y:S01]  /*26b40*/  IMAD.MOV.U32 R190, RZ, RZ, R81 ;  /* 0x000000ffffbe7224 */ /* 0x000fe200078e0051 */
[----:B------:R-:W3:Y:S01]  /*26b50*/  LDL.LU R78, [R1+0x13dc] ;  /* 0x0013dc00014e7983 */ /* 0x000ee20000300800 */
[----:B------:R-:W-:-:S02]  /*26b60*/  IMAD.MOV.U32 R198, RZ, RZ, R80 ;  /* 0x000000ffffc67224 */ /* 0x000fc400078e0050 */
[----:B------:R-:W-:Y:S01]  /*26b70*/  IMAD.MOV.U32 R199, RZ, RZ, R83 ;  /* 0x000000ffffc77224 */ /* 0x000fe200078e0053 */
[----:B------:R-:W3:Y:S01]  /*26b80*/  LDL.LU R81, [R1+0x13d8] ;  /* 0x0013d80001517983 */ /* 0x000ee20000300800 */
[----:B------:R-:W-:Y:S02]  /*26b90*/  IMAD.MOV.U32 R201, RZ, RZ, R82 ;  /* 0x000000ffffc97224 */ /* 0x000fe400078e0052 */
[----:B------:R-:W-:Y:S01]  /*26ba0*/  IMAD.MOV.U32 R205, RZ, RZ, R155 ;  /* 0x000000ffffcd7224 */ /* 0x000fe200078e009b */
[----:B------:R-:W3:Y:S01]  /*26bb0*/  LDL.LU R80, [R1+0x13d4] ;  /* 0x0013d40001507983 */ /* 0x000ee20000300800 */
[----:B------:R-:W-:Y:S01]  /*26bc0*/  IMAD.MOV.U32 R203, RZ, RZ, R216 ;  /* 0x000000ffffcb7224 */ /* 0x000fe200078e00d8 */
[----:B------:R-:W-:Y:S02]  /*26bd0*/  F2FP.SATFINITE.E4M3.F32.PACK_AB_MERGE_C R155, R207, R206, RZ ;  /* 0x000000cecf9b723e */ /* 0x000fe400048070ff */
[----:B------:R-:W3:Y:S01]  /*26be0*/  LDL.LU R83, [R1+0x13d0] ;  /* 0x0013d00001537983 */ /* 0x000ee20000300800 */
[----:B------:R-:W-:-:S03]  /*26bf0*/  IMAD.MOV.U32 R207, RZ, RZ, R85 ;  /* 0x000000ffffcf7224 */ /* 0x000fc600078e0055 */
[----:B------:R-:W3:Y:S01]  /*26c00*/  LDL.LU R82, [R1+0x13cc] ;  /* 0x0013cc0001527983 */ /* 0x000ee20000300800 */
[----:B------:R-:W-:-:S03]  /*26c10*/  IMAD.MOV.U32 R206, RZ, RZ, R84 ;  /* 0x000000ffffce7224 */ /* 0x000fc600078e0054 */
[----:B------:R-:W3:Y:S01]  /*26c20*/  LDL.LU R216, [R1+0x13c8] ;  /* 0x0013c80001d87983 */ /* 0x000ee20000300800 */
[----:B------:R-:W-:-:S03]  /*26c30*/  IMAD.MOV.U32 R209, RZ, RZ, R87 ;  /* 0x000000ffffd17224 */ /* 0x000fc600078e0057 */
[----:B------:R-:W3:Y:S01]  /*26c40*/  LDL.LU R85, [R1+0x13c4] ;  /* 0x0013c40001557983 */ /* 0x000ee20000300800 */
[----:B------:R-:W-:-:S03]  /*26c50*/  IMAD.MOV.U32 R211, RZ, RZ, R86 ;  /* 0x000000ffffd37224 */ /* 0x000fc600078e0056 */
[----:B------:R-:W3:Y:S04]  /*26c60*/  LDL.LU R84, [R1+0x13c0] ;  /* 0x0013c00001547983 */ /* 0x000ee80000300800 */
[----:B------:R-:W3:Y:S04]  /*26c70*/  LDL.LU R87, [R1+0x13bc] ;  /* 0x0013bc0001577983 */ /* 0x000ee80000300800 */
[----:B------:R-:W3:Y:S01]  /*26c80*/  LDL.LU R86, [R1+0x13b8] ;  /* 0x0013b80001567983 */ /* 0x000ee20000300800 */
[----:B------:R-:W-:Y:S02]  /*26c90*/  IMAD.MOV.U32 R213, RZ, RZ, R211 ;  /* 0x000000ffffd57224 */ /* 0x000fe400078e00d3 */
[----:B------:R-:W-:-:S02]  /*26ca0*/  IMAD.MOV.U32 R211, RZ, RZ, R209 ;  /* 0x000000ffffd37224 */ /* 0x000fc400078e00d1 */
[----:B------:R-:W-:Y:S01]  /*26cb0*/  IMAD.MOV.U32 R209, RZ, RZ, R207 ;  /* 0x000000ffffd17224 */ /* 0x000fe200078e00cf */
[----:B------:R-:W-:Y:S01]  /*26cc0*/  F2FP.SATFINITE.E4M3.F32.PACK_AB_MERGE_C R91, R101, R100, RZ ;  /* 0x00000064655b723e */ /* 0x000fe200048070ff */
[----:B------:R-:W-:Y:S01]  /*26cd0*/  IMAD.MOV.U32 R207, RZ, RZ, R206 ;  /* 0x000000ffffcf7224 */ /* 0x000fe200078e00ce */
[----:B------:R-:W-:Y:S01]  /*26ce0*/  F2FP.SATFINITE.E4M3.F32.PACK_AB_MERGE_C R89, R103, R102, RZ ;  /* 0x000000666759723e */ /* 0x000fe200048070ff */
[----:B------:R-:W-:Y:S02]  /*26cf0*/  IMAD.MOV.U32 R206, RZ, RZ, R182 ;  /* 0x000000ffffce7224 */ /* 0x000fe400078e00b6 */
[----:B------:R-:W-:Y:S01]  /*26d00*/  IMAD.MOV.U32 R182, RZ, RZ, R169 ;  /* 0x000000ffffb67224 */ /* 0x000fe200078e00a9 */
[----:B------:R-:W-:Y:S01]  /*26d10*/  F2FP.SATFINITE.E4M3.F32.PACK_AB_MERGE_C R169, R215, R214, RZ ;  /* 0x000000d6d7a9723e */ /* 0x000fe200048070ff */
[----:B------:R-:W-:Y:S02]  /*26d20*/  IMAD.MOV.U32 R214, RZ, RZ, R6 ;  /* 0x000000ffffd67224 */ /* 0x000fe400078e0006 */
[----:B------:R-:W3:Y:S04]  /*26d30*/  LDL.LU R6, [R1+0x13b4] ;  /* 0x0013b40001067983 */ /* 0x000ee80000300800 */
[----:B------:R-:W-:Y:S04]  /*26d40*/  STL [R1+0xf8c], R91 ;  /* 0x000f8c5b01007387 */ /* 0x000fe80000100800 */
[----:B------:R0:W-:Y:S01]  /*26d50*/  STL [R1+0xf88], R89 ;  /* 0x000f885901007387 */ /* 0x0001e20000100800 */
[----:B------:R-:W-:-:S02]  /*26d60*/  F2FP.SATFINITE.E4M3.F32.PACK_AB_MERGE_C R93, R107, R106, RZ ;  /* 0x0000006a6b5d723e */ /* 0x000fc400048070ff */
[----:B0-----:R-:W-:Y:S02]  /*26d70*/  F2FP.SATFINITE.E4M3.F32.PACK_AB_MERGE_C R89, R105, R104, RZ ;  /* 0x000000686959723e */ /* 0x001fe400048070ff */
[----:B------:R-:W-:-:S03]  /*26d80*/  F2FP.SATFINITE.E4M3.F32.PACK_AB_MERGE_C R91, R109, R108, RZ ;  /* 0x0000006c6d5b723e */ /* 0x000fc600048070ff */
[----:B------:R0:W-:Y:S04]  /*26d90*/  STL [R1+0xfa8], R89 ;  /* 0x000fa85901007387 */ /* 0x0001e80000100800 */
[----:B------:R1:W-:Y:S01]  /*26da0*/  STL [R1+0xfa4], R93 ;  /* 0x000fa45d01007387 */ /* 0x0003e20000100800 */
[----:B0-----:R-:W-:-:S03]  /*26db0*/  F2FP.SATFINITE.E4M3.F32.PACK_AB_MERGE_C R89, R111, R110, RZ ;  /* 0x0000006e6f59723e */ /* 0x001fc600048070ff */
[----:B------:R-:W-:Y:S04]  /*26dc0*/  STL [R1+0xfc4], R91 ;  /* 0x000fc45b01007387 */ /* 0x000fe80000100800 */
[----:B------:R0:W-:Y:S01]  /*26dd0*/  STL [R1+0xfc0], R89 ;  /* 0x000fc05901007387 */ /* 0x0001e20000100800 */
[----:B-1----:R-:W-:Y:S02]  /*26de0*/  F2FP.SATFINITE.E4M3.F32.PACK_AB_MERGE_C R93, R115, R114, RZ ;  /* 0x00000072735d723e */ /* 0x002fe400048070ff */
        /* <DEDUP_REMOVED lines=32> */
[----:B--2---:R-:W-:Y:S02]  /*26ff0*/  F2FP.SATFINITE.E4M3.F32.PACK_AB_MERGE_C R24, R25, R24, RZ ;  /* 0x000000181918723e */ /* 0x004fe400048070ff */
[----:B0-----:R-:W-:Y:S02]  /*27000*/  F2FP.SATFINITE.E4M3.F32.PACK_AB_MERGE_C R89, R145, R144, RZ ;  /* 0x000000909159723e */ /* 0x001fe400048070ff */
[----:B------:R-:W-:-:S03]  /*27010*/  F2FP.SATFINITE.E4M3.F32.PACK_AB_MERGE_C R91, R149, R148, RZ ;  /* 0x00000094955b723e */ /* 0x000fc600048070ff */
[----:B------:R0:W-:Y:S01]  /*27020*/  STL [R1+0x1070], R89 ;  /* 0x0010705901007387 */ /* 0x0001e20000100800 */
[----:B----4-:R-:W-:Y:S02]  /*27030*/  F2FP.SATFINITE.E4M3.F32.PACK_AB_MERGE_C R25, R37, R36, RZ ;  /* 0x000000242519723e */ /* 0x010fe400048070ff */
[----:B------:R-:W-:Y:S01]  /*27040*/  F2FP.SATFINITE.E4M3.F32.PACK_AB_MERGE_C R28, R29, R28, RZ ;  /* 0x0000001c1d1c723e */ /* 0x000fe200048070ff */
[----:B------:R-:W-:Y:S01]  /*27050*/  STL [R1+0x106c], R93 ;  /* 0x00106c5d01007387 */ /* 0x000fe20000100800 */
[----:B---3--:R-:W-:Y:S02]  /*27060*/  F2FP.SATFINITE.E4M3.F32.PACK_AB_MERGE_C R26, R27, R26, RZ ;  /* 0x0000001a1b1a723e */ /* 0x008fe400048070ff */
[----:B0-----:R-:W-:Y:S01]  /*27070*/  F2FP.SATFINITE.E4M3.F32.PACK_AB_MERGE_C R89, R151, R150, RZ ;  /* 0x000000969759723e */ /* 0x001fe200048070ff */
[----:B------:R-:W-:Y:S01]  /*27080*/  STL [R1+0x107c], R91 ;  /* 0x00107c5b01007387 */ /* 0x000fe20000100800 */
[----:B------:R-:W-:Y:S02]  /*27090*/  F2FP.SATFINITE.E4M3.F32.PACK_AB_MERGE_C R29, R39, R38, RZ ;  /* 0x00000026271d723e */ /* 0x000fe400048070ff */
[----:B------:R-:W-:Y:S01]  /*270a0*/  F2FP.SATFINITE.E4M3.F32.PACK_AB_MERGE_C R27, R41, R40, RZ ;  /* 0x00000028291b723e */ /* 0x000fe200048070ff */
[----:B------:R-:W-:Y:S04]  /*270b0*/  STL [R1+0x1078], R89 ;  /* 0x0010785901007387 */ /* 0x000fe80000100800 */
        /* <DEDUP_REMOVED lines=35> */
[----:B------:R0:W-:Y:S04]  /*272f0*/  STL [R1+0xffc], R27 ;  /* 0x000ffc1b01007387 */ /* 0x0001e80000100800 */
[----:B------:R2:W-:Y:S01]  /*27300*/  STL [R1+0xff8], R25 ;  /* 0x000ff81901007387 */ /* 0x0005e20000100800 */
[----:B-1----:R-:W-:Y:S02]  /*27310*/  F2FP.SATFINITE.E4M3.F32.PACK_AB_MERGE_C R29, R79, R78, RZ ;  /* 0x0000004e4f1d723e */ /* 0x002fe400048070ff */
[----:B0-----:R-:W-:Y:S02]  /*27320*/  F2FP.SATFINITE.E4M3.F32.PACK_AB_MERGE_C R27, R81, R80, RZ ;  /* 0x00000050511b723e */ /* 0x001fe400048070ff */
[----:B--2---:R-:W-:-:S05]  /*27330*/  F2FP.SATFINITE.E4M3.F32.PACK_AB_MERGE_C R25, R77, R76, RZ ;  /* 0x0000004c4d19723e */ /* 0x004fca00048070ff */
[----:B------:R0:W-:Y:S04]  /*27340*/  STL [R1+0x1018], R25 ;  /* 0x0010181901007387 */ /* 0x0001e80000100800 */
[----:B------:R1:W-:Y:S04]  /*27350*/  STL [R1+0x1014], R29 ;  /* 0x0010141d01007387 */ /* 0x0003e80000100800 */
[----:B------:R2:W-:Y:S01]  /*27360*/  STL [R1+0x1028], R27 ;  /* 0x0010281b01007387 */ /* 0x0005e20000100800 */
[----:B0-----:R-:W-:Y:S02]  /*27370*/  F2FP.SATFINITE.E4M3.F32.PACK_AB_MERGE_C R25, R83, R82, RZ ;  /* 0x000000525319723e */ /* 0x001fe400048070ff */
[----:B-1----:R-:W-:-:S03]  /*27380*/  F2FP.SATFINITE.E4M3.F32.PACK_AB_MERGE_C R29, R85, R84, RZ ;  /* 0x00000054551d723e */ /* 0x002fc600048070ff */
[----:B------:R0:W-:Y:S01]  /*27390*/  STL [R1+0x1024], R25 ;  /* 0x0010241901007387 */ /* 0x0001e20000100800 */
[----:B--2---:R-:W-:-:S03]  /*273a0*/  F2FP.SATFINITE.E4M3.F32.PACK_AB_MERGE_C R27, R87, R86, RZ ;  /* 0x00000056571b723e */ /* 0x004fc600048070ff */
[----:B------:R-:W-:Y:S04]  /*273b0*/  STL [R1+0x1040], R29 ;  /* 0x0010401d01007387 */ /* 0x000fe80000100800 */
[----:B------:R1:W-:Y:S04]  /*273c0*/  STL [R1+0x103c], R27 ;  /* 0x00103c1b01007387 */ /* 0x0003e80000100800 */
[----:B------:R-:W2:Y:S04]  /*273d0*/  LDL.LU R89, [R1+0x424] ;  /* 0x0004240001597983 */ /* 0x000ea80000300800 */
[----:B------:R-:W3:Y:S01]  /*273e0*/  LDL.LU R215, [R1+0x41c] ;  /* 0x00041c0001d77983 */ /* 0x000ee20000300800 */
[----:B0-----:R-:W-:-:S05]  /*273f0*/  VIADD R25, R216, 0x7f ;  /* 0x0000007fd8197836 */ /* 0x001fca0000000000 */
[----:B------:R-:W-:Y:S01]  /*27400*/  ISETP.GE.AND P0, PT, R25, UR11, PT ;  /* 0x0000000b19007c0c */ /* 0x000fe2000bf06270 */
[C---:B------:R-:W-:Y:S01]  /*27410*/  VIADD R25, R216.reuse, 0x2 ;  /* 0x00000002d8197836 */ /* 0x040fe20000000000 */
[----:B------:R-:W-:Y:S01]  /*27420*/  F2FP.SATFINITE.E4M3.F32.PACK_AB_MERGE_C R32, R33, R32, RZ ;  /* 0x000000202120723e */ /* 0x000fe200048070ff */
[----:B-1----:R-:W-:Y:S01]  /*27430*/  VIADD R27, R216, 0x7d ;  /* 0x0000007dd81b7836 */ /* 0x002fe20000000000 */
[----:B------:R-:W-:Y:S02]  /*27440*/  LOP3.LUT R38, R217, 0xffff, RZ, 0xc0, !PT ;  /* 0x0000ffffd9267812 */ /* 0x000fe400078ec0ff */
[----:B------:R-:W-:Y:S02]  /*27450*/  LOP3.LUT R243, R243, 0xffff, RZ, 0xc0, !PT ;  /* 0x0000fffff3f37812 */ /* 0x000fe400078ec0ff */
[----:B------:R-:W-:Y:S02]  /*27460*/  F2FP.SATFINITE.E4M3.F32.PACK_AB_MERGE_C R30, R31, R30, RZ ;  /* 0x0000001e1f1e723e */ /* 0x000fe400048070ff */
[----:B------:R-:W-:-:S02]  /*27470*/  LOP3.LUT R245, R245, 0xffff, RZ, 0xc0, !PT ;  /* 0x0000fffff5f57812 */ /* 0x000fc400078ec0ff */
[----:B------:R-:W-:Y:S02]  /*27480*/  LOP3.LUT R6, R6, 0xfff7ffff, RZ, 0xc0, !PT ;  /* 0xfff7ffff06067812 */ /* 0x000fe400078ec0ff */
[----:B------:R-:W-:Y:S02]  /*27490*/  LOP3.LUT R224, R224, 0xffff, RZ, 0xc0, !PT ;  /* 0x0000ffffe0e07812 */ /* 0x000fe400078ec0ff */
[----:B------:R-:W-:Y:S02]  /*274a0*/  LOP3.LUT R212, R212, 0xffff, RZ, 0xc0, !PT ;  /* 0x0000ffffd4d47812 */ /* 0x000fe400078ec0ff */
[----:B------:R-:W-:Y:S02]  /*274b0*/  F2FP.SATFINITE.E4M3.F32.PACK_AB_MERGE_C R34, R35, R34, RZ ;  /* 0x000000222322723e */ /* 0x000fe400048070ff */
[----:B------:R-:W-:Y:S02]  /*274c0*/  LOP3.LUT R239, R239, 0xffff, RZ, 0xc0, !PT ;  /* 0x0000ffffefef7812 */ /* 0x000fe400078ec0ff */
[----:B------:R-:W-:-:S02]  /*274d0*/  LOP3.LUT R241, R241, 0xffff, RZ, 0xc0, !PT ;  /* 0x0000fffff1f17812 */ /* 0x000fc400078ec0ff */
[----:B------:R-:W-:Y:S02]  /*274e0*/  LOP3.LUT R228, R228, 0xffff, RZ, 0xc0, !PT ;  /* 0x0000ffffe4e47812 */ /* 0x000fe400078ec0ff */
[----:B------:R-:W-:Y:S02]  /*274f0*/  LOP3.LUT R208, R208, 0xffff, RZ, 0xc0, !PT ;  /* 0x0000ffffd0d07812 */ /* 0x000fe400078ec0ff */
[----:B------:R-:W-:Y:S02]  /*27500*/  LOP3.LUT R235, R235, 0xffff, RZ, 0xc0, !PT ;  /* 0x0000ffffebeb7812 */ /* 0x000fe400078ec0ff */
[----:B------:R-:W-:Y:S02]  /*27510*/  LOP3.LUT R237, R237, 0xffff, RZ, 0xc0, !PT ;  /* 0x0000ffffeded7812 */ /* 0x000fe400078ec0ff */
        /* <DEDUP_REMOVED lines=10> */
[----:B------:R-:W-:Y:S01]  /*275c0*/  LOP3.LUT R223, R223, 0xffff, RZ, 0xc0, !PT ;  /* 0x0000ffffdfdf7812 */ /* 0x000fe200078ec0ff */
[----:B------:R-:W-:Y:S01]  /*275d0*/  IMAD.MOV.U32 R191, RZ, RZ, R153 ;  /* 0x000000ffffbf7224 */ /* 0x000fe200078e0099 */
[----:B------:R-:W-:Y:S01]  /*275e0*/  ISETP.GE.AND P1, PT, R25, UR6, PT ;  /* 0x0000000619007c0c */ /* 0x000fe2000bf26270 */
[----:B------:R-:W-:Y:S01]  /*275f0*/  VIADD R25, R216, 0x7e ;  /* 0x0000007ed8197836 */ /* 0x000fe20000000000 */
[----:B------:R-:W-:Y:S01]  /*27600*/  ULDC.64 UR6, c[0x0][0x228] ;  /* 0x00008a0000067ab9 */ /* 0x000fe20000000a00 */
[----:B------:R-:W-:Y:S02]  /*27610*/  LOP3.LUT R36, R18, 0xffff, RZ, 0xc0, !PT ;  /* 0x0000ffff12247812 */ /* 0x000fe400078ec0ff */
[----:B------:R-:W-:-:S02]  /*27620*/  LOP3.LUT R225, R225, 0xffff, RZ, 0xc0, !PT ;  /* 0x0000ffffe1e17812 */ /* 0x000fc400078ec0ff */
[----:B------:R-:W-:Y:S02]  /*27630*/  LOP3.LUT R240, R240, 0xffff, RZ, 0xc0, !PT ;  /* 0x0000fffff0f07812 */ /* 0x000fe400078ec0ff */
[----:B------:R-:W-:Y:S02]  /*27640*/  LOP3.LUT R222, R222, 0xffff, RZ, 0xc0, !PT ;  /* 0x0000ffffdede7812 */ /* 0x000fe400078ec0ff */
[----:B------:R-:W-:Y:S02]  /*27650*/  LOP3.LUT R252, R252, 0xffff, RZ, 0xc0, !PT ;  /* 0x0000fffffcfc7812 */ /* 0x000fe400078ec0ff */
[----:B------:R-:W-:Y:S01]  /*27660*/  LOP3.LUT R152, R152, 0xffff, RZ, 0xc0, !PT ;  /* 0x0000ffff98987812 */ /* 0x000fe200078ec0ff */
[----:B------:R-:W0:Y:S01]  /*27670*/  S2R R137, SR_TID.X ;  /* 0x0000000000897919 */ /* 0x000e220000002100 */
[----:B------:R-:W-:Y:S02]  /*27680*/  ISETP.GE.AND P3, PT, R25, UR7, PT ;  /* 0x0000000719007c0c */ /* 0x000fe4000bf66270 */
        /* <DEDUP_REMOVED lines=34> */
[----:B------:R-:W-:Y:S01]  /*278b0*/  LOP3.LUT R94, R94, 0xffff, RZ, 0xc0, !PT ;  /* 0x0000ffff5e5e7812 */ /* 0x000fe200078ec0ff */
[----:B------:R-:W-:Y:S01]  /*278c0*/  BAR.SYNC.DEFER_BLOCKING 0x0 ;  /* 0x0000000000007b1d */ /* 0x000fe20000010000 */
[----:B------:R-:W-:Y:S02]  /*278d0*/  LOP3.LUT R59, R220, 0xffff, RZ, 0xc0, !PT ;  /* 0x0000ffffdc3b7812 */ /* 0x000fe400078ec0ff */
[----:B------:R-:W-:-:S02]  /*278e0*/  LOP3.LUT R58, R11, 0xffff, RZ, 0xc0, !PT ;  /* 0x0000ffff0b3a7812 */ /* 0x000fc400078ec0ff */
[----:B------:R-:W-:Y:S02]  /*278f0*/  LOP3.LUT R69, R7, 0xffff, RZ, 0xc0, !PT ;  /* 0x0000ffff07457812 */ /* 0x000fe400078ec0ff */
[----:B------:R-:W-:Y:S02]  /*27900*/  LOP3.LUT R96, R96, 0xffff, RZ, 0xc0, !PT ;  /* 0x0000ffff60607812 */ /* 0x000fe400078ec0ff */
[----:B------:R-:W-:Y:S02]  /*27910*/  LOP3.LUT R98, R98, 0xffff, RZ, 0xc0, !PT ;  /* 0x0000ffff62627812 */ /* 0x000fe400078ec0ff */
[----:B------:R-:W-:Y:S01]  /*27920*/  LOP3.LUT R244, R244, 0xffff, RZ, 0xc0, !PT ;  /* 0x0000fffff4f47812 */ /* 0x000fe200078ec0ff */
[----:B------:R-:W-:Y:S01]  /*27930*/  IMAD.MOV.U32 R147, RZ, RZ, R199 ;  /* 0x000000ffff937224 */ /* 0x000fe200078e00c7 */
[----:B------:R-:W-:Y:S01]  /*27940*/  LOP3.LUT R79, R22, 0xffff, RZ, 0xc0, !PT ;  /* 0x0000ffff164f7812 */ /* 0x000fe200078ec0ff */
[----:B------:R-:W-:Y:S01]  /*27950*/  IMAD.MOV.U32 R143, RZ, RZ, R182 ;  /* 0x000000ffff8f7224 */ /* 0x000fe200078e00b6 */
[----:B------:R-:W-:Y:S01]  /*27960*/  LOP3.LUT R26, R26, 0xffff, RZ, 0xc0, !PT ;  /* 0x0000ffff1a1a7812 */ /* 0x000fe200078ec0ff */
[----:B------:R-:W-:Y:S01]  /*27970*/  IMAD.MOV.U32 R145, RZ, RZ, R209 ;  /* 0x000000ffff917224 */ /* 0x000fe200078e00d1 */
[----:B------:R-:W-:Y:S01]  /*27980*/  LOP3.LUT R28, R28, 0xffff, RZ, 0xc0, !PT ;  /* 0x0000ffff1c1c7812 */ /* 0x000fe200078ec0ff */
[----:B------:R-:W-:Y:S01]  /*27990*/  IMAD.MOV.U32 R144, RZ, RZ, R181 ;  /* 0x000000ffff907224 */ /* 0x000fe200078e00b5 */
[----:B------:R-:W-:Y:S01]  /*279a0*/  ULDC UR11, c[0x0][0x248] ;  /* 0x00009200000b7ab9 */ /* 0x000fe20000000800 */
[----:B--2---:R-:W-:-:S02]  /*279b0*/  LOP3.LUT R25, R89, 0xffff, RZ, 0xc0, !PT ;  /* 0x0000ffff59197812 */ /* 0x004fc400078ec0ff */
[----:B---3--:R-:W-:Y:S01]  /*279c0*/  LOP3.LUT R33, R215, 0xffff, RZ, 0xc0, !PT ;  /* 0x0000ffffd7217812 */ /* 0x008fe200078ec0ff */
[----:B------:R-:W2:Y:S01]  /*279d0*/  LDL.LU R89, [R1+0x418] ;  /* 0x0004180001597983 */ /* 0x000ea20000300800 */
[----:B------:R-:W-:Y:S02]  /*279e0*/  ISETP.GE.AND P2, PT, R27, UR5, PT ;  /* 0x000000051b007c0c */ /* 0x000fe4000bf46270 */
[----:B------:R-:W-:Y:S01]  /*279f0*/  PRMT R35, R243, 0x3340, R35 ;  /* 0x00003340f3237816 */ /* 0x000fe20000000023 */
[----:B------:R-:W3:Y:S01]  /*27a00*/  LDL.LU R215, [R1+0x318] ;  /* 0x0003180001d77983 */ /* 0x000ee20000300800 */
[----:B------:R-:W-:Y:S01]  /*27a10*/  VIADD R27, R216, 0x7c ;  /* 0x0000007cd81b7836 */ /* 0x000fe20000000000 */
        /* <DEDUP_REMOVED lines=10> */
[----:B------:R-:W-:Y:S01]  /*27ac0*/  F2FP.SATFINITE.E4M3.F32.PACK_AB_MERGE_C R153, R193, R192, RZ ;  /* 0x000000c0c199723e */ /* 0x000fe200048070ff */
[C---:B0-----:R-:W-:Y:S01]  /*27ad0*/  IMAD.SHL.U32 R80, R137.reuse, 0x10, RZ ;  /* 0x0000001089507824 */ /* 0x041fe200078e00ff */
[----:B------:R-:W-:Y:S01]  /*27ae0*/  @P2 LOP3.LUT R6, R6, 0x80000, RZ, 0xfc, !PT ;  /* 0x0008000006062812 */ /* 0x000fe200078efcff */
[----:B------:R-:W-:Y:S01]  /*27af0*/  IMAD.SHL.U32 R84, R137, 0x40, RZ ;  /* 0x0000004089547824 */ /* 0x000fe200078e00ff */
[----:B------:R-:W-:Y:S01]  /*27b00*/  ISETP.GE.AND P2, PT, R27, UR9, PT ;  /* 0x000000091b007c0c */ /* 0x000fe2000bf46270 */
[----:B------:R-:W-:Y:S01]  /*27b10*/  ULDC UR5, c[0x0][0x244] ;  /* 0x0000910000057ab9 */ /* 0x000fe20000000800 */
[----:B------:R-:W-:Y:S02]  /*27b20*/  LOP3.LUT R27, R19, 0xffff, RZ, 0xc0, !PT ;  /* 0x0000ffff131b7812 */ /* 0x000fe400078ec0ff */
[----:B------:R-:W-:Y:S01]  /*27b30*/  LOP3.LUT R30, R30, 0xffff, RZ, 0xc0, !PT ;  /* 0x0000ffff1e1e7812 */ /* 0x000fe200078ec0ff */
[----:B------:R-:W4:Y:S01]  /*27b40*/  LDL.LU R19, [R1+0x13b0] ;  /* 0x0013b00001137983 */ /* 0x000f220000300800 */
[----:B------:R-:W-:Y:S01]  /*27b50*/  PRMT R41, R41, 0x5410, R35 ;  /* 0x0000541029297816 */ /* 0x000fe20000000023 */
[----:B------:R-:W-:Y:S01]  /*27b60*/  IMAD.MOV.U32 R210, RZ, RZ, R197 ;  /* 0x000000ffffd27224 */ /* 0x000fe200078e00c5 */
[----:B------:R-:W-:Y:S01]  /*27b70*/  PRMT R44, R25, 0x3340, R27 ;  /* 0x00003340192c7816 */ /* 0x000fe2000000001b */
[----:B------:R-:W4:Y:S01]  /*27b80*/  LDL.LU R217, [R1+0x13ac] ;  /* 0x0013ac0001d97983 */ /* 0x000f220000300800 */
[----:B------:R-:W-:Y:S01]  /*27b90*/  IMAD.MOV.U32 R139, RZ, RZ, R191 ;  /* 0x000000ffff8b7224 */ /* 0x000fe200078e00bf */
[----:B------:R-:W-:Y:S01]  /*27ba0*/  ULDC UR7, c[0x0][0x248] ;  /* 0x0000920000077ab9 */ /* 0x000fe20000000800 */
[----:B--2---:R-:W-:Y:S01]  /*27bb0*/  LOP3.LUT R29, R89, 0xffff, RZ, 0xc0, !PT ;  /* 0x0000ffff591d7812 */ /* 0x004fe200078ec0ff */
[----:B------:R-:W2:Y:S01]  /*27bc0*/  LDL.LU R18, [R1+0x13a8] ;  /* 0x0013a80001127983 */ /* 0x000ea20000300800 */
[----:B---3--:R-:W-:Y:S01]  /*27bd0*/  LOP3.LUT R31, R215, 0xffff, RZ, 0xc0, !PT ;  /* 0x0000ffffd71f7812 */ /* 0x008fe200078ec0ff */
[----:B------:R-:W-:Y:S01]  /*27be0*/  IMAD.MOV.U32 R209, RZ, RZ, R180 ;  /* 0x000000ffffd17224 */ /* 0x000fe200078e00b4 */
[----:B------:R-:W-:Y:S01]  /*27bf0*/  PRMT R42, R29, 0x3340, R36 ;  /* 0x000033401d2a7816 */ /* 0x000fe20000000024 */
[----:B------:R-:W-:Y:S01]  /*27c00*/  IMAD.MOV.U32 R138, RZ, RZ, R179 ;  /* 0x000000ffff8a7224 */ /* 0x000fe200078e00b3 */
[----:B------:R-:W-:Y:S01]  /*27c10*/  PRMT R43, R31, 0x3340, R224 ;  /* 0x000033401f2b7816 */ /* 0x000fe200000000e0 */
[----:B------:R-:W-:Y:S01]  /*27c20*/  ULDC UR9, c[0x0][0x248] ;  /* 0x0000920000097ab9 */ /* 0x000fe20000000800 */
[----:B------:R-:W-:-:S02]  /*27c30*/  PRMT R37, R42, 0x5410, R37 ;  /* 0x000054102a257816 */ /* 0x000fc40000000025 */
[----:B------:R-:W-:Y:S01]  /*27c40*/  PRMT R35, R43, 0x5410, R39 ;  /* 0x000054102b237816 */ /* 0x000fe20000000027 */
[----:B------:R-:W-:Y:S04]  /*27c50*/  STL [R1+0x10f4], R41 ;  /* 0x0010f42901007387 */ /* 0x000fe80000100800 */
[----:B------:R-:W-:Y:S04]  /*27c60*/  STL [R1+0x10f0], R37 ;  /* 0x0010f02501007387 */ /* 0x000fe80000100800 */
[----:B------:R0:W-:Y:S04]  /*27c70*/  STL [R1+0x10ec], R35 ;  /* 0x0010ec2301007387 */ /* 0x0001e80000100800 */
[----:B------:R-:W3:Y:S04]  /*27c80*/  LDL.LU R93, [R1+0x42c] ;  /* 0x00042c00015d7983 */ /* 0x000ee80000300800 */
[----:B------:R-:W4:Y:S01]  /*27c90*/  LDL.LU R91, [R1+0x428] ;  /* 0x00042800015b7983 */ /* 0x000f220000300800 */
[----:B0-----:R-:W-:-:S02]  /*27ca0*/  PRMT R35, R44, 0x5410, R40 ;  /* 0x000054102c237816 */ /* 0x001fc40000000028 */
[----:B------:R-:W-:-:S03]  /*27cb0*/  LOP3.LUT R40, R14, 0xffff, RZ, 0xc0, !PT ;  /* 0x0000ffff0e287812 */ /* 0x000fc600078ec0ff */
[----:B------:R4:W-:Y:S01]  /*27cc0*/  STL [R1+0x10e8], R35 ;  /* 0x0010e82301007387 */ /* 0x0009e20000100800 */
[----:B------:R-:W-:-:S03]  /*27cd0*/  LOP3.LUT R39, R13, 0xffff, RZ, 0xc0, !PT ;  /* 0x0000ffff0d277812 */ /* 0x000fc600078ec0ff */
        /* <DEDUP_REMOVED lines=10> */
[----:B------:R-:W-:Y:S02]  /*27d80*/  LOP3.LUT R41, R215, 0xffff, RZ, 0xc0, !PT ;  /* 0x0000ffffd7297812 */ /* 0x000fe400078ec0ff */
[----:B------:R-:W-:Y:S02]  /*27d90*/  PRMT R48, R42, 0x3340, R44 ;  /* 0x000033402a307816 */ /* 0x000fe4000000002c */
[----:B------:R-:W-:-:S02]  /*27da0*/  PRMT R49, R41, 0x3340, R228 ;  /* 0x0000334029317816 */ /* 0x000fc400000000e4 */
[----:B------:R-:W-:-:S04]  /*27db0*/  PRMT R43, R241, 0x3340, R0 ;  /* 0x00003340f12b7816 */ /* 0x000fc80000000000 */
[----:B------:R-:W-:Y:S02]  /*27dc0*/  PRMT R48, R48, 0x5410, R43 ;  /* 0x0000541030307816 */ /* 0x000fe4000000002b */
[----:B------:R-:W-:Y:S02]  /*27dd0*/  PRMT R43, R49, 0x5410, R45 ;  /* 0x00005410312b7816 */ /* 0x000fe4000000002d */
[----:B------:R-:W-:Y:S01]  /*27de0*/  PRMT R51, R35, 0x3340, R39 ;  /* 0x0000334023337816 */ /* 0x000fe20000000027 */
[----:B------:R-:W-:Y:S01]  /*27df0*/  STL [R1+0x10e4], R48 ;  /* 0x0010e43001007387 */ /* 0x000fe20000100800 */
[----:B------:R-:W-:-:S03]  /*27e00*/  PRMT R45, R50, 0x5410, R46 ;  /* 0x00005410322d7816 */ /* 0x000fc6000000002e */
[----:B------:R0:W-:Y:S04]  /*27e10*/  STL [R1+0x10e0], R43 ;  /* 0x0010e02b01007387 */ /* 0x0001e80000100800 */
[----:B------:R-:W2:Y:S01]  /*27e20*/  LDL.LU R93, [R1+0x434] ;  /* 0x00043400015d7983 */ /* 0x000ea20000300800 */
[----:B0-----:R-:W-:-:S03]  /*27e30*/  PRMT R43, R51, 0x5410, R47 ;  /* 0x00005410332b7816 */ /* 0x001fc6000000002f */
[----:B------:R-:W-:Y:S04]  /*27e40*/  STL [R1+0x10dc], R45 ;  /* 0x0010dc2d01007387 */ /* 0x000fe80000100800 */
[----:B------:R-:W3:Y:S04]  /*27e50*/  LDL.LU R91, [R1+0x430] ;  /* 0x00043000015b7983 */ /* 0x000ee80000300800 */
[----:B------:R2:W-:Y:S04]  /*27e60*/  STL [R1+0x10d8], R43 ;  /* 0x0010d82b01007387 */ /* 0x0005e80000100800 */
[----:B------:R-:W4:Y:S04]  /*27e70*/  LDL.LU R89, [R1+0x32c] ;  /* 0x00032c0001597983 */ /* 0x000f280000300800 */
[----:B------:R-:W4:Y:S01]  /*27e80*/  LDL.LU R215, [R1+0x324] ;  /* 0x0003240001d77983 */ /* 0x000f220000300800 */
[----:B------:R-:W-:-:S02]  /*27e90*/  LOP3.LUT R47, R12, 0xffff, RZ, 0xc0, !PT ;  /* 0x0000ffff0c2f7812 */ /* 0x000fc400078ec0ff */
[----:B------:R-:W-:Y:S01]  /*27ea0*/  LOP3.LUT R49, R10, 0xffff, RZ, 0xc0, !PT ;  /* 0x0000ffff0a317812 */ /* 0x000fe200078ec0ff */
[----:B------:R-:W4:Y:S01]  /*27eb0*/  LDL.LU R12, [R1+0x1398] ;  /* 0x00139800010c7983 */ /* 0x000f220000300800 */
[--C-:B------:R-:W-:Y:S02]  /*27ec0*/  PRMT R48, R204, 0x3340, R0.reuse ;  /* 0x00003340cc307816 */ /* 0x100fe40000000000 */
[----:B------:R-:W-:Y:S01]  /*27ed0*/  PRMT R51, R231, 0x3340, R0 ;  /* 0x00003340e7337816 */ /* 0x000fe20000000000 */
[----:B------:R-:W4:Y:S01]  /*27ee0*/  LDL.LU R10, [R1+0x1394] ;  /* 0x00139400010a7983 */ /* 0x000f220000300800 */
[----:B--2---:R-:W-:-:S04]  /*27ef0*/  LOP3.LUT R43, R93, 0xffff, RZ, 0xc0, !PT ;  /* 0x0000ffff5d2b7812 */ /* 0x004fc800078ec0ff */
[----:B------:R-:W-:Y:S02]  /*27f00*/  PRMT R55, R43, 0x3340, R47 ;  /* 0x000033402b377816 */ /* 0x000fe4000000002f */
[----:B---3--:R-:W-:-:S04]  /*27f10*/  LOP3.LUT R46, R91, 0xffff, RZ, 0xc0, !PT ;  /* 0x0000ffff5b2e7812 */ /* 0x008fc800078ec0ff */
[----:B------:R-:W-:Y:S02]  /*27f20*/  PRMT R56, R46, 0x3340, R49 ;  /* 0x000033402e387816 */ /* 0x000fe40000000031 */
[----:B----4-:R-:W-:-:S04]  /*27f30*/  LOP3.LUT R50, R215, 0xffff, RZ, 0xc0, !PT ;  /* 0x0000ffffd7327812 */ /* 0x010fc800078ec0ff */
[----:B------:R-:W-:Y:S02]  /*27f40*/  PRMT R54, R50, 0x3340, R230 ;  /* 0x0000334032367816 */ /* 0x000fe400000000e6 */
[----:B------:R-:W-:Y:S02]  /*27f50*/  LOP3.LUT R45, R89, 0xffff, RZ, 0xc0, !PT ;  /* 0x0000ffff592d7812 */ /* 0x000fe400078ec0ff */
[----:B------:R-:W-:Y:S02]  /*27f60*/  PRMT R54, R54, 0x5410, R48 ;  /* 0x0000541036367816 */ /* 0x000fe40000000030 */
[----:B------:R-:W-:Y:S02]  /*27f70*/  PRMT R51, R55, 0x5410, R51 ;  /* 0x0000541037337816 */ /* 0x000fe40000000033 */
[----:B------:R-:W-:Y:S01]  /*27f80*/  PRMT R48, R56, 0x5410, R52 ;  /* 0x0000541038307816 */ /* 0x000fe20000000034 */
[----:B------:R-:W-:Y:S01]  /*27f90*/  STL [R1+0x10d4], R54 ;  /* 0x0010d43601007387 */ /* 0x000fe20000100800 */
[----:B------:R-:W-:-:S03]  /*27fa0*/  PRMT R57, R45, 0x3340, R234 ;  /* 0x000033402d397816 */ /* 0x000fc600000000ea */
[----:B------:R-:W-:Y:S04]  /*27fb0*/  STL [R1+0x10d0], R51 ;  /* 0x0010d03301007387 */ /* 0x000fe80000100800 */
[----:B------:R0:W-:Y:S04]  /*27fc0*/  STL [R1+0x10cc], R48 ;  /* 0x0010cc3001007387 */ /* 0x0001e80000100800 */
[----:B------:R-:W2:Y:S04]  /*27fd0*/  LDL.LU R93, [R1+0x444] ;  /* 0x00044400015d7983 */ /* 0x000ea80000300800 */
[----:B------:R-:W3:Y:S01]  /*27fe0*/  LDL.LU R91, [R1+0x43c] ;  /* 0x00043c00015b7983 */ /* 0x000ee20000300800 */
[----:B0-----:R-:W-:-:S05]  /*27ff0*/  PRMT R48, R57, 0x5410, R53 ;  /* 0x0000541039307816 */ /* 0x001fca0000000035 */
[----:B------:R2:W-:Y:S04]  /*28000*/  STL [R1+0x10c8], R48 ;  /* 0x0010c83001007387 */ /* 0x0005e80000100800 */
[----:B------:R-:W4:Y:S04]  /*28010*/  LDL.LU R89, [R1+0x438] ;  /* 0x0004380001597983 */ /* 0x000f280000300800 */
[----:B------:R-:W2:Y:S01]  /*28020*/  LDL.LU R215, [R1+0x330] ;  /* 0x0003300001d77983 */ /* 0x000ea20000300800 */
[--C-:B------:R-:W-:Y:S02]  /*28030*/  PRMT R52, R227, 0x3340, R0.reuse ;  /* 0x00003340e3347816 */ /* 0x100fe40000000000 */
[----:B------:R-:W-:-:S02]  /*28040*/  PRMT R56, R229, 0x3340, R0 ;  /* 0x00003340e5387816 */ /* 0x000fc40000000000 */
[----:B------:R-:W-:Y:S02]  /*28050*/  PRMT R57, R196, 0x3340, R0 ;  /* 0x00003340c4397816 */ /* 0x000fe40000000000 */
[----:B------:R-:W-:Y:S02]  /*28060*/  LOP3.LUT R53, R17, 0xffff, RZ, 0xc0, !PT ;  /* 0x0000ffff11357812 */ /* 0x000fe400078ec0ff */
[----:B------:R-:W2:Y:S04]  /*28070*/  LDL.LU R17, [R1+0x1390] ;  /* 0x0013900001117983 */ /* 0x000ea80000300800 */
[----:B------:R-:W2:Y:S04]  /*28080*/  LDL.LU R220, [R1+0x138c] ;  /* 0x00138c0001dc7983 */ /* 0x000ea80000300800 */
[----:B------:R-:W2:Y:S01]  /*28090*/  LDL.LU R11, [R1+0x1388] ;  /* 0x00138800010b7983 */ /* 0x000ea20000300800 */
[----:B---3--:R-:W-:-:S04]  /*280a0*/  LOP3.LUT R54, R91, 0xffff, RZ, 0xc0, !PT ;  /* 0x0000ffff5b367812 */ /* 0x008fc800078ec0ff */
[----:B------:R-:W-:Y:S02]  /*280b0*/  PRMT R61, R54, 0x3340, R59 ;  /* 0x00003340363d7816 */ /* 0x000fe4000000003b */
[----:B----4-:R-:W-:Y:S02]  /*280c0*/  LOP3.LUT R51, R89, 0xffff, RZ, 0xc0, !PT ;  /* 0x0000ffff59337812 */ /* 0x010fe400078ec0ff */
[----:B--2---:R-:W-:Y:S02]  /*280d0*/  LOP3.LUT R55, R215, 0xffff, RZ, 0xc0, !PT ;  /* 0x0000ffffd7377812 */ /* 0x004fe400078ec0ff */
[----:B------:R-:W-:Y:S02]  /*280e0*/  PRMT R62, R51, 0x3340, R58 ;  /* 0x00003340333e7816 */ /* 0x000fe4000000003a */
[----:B------:R-:W-:Y:S02]  /*280f0*/  PRMT R63, R55, 0x3340, R236 ;  /* 0x00003340373f7816 */ /* 0x000fe400000000ec */
[----:B------:R-:W-:-:S02]  /*28100*/  LOP3.LUT R48, R93, 0xffff, RZ, 0xc0, !PT ;  /* 0x0000ffff5d307812 */ /* 0x000fc400078ec0ff */
        /* <DEDUP_REMOVED lines=11> */
[----:B------:R-:W4:Y:S01]  /*281c0*/  LDL.LU R215, [R1+0x440] ;  /* 0x0004400001d77983 */ /* 0x000f220000300800 */
[----:B------:R-:W-:Y:S02]  /*281d0*/  LOP3.LUT R63, R23, 0xffff, RZ, 0xc0, !PT ;  /* 0x0000ffff173f7812 */ /* 0x000fe400078ec0ff */
[----:B------:R-:W-:Y:S02]  /*281e0*/  PRMT R23, R225, 0x3340, R0 ;  /* 0x00003340e1177816 */ /* 0x000fe40000000000 */
[----:B------:R-:W-:Y:S02]  /*281f0*/  LOP3.LUT R62, R17, 0xffff, RZ, 0xc0, !PT ;  /* 0x0000ffff113e7812 */ /* 0x000fe400078ec0ff */
[----:B------:R-:W-:Y:S01]  /*28200*/  LOP3.LUT R153, R153, 0xffff, RZ, 0xc0, !PT ;  /* 0x0000ffff99997812 */ /* 0x000fe200078ec0ff */
[----:B------:R-:W3:Y:S01]  /*28210*/  LDL.LU R17, [R1+0x1384] ;  /* 0x0013840001117983 */ /* 0x000ee20000300800 */
[----:B------:R-:W-:-:S02]  /*28220*/  LOP3.LUT R57, R14, 0xffff, RZ, 0xc0, !PT ;  /* 0x0000ffff0e397812 */ /* 0x000fc400078ec0ff */
[----:B------:R-:W-:Y:S01]  /*28230*/  LOP3.LUT R60, R18, 0xffff, RZ, 0xc0, !PT ;  /* 0x0000ffff123c7812 */ /* 0x000fe200078ec0ff */
[----:B------:R-:W3:Y:S01]  /*28240*/  LDL.LU R14, [R1+0x1380] ;  /* 0x00138000010e7983 */ /* 0x000ee20000300800 */
[----:B------:R-:W-:Y:S02]  /*28250*/  PRMT R61, R153, 0x3340, R0 ;  /* 0x00003340993d7816 */ /* 0x000fe40000000000 */
[----:B------:R-:W-:Y:S01]  /*28260*/  PRMT R74, R62, 0x3340, R240 ;  /* 0x000033403e4a7816 */ /* 0x000fe200000000f0 */
[----:B------:R-:W3:Y:S04]  /*28270*/  LDL.LU R18, [R1+0x137c] ;  /* 0x00137c0001127983 */ /* 0x000ee80000300800 */
[----:B------:R-:W3:Y:S01]  /*28280*/  LDL.LU R7, [R1+0x1378] ;  /* 0x0013780001077983 */ /* 0x000ee20000300800 */
[----:B----4-:R-:W-:-:S04]  /*28290*/  LOP3.LUT R64, R215, 0xffff, RZ, 0xc0, !PT ;  /* 0x0000ffffd7407812 */ /* 0x010fc800078ec0ff */
[----:B------:R-:W-:-:S04]  /*282a0*/  PRMT R71, R64, 0x3340, R69 ;  /* 0x0000334040477816 */ /* 0x000fc80000000045 */
[----:B------:R-:W-:-:S05]  /*282b0*/  PRMT R23, R71, 0x5410, R23 ;  /* 0x0000541047177816 */ /* 0x000fca0000000017 */
[----:B------:R0:W-:Y:S01]  /*282c0*/  STL [R1+0x10b4], R23 ;  /* 0x0010b41701007387 */ /* 0x0001e20000100800 */
[----:B--2---:R-:W-:Y:S02]  /*282d0*/  LOP3.LUT R52, R91, 0xffff, RZ, 0xc0, !PT ;  /* 0x0000ffff5b347812 */ /* 0x004fe400078ec0ff */
[----:B---3--:R-:W-:Y:S01]  /*282e0*/  LOP3.LUT R56, R89, 0xffff, RZ, 0xc0, !PT ;  /* 0x0000ffff59387812 */ /* 0x008fe200078ec0ff */
[----:B------:R-:W2:Y:S01]  /*282f0*/  LDL.LU R91, [R1+0x44c] ;  /* 0x00044c00015b7983 */ /* 0x000ea20000300800 */
[----:B0-----:R-:W-:-:S05]  /*28300*/  PRMT R23, R74, 0x5410, R61 ;  /* 0x000054104a177816 */ /* 0x001fca000000003d */
[----:B------:R0:W-:Y:S04]  /*28310*/  STL [R1+0x10b0], R23 ;  /* 0x0010b01701007387 */ /* 0x0001e80000100800 */
[----:B------:R-:W3:Y:S04]  /*28320*/  LDL.LU R89, [R1+0x414] ;  /* 0x0004140001597983 */ /* 0x000ee80000300800 */
[----:B------:R-:W4:Y:S01]  /*28330*/  LDL.LU R215, [R1+0x410] ;  /* 0x0004100001d77983 */ /* 0x000f220000300800 */
[----:B------:R-:W-:Y:S02]  /*28340*/  PRMT R65, R63, 0x3340, R0 ;  /* 0x000033403f417816 */ /* 0x000fe40000000000 */
[----:B------:R-:W-:-:S02]  /*28350*/  PRMT R75, R56, 0x3340, R60 ;  /* 0x00003340384b7816 */ /* 0x000fc4000000003c */
[----:B------:R-:W-:Y:S02]  /*28360*/  PRMT R66, R222, 0x3340, R0 ;  /* 0x00003340de427816 */ /* 0x000fe40000000000 */
[----:B------:R-:W-:Y:S02]  /*28370*/  PRMT R67, R52, 0x3340, R57 ;  /* 0x0000334034437816 */ /* 0x000fe40000000039 */
[----:B0-----:R-:W-:Y:S02]  /*28380*/  PRMT R23, R75, 0x5410, R65 ;  /* 0x000054104b177816 */ /* 0x001fe40000000041 */
[----:B------:R-:W-:Y:S02]  /*28390*/  LOP3.LUT R75, R219, 0xffff, RZ, 0xc0, !PT ;  /* 0x0000ffffdb4b7812 */ /* 0x000fe400078ec0ff */
[----:B------:R-:W-:Y:S01]  /*283a0*/  PRMT R61, R67, 0x5410, R66 ;  /* 0x00005410433d7816 */ /* 0x000fe20000000042 */
[----:B------:R-:W4:Y:S01]  /*283b0*/  LDL.LU R219, [R1+0x1374] ;  /* 0x0013740001db7983 */ /* 0x000f220000300800 */
[----:B--2---:R-:W-:-:S03]  /*283c0*/  LOP3.LUT R74, R91, 0xffff, RZ, 0xc0, !PT ;  /* 0x0000ffff5b4a7812 */ /* 0x004fc600078ec0ff */
[----:B------:R-:W2:Y:S01]  /*283d0*/  LDL.LU R91, [R1+0x50c] ;  /* 0x00050c00015b7983 */ /* 0x000ea20000300800 */
[----:B---3--:R-:W-:-:S03]  /*283e0*/  LOP3.LUT R66, R89, 0xffff, RZ, 0xc0, !PT ;  /* 0x0000ffff59427812 */ /* 0x008fc600078ec0ff */
[----:B------:R-:W3:Y:S01]  /*283f0*/  LDL.LU R89, [R1+0x508] ;  /* 0x0005080001597983 */ /* 0x000ee20000300800 */
[----:B------:R-:W-:Y:S02]  /*28400*/  PRMT R71, R79, 0x3340, R0 ;  /* 0x000033404f477816 */ /* 0x000fe40000000000 */
[----:B----4-:R-:W-:Y:S02]  /*28410*/  LOP3.LUT R67, R215, 0xffff, RZ, 0xc0, !PT ;  /* 0x0000ffffd7437812 */ /* 0x010fe400078ec0ff */
[----:B------:R-:W-:Y:S01]  /*28420*/  PRMT R76, R74, 0x3340, R75 ;  /* 0x000033404a4c7816 */ /* 0x000fe2000000004b */
[----:B------:R-:W4:Y:S03]  /*28430*/  LDL.LU R215, [R1+0x448] ;  /* 0x0004480001d77983 */ /* 0x000f260000300800 */
[----:B------:R-:W-:Y:S02]  /*28440*/  PRMT R71, R76, 0x5410, R71 ;  /* 0x000054104c477816 */ /* 0x000fe40000000047 */
[----:B------:R-:W-:-:S02]  /*28450*/  LOP3.LUT R86, R220, 0xffff, RZ, 0xc0, !PT ;  /* 0x0000ffffdc567812 */ /* 0x000fc400078ec0ff */
[----:B------:R-:W-:Y:S01]  /*28460*/  LOP3.LUT R82, R217, 0xffff, RZ, 0xc0, !PT ;  /* 0x0000ffffd9527812 */ /* 0x000fe200078ec0ff */
[----:B------:R0:W-:Y:S04]  /*28470*/  STL [R1+0x10ac], R71 ;  /* 0x0010ac4701007387 */ /* 0x0001e80000100800 */
[----:B------:R-:W2:Y:S04]  /*28480*/  LDL.LU R220, [R1+0x1370] ;  /* 0x0013700001dc7983 */ /* 0x000ea80000300800 */
[----:B------:R-:W2:Y:S01]  /*28490*/  LDL.LU R217, [R1+0x136c] ;  /* 0x00136c0001d97983 */ /* 0x000ea20000300800 */
[----:B------:R-:W-:-:S02]  /*284a0*/  PRMT R22, R152, 0x3340, R0 ;  /* 0x0000334098167816 */ /* 0x000fc40000000000 */
[----:B------:R-:W-:Y:S02]  /*284b0*/  PRMT R77, R66, 0x3340, R252 ;  /* 0x00003340424d7816 */ /* 0x000fe400000000fc */
[----:B------:R-:W-:Y:S02]  /*284c0*/  LOP3.LUT R81, R19, 0xffff, RZ, 0xc0, !PT ;  /* 0x0000ffff13517812 */ /* 0x000fe400078ec0ff */
[----:B------:R-:W-:Y:S01]  /*284d0*/  PRMT R22, R77, 0x5410, R22 ;  /* 0x000054104d167816 */ /* 0x000fe20000000016 */
[----:B------:R-:W2:Y:S01]  /*284e0*/  LDL.LU R19, [R1+0x1368] ;  /* 0x0013680001137983 */ /* 0x000ea20000300800 */
[----:B---3--:R-:W-:Y:S02]  /*284f0*/  LOP3.LUT R77, R89, 0xffff, RZ, 0xc0, !PT ;  /* 0x0000ffff594d7812 */ /* 0x008fe400078ec0ff */
[----:B------:R-:W-:Y:S02]  /*28500*/  LOP3.LUT R89, R5, 0xffff, RZ, 0xc0, !PT ;  /* 0x0000ffff05597812 */ /* 0x000fe400078ec0ff */
[----:B------:R-:W3:Y:S01]  /*28510*/  LDL.LU R5, [R1+0x1364] ;  /* 0x0013640001057983 */ /* 0x000ee20000300800 */
[----:B----4-:R-:W-:-:S02]  /*28520*/  LOP3.LUT R83, R215, 0xffff, RZ, 0xc0, !PT ;  /* 0x0000ffffd7537812 */ /* 0x010fc400078ec0ff */
[--C-:B------:R-:W-:Y:S02]  /*28530*/  PRMT R65, R154, 0x3340, R0.reuse ;  /* 0x000033409a417816 */ /* 0x100fe40000000000 */
[----:B------:R-:W-:Y:S02]  /*28540*/  PRMT R78, R67, 0x3340, R251 ;  /* 0x00003340434e7816 */ /* 0x000fe400000000fb */
[----:B--2---:R-:W-:Y:S02]  /*28550*/  LOP3.LUT R76, R91, 0xffff, RZ, 0xc0, !PT ;  /* 0x0000ffff5b4c7812 */ /* 0x004fe400078ec0ff */
[----:B------:R-:W-:Y:S02]  /*28560*/  LOP3.LUT R91, R9, 0xffff, RZ, 0xc0, !PT ;  /* 0x0000ffff095b7812 */ /* 0x000fe400078ec0ff */
[----:B------:R-:W-:Y:S02]  /*28570*/  PRMT R9, R221, 0x3340, R0 ;  /* 0x00003340dd097816 */ /* 0x000fe40000000000 */
[----:B------:R-:W-:-:S02]  /*28580*/  PRMT R87, R83, 0x3340, R89 ;  /* 0x0000334053577816 */ /* 0x000fc40000000059 */
[----:B0-----:R-:W-:Y:S02]  /*28590*/  PRMT R71, R188, 0x3340, R0 ;  /* 0x00003340bc477816 */ /* 0x001fe40000000000 */
[----:B------:R-:W-:Y:S02]  /*285a0*/  PRMT R93, R86, 0x3340, R242 ;  /* 0x00003340565d7816 */ /* 0x000fe400000000f2 */
[----:B------:R-:W-:Y:S02]  /*285b0*/  LOP3.LUT R80, R80, 0xf0, RZ, 0xc0, !PT ;  /* 0x000000f050507812 */ /* 0x000fe400078ec0ff */
[----:B------:R-:W-:Y:S02]  /*285c0*/  LOP3.LUT R84, R84, 0x400, RZ, 0xc0, !PT ;  /* 0x0000040054547812 */ /* 0x000fe400078ec0ff */
[----:B------:R-:W-:Y:S02]  /*285d0*/  PRMT R65, R78, 0x5410, R65 ;  /* 0x000054104e417816 */ /* 0x000fe40000000041 */
[----:B------:R-:W-:-:S02]  /*285e0*/  PRMT R78, R21, 0x3340, R0 ;  /* 0x00003340154e7816 */ /* 0x000fc40000000000 */
[----:B------:R-:W-:Y:S02]  /*285f0*/  PRMT R95, R76, 0x3340, R82 ;  /* 0x000033404c5f7816 */ /* 0x000fe40000000052 */
[----:B------:R-:W-:Y:S02]  /*28600*/  PRMT R87, R87, 0x5410, R9 ;  /* 0x0000541057577816 */ /* 0x000fe40000000009 */
[----:B------:R-:W-:Y:S02]  /*28610*/  PRMT R9, R93, 0x5410, R71 ;  /* 0x000054105d097816 */ /* 0x000fe40000000047 */
[----:B------:R-:W-:Y:S02]  /*28620*/  IADD3 R84, R84, UR58, R80 ;  /* 0x0000003a54547c10 */ /* 0x000fe4000fffe050 */
[----:B------:R-:W-:Y:S02]  /*28630*/  LOP3.LUT R93, R217, 0xffff, RZ, 0xc0, !PT ;  /* 0x0000ffffd95d7812 */ /* 0x000fe400078ec0ff */
[----:B------:R-:W-:-:S02]  /*28640*/  PRMT R80, R91, 0x3340, R0 ;  /* 0x000033405b507816 */ /* 0x000fc40000000000 */
[----:B------:R-:W-:Y:S02]  /*28650*/  PRMT R85, R77, 0x3340, R81 ;  /* 0x000033404d557816 */ /* 0x000fe40000000051 */
[----:B------:R-:W-:Y:S01]  /*28660*/  PRMT R71, R95, 0x5410, R78 ;  /* 0x000054105f477816 */ /* 0x000fe2000000004e */
[----:B------:R0:W-:Y:S01]  /*28670*/  STL [R1+0x10a8], R87 ;  /* 0x0010a85701007387 */ /* 0x0001e20000100800 */
[----:B------:R-:W-:Y:S02]  /*28680*/  LOP3.LUT R95, R220, 0xffff, RZ, 0xc0, !PT ;  /* 0x0000ffffdc5f7812 */ /* 0x000fe400078ec0ff */
[----:B------:R-:W-:Y:S01]  /*28690*/  LOP3.LUT R97, R219, 0xffff, RZ, 0xc0, !PT ;  /* 0x0000ffffdb617812 */ /* 0x000fe200078ec0ff */
[----:B------:R1:W-:Y:S01]  /*286a0*/  STL [R1+0x10a4], R9 ;  /* 0x0010a40901007387 */ /* 0x0003e20000100800 */
[----:B------:R-:W-:Y:S02]  /*286b0*/  PRMT R8, R104, 0x3340, R0 ;  /* 0x0000334068087816 */ /* 0x000fe40000000000 */
[----:B------:R-:W-:Y:S01]  /*286c0*/  PRMT R78, R93, 0x3340, R100 ;  /* 0x000033405d4e7816 */ /* 0x000fe20000000064 */
[----:B------:R-:W2:Y:S01]  /*286d0*/  LDL.LU R217, [R1+0x1360] ;  /* 0x0013600001d97983 */ /* 0x000ea20000300800 */
[----:B------:R-:W-:-:S02]  /*286e0*/  PRMT R20, R105, 0x3340, R0 ;  /* 0x0000334069147816 */ /* 0x000fc40000000000 */
[----:B0-----:R-:W-:Y:S01]  /*286f0*/  PRMT R87, R102, 0x3340, R0 ;  /* 0x0000334066577816 */ /* 0x001fe20000000000 */
[----:B------:R-:W4:Y:S01]  /*28700*/  LDL.LU R220, [R1+0x135c] ;  /* 0x00135c0001dc7983 */ /* 0x000f220000300800 */
[----:B-1----:R-:W-:Y:S02]  /*28710*/  PRMT R9, R85, 0x5410, R80 ;  /* 0x0000541055097816 */ /* 0x002fe40000000050 */
[----:B------:R-:W-:Y:S01]  /*28720*/  PRMT R80, R95, 0x3340, R101 ;  /* 0x000033405f507816 */ /* 0x000fe20000000065 */
[----:B------:R-:W4:Y:S01]  /*28730*/  LDL.LU R219, [R1+0x1358] ;  /* 0x0013580001db7983 */ /* 0x000f220000300800 */
[----:B------:R-:W-:Y:S02]  /*28740*/  PRMT R107, R97, 0x3340, R250 ;  /* 0x00003340616b7816 */ /* 0x000fe400000000fa */
[----:B------:R-:W-:Y:S02]  /*28750*/  PRMT R78, R78, 0x5410, R8 ;  /* 0x000054104e4e7816 */ /* 0x000fe40000000008 */
[----:B------:R-:W-:-:S02]  /*28760*/  LOP3.LUT R99, R7, 0xffff, RZ, 0xc0, !PT ;  /* 0x0000ffff07637812 */ /* 0x000fc400078ec0ff */
[----:B------:R-:W4:Y:S01]  /*28770*/  LDL.LU R7, [R1+0x1354] ;  /* 0x0013540001077983 */ /* 0x000f220000300800 */
[----:B------:R-:W-:Y:S02]  /*28780*/  PRMT R8, R80, 0x5410, R20 ;  /* 0x0000541050087816 */ /* 0x000fe40000000014 */
[----:B------:R-:W-:Y:S01]  /*28790*/  PRMT R87, R107, 0x5410, R87 ;  /* 0x000054106b577816 */ /* 0x000fe20000000057 */
[----:B------:R-:W4:Y:S01]  /*287a0*/  LDL.LU R218, [R1+0x1350] ;  /* 0x0013500001da7983 */ /* 0x000f220000300800 */
[----:B------:R-:W-:Y:S02]  /*287b0*/  LOP3.LUT R109, R17, 0xffff, RZ, 0xc0, !PT ;  /* 0x0000ffff116d7812 */ /* 0x000fe400078ec0ff */
[----:B------:R-:W-:Y:S01]  /*287c0*/  LOP3.LUT R107, R18, 0xffff, RZ, 0xc0, !PT ;  /* 0x0000ffff126b7812 */ /* 0x000fe200078ec0ff */
[----:B------:R-:W4:Y:S01]  /*287d0*/  LDL.LU R3, [R1+0x134c] ;  /* 0x00134c0001037983 */ /* 0x000f220000300800 */
[--C-:B------:R-:W-:Y:S02]  /*287e0*/  PRMT R85, R103, 0x3340, R0.reuse ;  /* 0x0000334067557816 */ /* 0x100fe40000000000 */
[----:B------:R-:W-:Y:S01]  /*287f0*/  PRMT R106, R99, 0x3340, R249 ;  /* 0x00003340636a7816 */ /* 0x000fe200000000f9 */
[----:B------:R0:W-:Y:S01]  /*28800*/  STL [R1+0x1098], R78 ;  /* 0x0010984e01007387 */ /* 0x0001e20000100800 */
[----:B------:R-:W-:-:S02]  /*28810*/  PRMT R4, R184, 0x3340, R0 ;  /* 0x00003340b8047816 */ /* 0x000fc40000000000 */
[----:B------:R-:W-:Y:S02]  /*28820*/  PRMT R114, R109, 0x3340, R246 ;  /* 0x000033406d727816 */ /* 0x000fe400000000f6 */
[----:B------:R-:W-:Y:S02]  /*28830*/  PRMT R112, R107, 0x3340, R248 ;  /* 0x000033406b707816 */ /* 0x000fe400000000f8 */
[----:B------:R-:W-:Y:S02]  /*28840*/  PRMT R85, R106, 0x5410, R85 ;  /* 0x000054106a557816 */ /* 0x000fe40000000055 */
[----:B------:R-:W-:Y:S02]  /*28850*/  LOP3.LUT R106, R19, 0xffff, RZ, 0xc0, !PT ;  /* 0x0000ffff136a7812 */ /* 0x000fe400078ec0ff */
[----:B------:R-:W-:Y:S02]  /*28860*/  PRMT R4, R114, 0x5410, R4 ;  /* 0x0000541072047816 */ /* 0x000fe40000000004 */
[----:B0-----:R-:W-:-:S02]  /*28870*/  PRMT R78, R2, 0x3340, R0 ;  /* 0x00003340024e7816 */ /* 0x001fc40000000000 */
[----:B------:R-:W-:Y:S02]  /*28880*/  PRMT R113, R106, 0x3340, R110 ;  /* 0x000033406a717816 */ /* 0x000fe4000000006e */
[----:B------:R-:W-:Y:S02]  /*28890*/  SHF.R.U32.HI R33, RZ, 0x8, R33 ;  /* 0x00000008ff217819 */ /* 0x000fe40000011621 */
[----:B------:R-:W-:Y:S02]  /*288a0*/  PRMT R114, R162, 0x3340, R0 ;  /* 0x00003340a2727816 */ /* 0x000fe40000000000 */
[----:B------:R-:W-:Y:S02]  /*288b0*/  SHF.R.U32.HI R25, RZ, 0x8, R25 ;  /* 0x00000008ff197819 */ /* 0x000fe40000011619 */
[----:B------:R-:W-:Y:S02]  /*288c0*/  SHF.R.U32.HI R27, RZ, 0x8, R27 ;  /* 0x00000008ff1b7819 */ /* 0x000fe4000001161b */
[----:B------:R-:W-:-:S02]  /*288d0*/  PRMT R78, R113, 0x5410, R78 ;  /* 0x00005410714e7816 */ /* 0x000fc4000000004e */
[----:B------:R-:W-:Y:S02]  /*288e0*/  LOP3.LUT R113, R33, 0xffff, RZ, 0xc0, !PT ;  /* 0x0000ffff21717812 */ /* 0x000fe400078ec0ff */
[----:B------:R-:W-:Y:S02]  /*288f0*/  LOP3.LUT R25, R25, 0xffff, RZ, 0xc0, !PT ;  /* 0x0000ffff19197812 */ /* 0x000fe400078ec0ff */
[----:B------:R-:W-:-:S04]  /*28900*/  LOP3.LUT R27, R27, 0xffff, RZ, 0xc0, !PT ;  /* 0x0000ffff1b1b7812 */ /* 0x000fc800078ec0ff */
[----:B------:R-:W-:Y:S02]  /*28910*/  PRMT R129, R25, 0x3340, R27 ;  /* 0x0000334019817816 */ /* 0x000fe4000000001b */
[----:B------:R-:W-:Y:S02]  /*28920*/  SHF.R.U32.HI R35, RZ, 0x8, R35 ;  /* 0x00000008ff237819 */ /* 0x000fe40000011623 */
[----:B------:R-:W-:Y:S02]  /*28930*/  SHF.R.U32.HI R39, RZ, 0x8, R39 ;  /* 0x00000008ff277819 */ /* 0x000fe40000011627 */
[----:B------:R-:W-:Y:S02]  /*28940*/  LOP3.LUT R35, R35, 0xffff, RZ, 0xc0, !PT ;  /* 0x0000ffff23237812 */ /* 0x000fe400078ec0ff */
[----:B------:R-:W-:Y:S02]  /*28950*/  LOP3.LUT R39, R39, 0xffff, RZ, 0xc0, !PT ;  /* 0x0000ffff27277812 */ /* 0x000fe400078ec0ff */
[----:B------:R-:W-:-:S02]  /*28960*/  SHF.R.U32.HI R46, RZ, 0x8, R46 ;  /* 0x00000008ff2e7819 */ /* 0x000fc4000001162e */
[----:B------:R-:W-:Y:S02]  /*28970*/  SHF.R.U32.HI R49, RZ, 0x8, R49 ;  /* 0x00000008ff317819 */ /* 0x000fe40000011631 */
[----:B------:R-:W-:Y:S02]  /*28980*/  LOP3.LUT R46, R46, 0xffff, RZ, 0xc0, !PT ;  /* 0x0000ffff2e2e7812 */ /* 0x000fe400078ec0ff */
[----:B------:R-:W-:Y:S02]  /*28990*/  LOP3.LUT R49, R49, 0xffff, RZ, 0xc0, !PT ;  /* 0x0000ffff31317812 */ /* 0x000fe400078ec0ff */
[----:B------:R-:W-:Y:S02]  /*289a0*/  SHF.R.U32.HI R43, RZ, 0x8, R43 ;  /* 0x00000008ff2b7819 */ /* 0x000fe4000001162b */
[----:B------:R-:W-:Y:S02]  /*289b0*/  SHF.R.U32.HI R47, RZ, 0x8, R47 ;  /* 0x00000008ff2f7819 */ /* 0x000fe4000001162f */
[----:B------:R-:W-:-:S02]  /*289c0*/  LOP3.LUT R43, R43, 0xffff, RZ, 0xc0, !PT ;  /* 0x0000ffff2b2b7812 */ /* 0x000fc400078ec0ff */
[----:B------:R-:W-:Y:S02]  /*289d0*/  LOP3.LUT R47, R47, 0xffff, RZ, 0xc0, !PT ;  /* 0x0000ffff2f2f7812 */ /* 0x000fe400078ec0ff */
[----:B------:R-:W-:Y:S02]  /*289e0*/  SHF.R.U32.HI R45, RZ, 0x8, R45 ;  /* 0x00000008ff2d7819 */ /* 0x000fe4000001162d */
[----:B------:R-:W-:Y:S02]  /*289f0*/  SHF.R.U32.HI R234, RZ, 0x8, R234 ;  /* 0x00000008ffea7819 */ /* 0x000fe400000116ea */
[----:B------:R-:W-:Y:S02]  /*28a00*/  LOP3.LUT R45, R45, 0xffff, RZ, 0xc0, !PT ;  /* 0x0000ffff2d2d7812 */ /* 0x000fe400078ec0ff */
[----:B------:R-:W-:Y:S02]  /*28a10*/  LOP3.LUT R234, R234, 0xffff, RZ, 0xc0, !PT ;  /* 0x0000ffffeaea7812 */ /* 0x000fe400078ec0ff */
[----:B------:R-:W-:-:S02]  /*28a20*/  LOP3.LUT R123, R12, 0xffff, RZ, 0xc0, !PT ;  /* 0x0000ffff0c7b7812 */ /* 0x000fc400078ec0ff */
[----:B------:R-:W-:Y:S02]  /*28a30*/  SHF.R.U32.HI R54, RZ, 0x8, R54 ;  /* 0x00000008ff367819 */ /* 0x000fe40000011636 */
[----:B------:R-:W-:Y:S02]  /*28a40*/  SHF.R.U32.HI R59, RZ, 0x8, R59 ;  /* 0x00000008ff3b7819 */ /* 0x000fe4000001163b */
[----:B------:R-:W-:Y:S02]  /*28a50*/  LOP3.LUT R54, R54, 0xffff, RZ, 0xc0, !PT ;  /* 0x0000ffff36367812 */ /* 0x000fe400078ec0ff */
[----:B------:R-:W-:Y:S02]  /*28a60*/  LOP3.LUT R59, R59, 0xffff, RZ, 0xc0, !PT ;  /* 0x0000ffff3b3b7812 */ /* 0x000fe400078ec0ff */
[----:B------:R-:W-:Y:S02]  /*28a70*/  SHF.R.U32.HI R55, RZ, 0x8, R55 ;  /* 0x00000008ff377819 */ /* 0x000fe40000011637 */
[----:B------:R-:W-:-:S02]  /*28a80*/  SHF.R.U32.HI R236, RZ, 0x8, R236 ;  /* 0x00000008ffec7819 */ /* 0x000fc400000116ec */
[----:B------:R-:W-:Y:S02]  /*28a90*/  SHF.R.U32.HI R51, RZ, 0x8, R51 ;  /* 0x00000008ff337819 */ /* 0x000fe40000011633 */
[----:B------:R-:W-:Y:S02]  /*28aa0*/  SHF.R.U32.HI R58, RZ, 0x8, R58 ;  /* 0x00000008ff3a7819 */ /* 0x000fe4000001163a */
[----:B------:R-:W-:Y:S02]  /*28ab0*/  LOP3.LUT R55, R55, 0xffff, RZ, 0xc0, !PT ;  /* 0x0000ffff37377812 */ /* 0x000fe400078ec0ff */
        /* <DEDUP_REMOVED lines=10> */
[----:B------:R-:W-:Y:S02]  /*28b60*/  LOP3.LUT R48, R48, 0xffff, RZ, 0xc0, !PT ;  /* 0x0000ffff30307812 */ /* 0x000fe400078ec0ff */
[----:B------:R-:W-:Y:S02]  /*28b70*/  LOP3.LUT R53, R53, 0xffff, RZ, 0xc0, !PT ;  /* 0x0000ffff35357812 */ /* 0x000fe400078ec0ff */
[----:B------:R-:W-:Y:S02]  /*28b80*/  LOP3.LUT R27, R27, 0xffff, RZ, 0xc0, !PT ;  /* 0x0000ffff1b1b7812 */ /* 0x000fe400078ec0ff */
[----:B------:R-:W-:Y:S02]  /*28b90*/  LOP3.LUT R122, R10, 0xffff, RZ, 0xc0, !PT ;  /* 0x0000ffff0a7a7812 */ /* 0x000fe400078ec0ff */
[----:B------:R-:W-:-:S02]  /*28ba0*/  PRMT R151, R27, 0x3340, R151 ;  /* 0x000033401b977816 */ /* 0x000fc40000000097 */
[----:B---3--:R-:W-:Y:S02]  /*28bb0*/  LOP3.LUT R20, R5, 0xffff, RZ, 0xc0, !PT ;  /* 0x0000ffff05147812 */ /* 0x008fe400078ec0ff */
[----:B------:R-:W3:Y:S04]  /*28bc0*/  LDL.LU R5, [R1+0x1348] ;  /* 0x0013480001057983 */ /* 0x000ee80000300800 */
[----:B------:R0:W-:Y:S04]  /*28bd0*/  STL [R1+0x10a0], R8 ;  /* 0x0010a00801007387 */ /* 0x0001e80000100800 */
[----:B------:R-:W3:Y:S04]  /*28be0*/  LDL.LU R19, [R1+0x1344] ;  /* 0x0013440001137983 */ /* 0x000ee80000300800 */
[----:B------:R-:W3:Y:S01]  /*28bf0*/  LDL.LU R18, [R1+0x1340] ;  /* 0x0013400001127983 */ /* 0x000ee20000300800 */
[----:B0-----:R-:W-:-:S03]  /*28c00*/  PRMT R8, R160, 0x3340, R0 ;  /* 0x00003340a0087816 */ /* 0x001fc60000000000 */
[----:B------:R-:W3:Y:S01]  /*28c10*/  LDL.LU R17, [R1+0x133c] ;  /* 0x00133c0001117983 */ /* 0x000ee20000300800 */
[----:B------:R-:W-:Y:S02]  /*28c20*/  PRMT R8, R112, 0x5410, R8 ;  /* 0x0000541070087816 */ /* 0x000fe40000000008 */
[----:B------:R-:W-:Y:S01]  /*28c30*/  LOP3.LUT R112, R14, 0xffff, RZ, 0xc0, !PT ;  /* 0x0000ffff0e707812 */ /* 0x000fe200078ec0ff */
[----:B------:R-:W3:Y:S04]  /*28c40*/  LDL.LU R16, [R1+0x1338] ;  /* 0x0013380001107983 */ /* 0x000ee80000300800 */
[----:B------:R-:W3:Y:S04]  /*28c50*/  LDL.LU R15, [R1+0x1334] ;  /* 0x00133400010f7983 */ /* 0x000ee80000300800 */
[----:B------:R0:W-:Y:S04]  /*28c60*/  STL [R1+0x109c], R4 ;  /* 0x00109c0401007387 */ /* 0x0001e80000100800 */
[----:B------:R-:W3:Y:S01]  /*28c70*/  LDL.LU R14, [R1+0x1330] ;  /* 0x00133000010e7983 */ /* 0x000ee20000300800 */
[----:B0-----:R-:W-:-:S04]  /*28c80*/  PRMT R4, R112, 0x3340, R247 ;  /* 0x0000334070047816 */ /* 0x001fc800000000f7 */
[----:B------:R-:W-:Y:S02]  /*28c90*/  PRMT R33, R4, 0x5410, R114 ;  /* 0x0000541004217816 */ /* 0x000fe40000000072 */
[----:B------:R-:W-:Y:S02]  /*28ca0*/  LOP3.LUT R4, R13, 0xffff, RZ, 0xc0, !PT ;  /* 0x0000ffff0d047812 */ /* 0x000fe400078ec0ff */
[----:B------:R-:W3:Y:S02]  /*28cb0*/  LDL.LU R13, [R1+0x132c] ;  /* 0x00132c00010d7983 */ /* 0x000ee40000300800 */
[----:B------:R-:W-:Y:S02]  /*28cc0*/  SHF.R.U32.HI R25, RZ, 0x8, R4 ;  /* 0x00000008ff197819 */ /* 0x000fe40000011604 */
[----:B------:R-:W-:Y:S02]  /*28cd0*/  PRMT R127, R4, 0x3340, R226 ;  /* 0x00003340047f7816 */ /* 0x000fe400000000e2 */
[----:B------:R-:W-:-:S02]  /*28ce0*/  SHF.R.U32.HI R4, RZ, 0x8, R136 ;  /* 0x00000008ff047819 */ /* 0x000fc40000011688 */
[----:B------:R-:W-:Y:S02]  /*28cf0*/  SHF.R.U32.HI R226, RZ, 0x8, R226 ;  /* 0x00000008ffe27819 */ /* 0x000fe400000116e2 */
[----:B------:R-:W-:Y:S02]  /*28d00*/  LOP3.LUT R4, R4, 0xffff, RZ, 0xc0, !PT ;  /* 0x0000ffff04047812 */ /* 0x000fe400078ec0ff */
[----:B------:R-:W-:Y:S02]  /*28d10*/  LOP3.LUT R25, R25, 0xffff, RZ, 0xc0, !PT ;  /* 0x0000ffff19197812 */ /* 0x000fe400078ec0ff */
[----:B------:R-:W-:Y:S02]  /*28d20*/  LOP3.LUT R226, R226, 0xffff, RZ, 0xc0, !PT ;  /* 0x0000ffffe2e27812 */ /* 0x000fe400078ec0ff */
[----:B------:R-:W-:Y:S02]  /*28d30*/  PRMT R167, R4, 0x3340, R167 ;  /* 0x0000334004a77816 */ /* 0x000fe400000000a7 */
[----:B------:R-:W-:-:S05]  /*28d40*/  PRMT R4, R25, 0x3340, R226 ;  /* 0x0000334019047816 */ /* 0x000fca00000000e2 */
[----:B------:R0:W-:Y:S02]  /*28d50*/  STL [R1+0xf04], R4 ;  /* 0x000f040401007387 */ /* 0x0001e40000100800 */
[----:B0-----:R-:W-:-:S05]  /*28d60*/  PRMT R4, R35, 0x3340, R39 ;  /* 0x0000334023047816 */ /* 0x001fca0000000027 */
[----:B------:R0:W-:Y:S02]  /*28d70*/  STL [R1+0xf0c], R4 ;  /* 0x000f0c0401007387 */ /* 0x0001e40000100800 */
[----:B0-----:R-:W-:-:S05]  /*28d80*/  PRMT R4, R46, 0x3340, R49 ;  /* 0x000033402e047816 */ /* 0x001fca0000000031 */
[----:B------:R0:W-:Y:S02]  /*28d90*/  STL [R1+0xf08], R4 ;  /* 0x000f080401007387 */ /* 0x0001e40000100800 */
[----:B0-----:R-:W-:-:S05]  /*28da0*/  PRMT R4, R43, 0x3340, R47 ;  /* 0x000033402b047816 */ /* 0x001fca000000002f */
[----:B------:R0:W-:Y:S01]  /*28db0*/  STL [R1+0xefc], R4 ;  /* 0x000efc0401007387 */ /* 0x0001e20000100800 */
[----:B------:R-:W-:-:S03]  /*28dc0*/  SHF.R.U32.HI R25, RZ, 0x8, R123 ;  /* 0x00000008ff197819 */ /* 0x000fc6000001167b */
[----:B------:R-:W3:Y:S01]  /*28dd0*/  LDL.LU R12, [R1+0x1328] ;  /* 0x00132800010c7983 */ /* 0x000ee20000300800 */
[----:B0-----:R-:W-:-:S05]  /*28de0*/  PRMT R4, R45, 0x3340, R234 ;  /* 0x000033402d047816 */ /* 0x001fca00000000ea */
[----:B------:R0:W-:Y:S01]  /*28df0*/  STL [R1+0xf28], R4 ;  /* 0x000f280401007387 */ /* 0x0001e20000100800 */
[----:B------:R-:W-:Y:S02]  /*28e00*/  LOP3.LUT R25, R25, 0xffff, RZ, 0xc0, !PT ;  /* 0x0000ffff19197812 */ /* 0x000fe400078ec0ff */
[----:B0-----:R-:W-:-:S04]  /*28e10*/  SHF.R.U32.HI R4, RZ, 0x8, R232 ;  /* 0x00000008ff047819 */ /* 0x001fc800000116e8 */
[----:B------:R-:W-:-:S04]  /*28e20*/  LOP3.LUT R4, R4, 0xffff, RZ, 0xc0, !PT ;  /* 0x0000ffff04047812 */ /* 0x000fc800078ec0ff */
[----:B------:R-:W-:Y:S02]  /*28e30*/  PRMT R25, R25, 0x3340, R4 ;  /* 0x0000334019197816 */ /* 0x000fe40000000004 */
[----:B------:R-:W-:-:S03]  /*28e40*/  PRMT R4, R54, 0x3340, R59 ;  /* 0x0000334036047816 */ /* 0x000fc6000000003b */
[----:B------:R0:W-:Y:S04]  /*28e50*/  STL [R1+0xf14], R25 ;  /* 0x000f141901007387 */ /* 0x0001e80000100800 */
[----:B------:R1:W-:Y:S01]  /*28e60*/  STL [R1+0xf10], R4 ;  /* 0x000f100401007387 */ /* 0x0003e20000100800 */
[----:B0-----:R-:W-:Y:S02]  /*28e70*/  PRMT R25, R55, 0x3340, R236 ;  /* 0x0000334037197816 */ /* 0x001fe400000000ec */
[----:B-1----:R-:W-:-:S03]  /*28e80*/  PRMT R4, R51, 0x3340, R58 ;  /* 0x0000334033047816 */ /* 0x002fc6000000003a */
[----:B------:R-:W-:Y:S04]  /*28e90*/  STL [R1+0xf34], R25 ;  /* 0x000f341901007387 */ /* 0x000fe80000100800 */
[----:B------:R0:W-:Y:S02]  /*28ea0*/  STL [R1+0xf30], R4 ;  /* 0x000f300401007387 */ /* 0x0001e40000100800 */
[----:B0-----:R-:W-:Y:S02]  /*28eb0*/  PRMT R4, R64, 0x3340, R69 ;  /* 0x0000334040047816 */ /* 0x001fe40000000045 */
[----:B------:R-:W-:Y:S01]  /*28ec0*/  SHF.R.U32.HI R29, RZ, 0x8, R29 ;  /* 0x00000008ff1d7819 */ /* 0x000fe2000001161d */
[----:B------:R-:W0:Y:S02]  /*28ed0*/  LDC R69, c[0x0][0x244] ;  /* 0x00009100ff457b82 */ /* 0x000e240000000800 */
[----:B------:R1:W-:Y:S04]  /*28ee0*/  STL [R1+0xf20], R4 ;  /* 0x000f200401007387 */ /* 0x0003e80000100800 */
[----:B------:R-:W3:Y:S01]  /*28ef0*/  LDL.LU R10, [R1+0x1324] ;  /* 0x00132400010a7983 */ /* 0x000ee20000300800 */
[----:B-1----:R-:W-:-:S05]  /*28f00*/  PRMT R4, R48, 0x3340, R53 ;  /* 0x0000334030047816 */ /* 0x002fca0000000035 */
[----:B------:R1:W-:Y:S04]  /*28f10*/  STL [R1+0xf1c], R4 ;  /* 0x000f1c0401007387 */ /* 0x0003e80000100800 */
[----:B------:R-:W2:Y:S01]  /*28f20*/  LDL.LU R27, [R1+0x131c] ;  /* 0x00131c00011b7983 */ /* 0x000ea20000300800 */
[----:B------:R-:W-:Y:S02]  /*28f30*/  SHF.R.U32.HI R36, RZ, 0x8, R36 ;  /* 0x00000008ff247819 */ /* 0x000fe40000011624 */
[----:B------:R-:W-:Y:S02]  /*28f40*/  SHF.R.U32.HI R62, RZ, 0x8, R62 ;  /* 0x00000008ff3e7819 */ /* 0x000fe4000001163e */
[----:B------:R-:W-:Y:S02]  /*28f50*/  SHF.R.U32.HI R240, RZ, 0x8, R240 ;  /* 0x00000008fff07819 */ /* 0x000fe400000116f0 */
[----:B-1----:R-:W-:-:S02]  /*28f60*/  SHF.R.U32.HI R4, RZ, 0x8, R122 ;  /* 0x00000008ff047819 */ /* 0x002fc4000001167a */
[--C-:B------:R-:W-:Y:S02]  /*28f70*/  PRMT R122, R122, 0x3340, R238.reuse ;  /* 0x000033407a7a7816 */ /* 0x100fe400000000ee */
[----:B------:R-:W-:Y:S02]  /*28f80*/  SHF.R.U32.HI R25, RZ, 0x8, R195 ;  /* 0x00000008ff197819 */ /* 0x000fe400000116c3 */
[----:B------:R-:W-:Y:S02]  /*28f90*/  SHF.R.U32.HI R238, RZ, 0x8, R238 ;  /* 0x00000008ffee7819 */ /* 0x000fe400000116ee */
[----:B------:R-:W-:Y:S02]  /*28fa0*/  LOP3.LUT R29, R29, 0xffff, RZ, 0xc0, !PT ;  /* 0x0000ffff1d1d7812 */ /* 0x000fe400078ec0ff */
[----:B------:R-:W-:Y:S02]  /*28fb0*/  LOP3.LUT R36, R36, 0xffff, RZ, 0xc0, !PT ;  /* 0x0000ffff24247812 */ /* 0x000fe400078ec0ff */
[----:B------:R-:W-:-:S02]  /*28fc0*/  LOP3.LUT R62, R62, 0xffff, RZ, 0xc0, !PT ;  /* 0x0000ffff3e3e7812 */ /* 0x000fc400078ec0ff */
[----:B------:R-:W-:Y:S02]  /*28fd0*/  LOP3.LUT R240, R240, 0xffff, RZ, 0xc0, !PT ;  /* 0x0000fffff0f07812 */ /* 0x000fe400078ec0ff */
[----:B------:R-:W-:Y:S02]  /*28fe0*/  LOP3.LUT R25, R25, 0xffff, RZ, 0xc0, !PT ;  /* 0x0000ffff19197812 */ /* 0x000fe400078ec0ff */
[----:B------:R-:W-:Y:S02]  /*28ff0*/  LOP3.LUT R4, R4, 0xffff, RZ, 0xc0, !PT ;  /* 0x0000ffff04047812 */ /* 0x000fe400078ec0ff */
[----:B------:R-:W-:Y:S02]  /*29000*/  LOP3.LUT R238, R238, 0xffff, RZ, 0xc0, !PT ;  /* 0x0000ffffeeee7812 */ /* 0x000fe400078ec0ff */
[----:B------:R-:W-:Y:S02]  /*29010*/  PRMT R120, R29, 0x3340, R36 ;  /* 0x000033401d787816 */ /* 0x000fe40000000024 */
[----:B------:R-:W-:-:S02]  /*29020*/  SHF.R.U32.HI R74, RZ, 0x8, R74 ;  /* 0x00000008ff4a7819 */ /* 0x000fc4000001164a */
[----:B------:R-:W-:Y:S02]  /*29030*/  SHF.R.U32.HI R75, RZ, 0x8, R75 ;  /* 0x00000008ff4b7819 */ /* 0x000fe4000001164b */
[----:B------:R-:W-:Y:S02]  /*29040*/  PRMT R29, R62, 0x3340, R240 ;  /* 0x000033403e1d7816 */ /* 0x000fe400000000f0 */
[----:B------:R-:W-:Y:S02]  /*29050*/  PRMT R135, R25, 0x3340, R135 ;  /* 0x0000334019877816 */ /* 0x000fe40000000087 */
[----:B------:R-:W-:Y:S02]  /*29060*/  SHF.R.U32.HI R83, RZ, 0x8, R83 ;  /* 0x00000008ff537819 */ /* 0x000fe40000011653 */
[----:B------:R-:W-:Y:S02]  /*29070*/  SHF.R.U32.HI R89, RZ, 0x8, R89 ;  /* 0x00000008ff597819 */ /* 0x000fe40000011659 */
[----:B------:R-:W-:-:S02]  /*29080*/  SHF.R.U32.HI R37, RZ, 0x8, R37 ;  /* 0x00000008ff257819 */ /* 0x000fc40000011625 */
[----:B------:R-:W-:Y:S02]  /*29090*/  SHF.R.U32.HI R40, RZ, 0x8, R40 ;  /* 0x00000008ff287819 */ /* 0x000fe40000011628 */
[----:B------:R-:W-:Y:S02]  /*290a0*/  PRMT R25, R4, 0x3340, R238 ;  /* 0x0000334004197816 */ /* 0x000fe400000000ee */
[----:B------:R-:W-:Y:S02]  /*290b0*/  SHF.R.U32.HI R86, RZ, 0x8, R86 ;  /* 0x00000008ff567819 */ /* 0x000fe40000011656 */
[----:B------:R-:W-:Y:S02]  /*290c0*/  SHF.R.U32.HI R242, RZ, 0x8, R242 ;  /* 0x00000008fff27819 */ /* 0x000fe400000116f2 */
[----:B------:R-:W-:Y:S02]  /*290d0*/  SHF.R.U32.HI R95, RZ, 0x8, R95 ;  /* 0x00000008ff5f7819 */ /* 0x000fe4000001165f */
[----:B------:R-:W-:-:S02]  /*290e0*/  SHF.R.U32.HI R101, RZ, 0x8, R101 ;  /* 0x00000008ff657819 */ /* 0x000fc40000011665 */
[----:B------:R-:W-:Y:S02]  /*290f0*/  LOP3.LUT R74, R74, 0xffff, RZ, 0xc0, !PT ;  /* 0x0000ffff4a4a7812 */ /* 0x000fe400078ec0ff */
[----:B------:R-:W-:Y:S01]  /*29100*/  LOP3.LUT R75, R75, 0xffff, RZ, 0xc0, !PT ;  /* 0x0000ffff4b4b7812 */ /* 0x000fe200078ec0ff */
[----:B------:R-:W-:Y:S01]  /*29110*/  STL [R1+0xf50], R29 ;  /* 0x000f501d01007387 */ /* 0x000fe20000100800 */
[----:B------:R-:W-:Y:S02]  /*29120*/  LOP3.LUT R83, R83, 0xffff, RZ, 0xc0, !PT ;  /* 0x0000ffff53537812 */ /* 0x000fe400078ec0ff */
[----:B------:R-:W-:Y:S01]  /*29130*/  LOP3.LUT R89, R89, 0xffff, RZ, 0xc0, !PT ;  /* 0x0000ffff59597812 */ /* 0x000fe200078ec0ff */
[----:B------:R1:W-:Y:S01]  /*29140*/  STL [R1+0xf4c], R25 ;  /* 0x000f4c1901007387 */ /* 0x0003e20000100800 */
[----:B------:R-:W-:Y:S02]  /*29150*/  LOP3.LUT R37, R37, 0xffff, RZ, 0xc0, !PT ;  /* 0x0000ffff25257812 */ /* 0x000fe400078ec0ff */
[----:B------:R-:W-:-:S02]  /*29160*/  LOP3.LUT R40, R40, 0xffff, RZ, 0xc0, !PT ;  /* 0x0000ffff28287812 */ /* 0x000fc400078ec0ff */
[----:B------:R-:W-:Y:S02]  /*29170*/  LOP3.LUT R86, R86, 0xffff, RZ, 0xc0, !PT ;  /* 0x0000ffff56567812 */ /* 0x000fe400078ec0ff */
[----:B------:R-:W-:Y:S02]  /*29180*/  LOP3.LUT R242, R242, 0xffff, RZ, 0xc0, !PT ;  /* 0x0000fffff2f27812 */ /* 0x000fe400078ec0ff */
[----:B------:R-:W-:Y:S02]  /*29190*/  LOP3.LUT R95, R95, 0xffff, RZ, 0xc0, !PT ;  /* 0x0000ffff5f5f7812 */ /* 0x000fe400078ec0ff */
[----:B------:R-:W-:Y:S02]  /*291a0*/  LOP3.LUT R101, R101, 0xffff, RZ, 0xc0, !PT ;  /* 0x0000ffff65657812 */ /* 0x000fe400078ec0ff */
[----:B-1----:R-:W-:Y:S02]  /*291b0*/  PRMT R25, R74, 0x3340, R75 ;  /* 0x000033404a197816 */ /* 0x002fe4000000004b */
[----:B------:R-:W-:-:S02]  /*291c0*/  PRMT R29, R83, 0x3340, R89 ;  /* 0x00003340531d7816 */ /* 0x000fc40000000059 */
[----:B------:R-:W-:Y:S02]  /*291d0*/  SHF.R.U32.HI R66, RZ, 0x8, R66 ;  /* 0x00000008ff427819 */ /* 0x000fe40000011642 */
[----:B------:R-:W-:Y:S02]  /*291e0*/  SHF.R.U32.HI R252, RZ, 0x8, R252 ;  /* 0x00000008fffc7819 */ /* 0x000fe400000116fc */
[----:B------:R-:W-:Y:S02]  /*291f0*/  SHF.R.U32.HI R21, RZ, 0x8, R21 ;  /* 0x00000008ff157819 */ /* 0x000fe40000011615 */
[----:B------:R-:W-:Y:S02]  /*29200*/  PRMT R131, R37, 0x3340, R40 ;  /* 0x0000334025837816 */ /* 0x000fe40000000028 */
[----:B------:R-:W-:Y:S01]  /*29210*/  PRMT R40, R95, 0x3340, R101 ;  /* 0x000033405f287816 */ /* 0x000fe20000000065 */
[----:B------:R1:W-:Y:S01]  /*29220*/  STL [R1+0xf48], R25 ;  /* 0x000f481901007387 */ /* 0x0003e20000100800 */
[----:B------:R-:W-:-:S02]  /*29230*/  LOP3.LUT R36, R66, 0xffff, RZ, 0xc0, !PT ;  /* 0x0000ffff42247812 */ /* 0x000fc400078ec0ff */
[----:B------:R-:W-:Y:S01]  /*29240*/  LOP3.LUT R252, R252, 0xffff, RZ, 0xc0, !PT ;  /* 0x0000fffffcfc7812 */ /* 0x000fe200078ec0ff */
[----:B------:R4:W-:Y:S01]  /*29250*/  STL [R1+0xf3c], R29 ;  /* 0x000f3c1d01007387 */ /* 0x0009e20000100800 */
[----:B------:R-:W-:Y:S02]  /*29260*/  LOP3.LUT R21, R21, 0xffff, RZ, 0xc0, !PT ;  /* 0x0000ffff15157812 */ /* 0x000fe400078ec0ff */
[----:B------:R-:W-:Y:S02]  /*29270*/  PRMT R36, R36, 0x3340, R252 ;  /* 0x0000334024247816 */ /* 0x000fe400000000fc */
[----:B------:R-:W-:-:S04]  /*29280*/  SHF.R.U32.HI R252, RZ, 0x8, R109 ;  /* 0x00000008fffc7819 */ /* 0x000fc8000001166d */
[----:B------:R-:W-:Y:S02]  /*29290*/  LOP3.LUT R252, R252, 0xffff, RZ, 0xc0, !PT ;  /* 0x0000fffffcfc7812 */ /* 0x000fe400078ec0ff */
[----:B------:R-:W-:Y:S02]  /*292a0*/  SHF.R.U32.HI R50, RZ, 0x8, R50 ;  /* 0x00000008ff327819 */ /* 0x000fe40000011632 */
[----:B------:R-:W-:Y:S02]  /*292b0*/  SHF.R.U32.HI R230, RZ, 0x8, R230 ;  /* 0x00000008ffe67819 */ /* 0x000fe400000116e6 */
[----:B------:R-:W-:Y:S02]  /*292c0*/  PRMT R115, R20, 0x3340, R108 ;  /* 0x0000334014737816 */ /* 0x000fe4000000006c */
[----:B------:R-:W-:Y:S02]  /*292d0*/  SHF.R.U32.HI R47, RZ, 0x8, R110 ;  /* 0x00000008ff2f7819 */ /* 0x000fe4000001166e */
[----:B------:R-:W-:-:S02]  /*292e0*/  SHF.R.U32.HI R20, RZ, 0x8, R20 ;  /* 0x00000008ff147819 */ /* 0x000fc40000011614 */
[----:B------:R-:W-:Y:S02]  /*292f0*/  SHF.R.U32.HI R108, RZ, 0x8, R108 ;  /* 0x00000008ff6c7819 */ /* 0x000fe4000001166c */
[----:B------:R-:W-:Y:S02]  /*29300*/  LOP3.LUT R50, R50, 0xffff, RZ, 0xc0, !PT ;  /* 0x0000ffff32327812 */ /* 0x000fe400078ec0ff */
[----:B------:R-:W-:Y:S02]  /*29310*/  LOP3.LUT R130, R230, 0xffff, RZ, 0xc0, !PT ;  /* 0x0000ffffe6827812 */ /* 0x000fe400078ec0ff */
[----:B------:R-:W-:Y:S02]  /*29320*/  LOP3.LUT R47, R47, 0xffff, RZ, 0xc0, !PT ;  /* 0x0000ffff2f2f7812 */ /* 0x000fe400078ec0ff */
[----:B------:R-:W-:Y:S02]  /*29330*/  SHF.R.U32.HI R2, RZ, 0x8, R2 ;  /* 0x00000008ff027819 */ /* 0x000fe40000011602 */
[----:B------:R-:W-:-:S02]  /*29340*/  LOP3.LUT R20, R20, 0xffff, RZ, 0xc0, !PT ;  /* 0x0000ffff14147812 */ /* 0x000fc400078ec0ff */
[----:B------:R-:W-:Y:S02]  /*29350*/  LOP3.LUT R108, R108, 0xffff, RZ, 0xc0, !PT ;  /* 0x0000ffff6c6c7812 */ /* 0x000fe400078ec0ff */
[----:B------:R-:W-:Y:S02]  /*29360*/  PRMT R130, R50, 0x3340, R130 ;  /* 0x0000334032827816 */ /* 0x000fe40000000082 */
[----:B------:R-:W-:Y:S02]  /*29370*/  LOP3.LUT R50, R2, 0xffff, RZ, 0xc0, !PT ;  /* 0x0000ffff02327812 */ /* 0x000fe400078ec0ff */
[----:B------:R-:W-:Y:S02]  /*29380*/  LOP3.LUT R74, R186, 0xffff, RZ, 0xc0, !PT ;  /* 0x0000ffffba4a7812 */ /* 0x000fe400078ec0ff */
[----:B------:R-:W-:Y:S02]  /*29390*/  PRMT R2, R20, 0x3340, R108 ;  /* 0x0000334014027816 */ /* 0x000fe4000000006c */
[----:B------:R-:W-:-:S02]  /*293a0*/  PRMT R20, R61, 0x4210, R88 ;  /* 0x000042103d147816 */ /* 0x000fc40000000058 */
[----:B------:R-:W-:Y:S02]  /*293b0*/  PRMT R22, R22, 0x4210, R24 ;  /* 0x0000421016167816 */ /* 0x000fe40000000018 */
[----:B------:R-:W-:Y:S02]  /*293c0*/  SHF.R.U32.HI R38, RZ, 0x8, R38 ;  /* 0x00000008ff267819 */ /* 0x000fe40000011626 */
[----:B------:R-:W-:Y:S02]  /*293d0*/  SHF.R.U32.HI R49, RZ, 0x8, R74 ;  /* 0x00000008ff317819 */ /* 0x000fe4000001164a */
[----:B------:R-:W-:Y:S02]  /*293e0*/  LOP3.LUT R38, R38, 0xffff, RZ, 0xc0, !PT ;  /* 0x0000ffff26267812 */ /* 0x000fe400078ec0ff */
[----:B------:R-:W-:Y:S02]  /*293f0*/  PRMT R80, R111, 0x3340, R0 ;  /* 0x000033406f507816 */ /* 0x000fe40000000000 */
[----:B------:R-:W-:-:S02]  /*29400*/  SHF.R.U32.HI R67, RZ, 0x8, R67 ;  /* 0x00000008ff437819 */ /* 0x000fc40000011643 */
[----:B------:R-:W-:Y:S02]  /*29410*/  SHF.R.U32.HI R251, RZ, 0x8, R251 ;  /* 0x00000008fffb7819 */ /* 0x000fe400000116fb */
[----:B------:R-:W-:Y:S02]  /*29420*/  SHF.R.U32.HI R154, RZ, 0x8, R154 ;  /* 0x00000008ff9a7819 */ /* 0x000fe4000001169a */
[----:B------:R-:W-:Y:S02]  /*29430*/  LOP3.LUT R49, R49, 0xffff, RZ, 0xc0, !PT ;  /* 0x0000ffff31317812 */ /* 0x000fe400078ec0ff */
[----:B------:R-:W-:Y:S02]  /*29440*/  SHF.R.U32.HI R111, RZ, 0x8, R111 ;  /* 0x00000008ff6f7819 */ /* 0x000fe4000001166f */
[----:B------:R-:W-:Y:S02]  /*29450*/  PRMT R113, R113, 0x3340, R38 ;  /* 0x0000334071717816 */ /* 0x000fe40000000026 */
[----:B------:R-:W-:-:S02]  /*29460*/  LOP3.LUT R35, R67, 0xffff, RZ, 0xc0, !PT ;  /* 0x0000ffff43237812 */ /* 0x000fc400078ec0ff */
[----:B------:R-:W-:Y:S02]  /*29470*/  LOP3.LUT R251, R251, 0xffff, RZ, 0xc0, !PT ;  /* 0x0000fffffbfb7812 */ /* 0x000fe400078ec0ff */
[----:B------:R-:W-:Y:S02]  /*29480*/  LOP3.LUT R38, R154, 0xffff, RZ, 0xc0, !PT ;  /* 0x0000ffff9a267812 */ /* 0x000fe400078ec0ff */
[----:B------:R-:W-:Y:S02]  /*29490*/  PRMT R119, R49, 0x3340, R119 ;  /* 0x0000334031777816 */ /* 0x000fe40000000077 */
[----:B------:R-:W-:Y:S02]  /*294a0*/  LOP3.LUT R49, R111, 0xffff, RZ, 0xc0, !PT ;  /* 0x0000ffff6f317812 */ /* 0x000fe400078ec0ff */
[----:B------:R-:W-:Y:S02]  /*294b0*/  PRMT R35, R35, 0x3340, R251 ;  /* 0x0000334023237816 */ /* 0x000fe400000000fb */
[----:B------:R-:W-:-:S02]  /*294c0*/  PRMT R38, R38, 0x3340, R0 ;  /* 0x0000334026267816 */ /* 0x000fc40000000000 */
[----:B------:R-:W-:Y:S02]  /*294d0*/  PRMT R49, R49, 0x3340, R0 ;  /* 0x0000334031317816 */ /* 0x000fe40000000000 */
[----:B------:R-:W-:Y:S02]  /*294e0*/  SHF.R.U32.HI R31, RZ, 0x8, R31 ;  /* 0x00000008ff1f7819 */ /* 0x000fe4000001161f */
[----:B------:R-:W-:Y:S02]  /*294f0*/  SHF.R.U32.HI R224, RZ, 0x8, R224 ;  /* 0x00000008ffe07819 */ /* 0x000fe400000116e0 */
[----:B------:R-:W-:Y:S02]  /*29500*/  LOP3.LUT R31, R31, 0xffff, RZ, 0xc0, !PT ;  /* 0x0000ffff1f1f7812 */ /* 0x000fe400078ec0ff */
[----:B------:R-:W-:Y:S02]  /*29510*/  LOP3.LUT R114, R224, 0xffff, RZ, 0xc0, !PT ;  /* 0x0000ffffe0727812 */ /* 0x000fe400078ec0ff */
[----:B------:R-:W-:-:S02]  /*29520*/  SHF.R.U32.HI R56, RZ, 0x8, R56 ;  /* 0x00000008ff387819 */ /* 0x000fc40000011638 */
[----:B------:R-:W-:Y:S02]  /*29530*/  SHF.R.U32.HI R60, RZ, 0x8, R60 ;  /* 0x00000008ff3c7819 */ /* 0x000fe4000001163c */
[----:B------:R-:W-:Y:S02]  /*29540*/  SHF.R.U32.HI R63, RZ, 0x8, R63 ;  /* 0x00000008ff3f7819 */ /* 0x000fe4000001163f */
[----:B------:R-:W-:Y:S02]  /*29550*/  SHF.R.U32.HI R52, RZ, 0x8, R52 ;  /* 0x00000008ff347819 */ /* 0x000fe40000011634 */
[----:B------:R-:W-:Y:S02]  /*29560*/  SHF.R.U32.HI R57, RZ, 0x8, R57 ;  /* 0x00000008ff397819 */ /* 0x000fe40000011639 */
[----:B------:R-:W-:Y:S02]  /*29570*/  SHF.R.U32.HI R222, RZ, 0x8, R222 ;  /* 0x00000008ffde7819 */ /* 0x000fe400000116de */
[----:B------:R-:W-:-:S02]  /*29580*/  SHF.R.U32.HI R152, RZ, 0x8, R152 ;  /* 0x00000008ff987819 */ /* 0x000fc40000011698 */
[----:B------:R-:W-:Y:S02]  /*29590*/  PRMT R114, R31, 0x3340, R114 ;  /* 0x000033401f727816 */ /* 0x000fe40000000072 */
[----:B-1----:R-:W-:Y:S02]  /*295a0*/  LOP3.LUT R25, R56, 0xffff, RZ, 0xc0, !PT ;  /* 0x0000ffff38197812 */ /* 0x002fe400078ec0ff */
[----:B------:R-:W-:Y:S02]  /*295b0*/  LOP3.LUT R60, R60, 0xffff, RZ, 0xc0, !PT ;  /* 0x0000ffff3c3c7812 */ /* 0x000fe400078ec0ff */
[----:B------:R-:W-:Y:S02]  /*295c0*/  LOP3.LUT R57, R57, 0xffff, RZ, 0xc0, !PT ;  /* 0x0000ffff39397812 */ /* 0x000fe400078ec0ff */
[----:B----4-:R-:W-:Y:S02]  /*295d0*/  LOP3.LUT R29, R222, 0xffff, RZ, 0xc0, !PT ;  /* 0x0000ffffde1d7812 */ /* 0x010fe400078ec0ff */
[----:B------:R-:W-:-:S02]  /*295e0*/  LOP3.LUT R31, R63, 0xffff, RZ, 0xc0, !PT ;  /* 0x0000ffff3f1f7812 */ /* 0x000fc400078ec0ff */
[----:B------:R-:W-:Y:S02]  /*295f0*/  LOP3.LUT R37, R152, 0xffff, RZ, 0xc0, !PT ;  /* 0x0000ffff98257812 */ /* 0x000fe400078ec0ff */
[----:B------:R-:W-:Y:S02]  /*29600*/  PRMT R25, R25, 0x3340, R60 ;  /* 0x0000334019197816 */ /* 0x000fe4000000003c */
[--C-:B------:R-:W-:Y:S02]  /*29610*/  PRMT R29, R29, 0x3340, R0.reuse ;  /* 0x000033401d1d7816 */ /* 0x100fe40000000000 */
[--C-:B------:R-:W-:Y:S02]  /*29620*/  PRMT R31, R31, 0x3340, R0.reuse ;  /* 0x000033401f1f7816 */ /* 0x100fe40000000000 */
[----:B------:R-:W-:Y:S02]  /*29630*/  PRMT R37, R37, 0x3340, R0 ;  /* 0x0000334025257816 */ /* 0x000fe40000000000 */
[----:B--2---:R-:W-:-:S02]  /*29640*/  LOP3.LUT R4, R27, 0x300, RZ, 0xc0, !PT ;  /* 0x000003001b047812 */ /* 0x004fc400078ec0ff */
[----:B------:R-:W-:-:S05]  /*29650*/  PRMT R27, R86, 0x3340, R242 ;  /* 0x00003340561b7816 */ /* 0x000fca00000000f2 */
[----:B------:R-:W-:Y:S04]  /*29660*/  STL [R1+0xf40], R27 ;  /* 0x000f401b01007387 */ /* 0x000fe80000100800 */
[----:B------:R1:W-:Y:S02]  /*29670*/  STL [R1+0xf38], R40 ;  /* 0x000f382801007387 */ /* 0x0003e40000100800 */
[----:B-1----:R-:W-:Y:S02]  /*29680*/  PRMT R40, R21, 0x3340, R0 ;  /* 0x0000334015287816 */ /* 0x002fe40000000000 */
[----:B------:R-:W-:-:S04]  /*29690*/  SHF.R.U32.HI R21, RZ, 0x8, R246 ;  /* 0x00000008ff157819 */ /* 0x000fc800000116f6 */
[----:B------:R-:W-:-:S04]  /*296a0*/  LOP3.LUT R21, R21, 0xffff, RZ, 0xc0, !PT ;  /* 0x0000ffff15157812 */ /* 0x000fc800078ec0ff */
[----:B------:R-:W-:Y:S02]  /*296b0*/  PRMT R252, R252, 0x3340, R21 ;  /* 0x00003340fcfc7816 */ /* 0x000fe40000000015 */
[----:B------:R-:W-:-:S04]  /*296c0*/  SHF.R.U32.HI R21, RZ, 0x8, R106 ;  /* 0x00000008ff157819 */ /* 0x000fc8000001166a */
[----:B------:R-:W-:Y:S01]  /*296d0*/  LOP3.LUT R21, R21, 0xffff, RZ, 0xc0, !PT ;  /* 0x0000ffff15157812 */ /* 0x000fe200078ec0ff */
[----:B------:R-:W-:-:S03]  /*296e0*/  IMAD.IADD R4, R84, 0x1, R4 ;  /* 0x0000000154047824 */ /* 0x000fc600078e0204 */
[----:B------:R-:W-:Y:S02]  /*296f0*/  PRMT R47, R21, 0x3340, R47 ;  /* 0x00003340152f7816 */ /* 0x000fe4000000002f */
[----:B------:R-:W-:Y:S02]  /*29700*/  PRMT R21, R23, 0x4210, R90 ;  /* 0x0000421017157816 */ /* 0x000fe4000000005a */
[----:B------:R-:W-:-:S05]  /*29710*/  PRMT R23, R65, 0x4210, R26 ;  /* 0x0000421041177816 */ /* 0x000fca000000001a */
[----:B------:R1:W-:Y:S02]  /*29720*/  STSM.16.M88.4 [R4], R20 ;  /* 0x0000001404007844 */ /* 0x0003e40000000200 */
[----:B-1----:R-:W-:Y:S02]  /*29730*/  PRMT R23, R35, 0x5410, R38 ;  /* 0x0000541023177816 */ /* 0x002fe40000000026 */
[----:B------:R-:W-:Y:S02]  /*29740*/  PRMT R35, R2, 0x5410, R49 ;  /* 0x0000541002237816 */ /* 0x000fe40000000031 */
[----:B------:R-:W-:-:S04]  /*29750*/  LOP3.LUT R2, R137, 0x7f, RZ, 0xc0, !PT ;  /* 0x0000007f89027812 */ /* 0x000fc800078ec0ff */
[----:B------:R-:W-:Y:S01]  /*29760*/  LEA R2, R2, UR58, 0x4 ;  /* 0x0000003a02027c11 */ /* 0x000fe2000f8e20ff */
[----:B------:R-:W-:Y:S01]  /*29770*/  BAR.SYNC.DEFER_BLOCKING 0x0 ;  /* 0x0000000000007b1d */ /* 0x000fe20000010000 */
[----:B------:R-:W-:-:S04]  /*29780*/  LOP3.LUT R27, R52, 0xffff, RZ, 0xc0, !PT ;  /* 0x0000ffff341b7812 */ /* 0x000fc800078ec0ff */
[----:B------:R-:W-:Y:S02]  /*29790*/  PRMT R27, R27, 0x3340, R57 ;  /* 0x000033401b1b7816 */ /* 0x000fe40000000039 */
[----:B------:R-:W-:Y:S02]  /*297a0*/  SHF.R.U32.HI R46, RZ, 0x8, R184 ;  /* 0x00000008ff2e7819 */ /* 0x000fe400000116b8 */
[----:B------:R-:W-:Y:S02]  /*297b0*/  SHF.R.U32.HI R42, RZ, 0x8, R42 ;  /* 0x00000008ff2a7819 */ /* 0x000fe4000001162a */
[----:B------:R-:W-:Y:S02]  /*297c0*/  SHF.R.U32.HI R44, RZ, 0x8, R44 ;  /* 0x00000008ff2c7819 */ /* 0x000fe4000001162c */
[----:B------:R-:W-:Y:S02]  /*297d0*/  SHF.R.U32.HI R41, RZ, 0x8, R41 ;  /* 0x00000008ff297819 */ /* 0x000fe40000011629 */
[----:B------:R-:W-:-:S02]  /*297e0*/  SHF.R.U32.HI R228, RZ, 0x8, R228 ;  /* 0x00000008ffe47819 */ /* 0x000fc400000116e4 */
[----:B------:R-:W-:Y:S02]  /*297f0*/  SHF.R.U32.HI R76, RZ, 0x8, R76 ;  /* 0x00000008ff4c7819 */ /* 0x000fe4000001164c */
[----:B------:R-:W-:Y:S02]  /*29800*/  SHF.R.U32.HI R82, RZ, 0x8, R82 ;  /* 0x00000008ff527819 */ /* 0x000fe40000011652 */
[----:B------:R-:W-:Y:S02]  /*29810*/  SHF.R.U32.HI R77, RZ, 0x8, R77 ;  /* 0x00000008ff4d7819 */ /* 0x000fe4000001164d */
[----:B------:R-:W-:Y:S01]  /*29820*/  SHF.R.U32.HI R81, RZ, 0x8, R81 ;  /* 0x00000008ff517819 */ /* 0x000fe20000011651 */
[----:B------:R-:W1:Y:S01]  /*29830*/  LDS.128 R64, [R2] ;  /* 0x0000000002407984 */ /* 0x000e620000000c00 */
[----:B------:R-:W-:Y:S02]  /*29840*/  PRMT R20, R27, 0x5410, R29 ;  /* 0x000054101b147816 */ /* 0x000fe4000000001d */
[----:B------:R-:W-:-:S02]  /*29850*/  SHF.R.U32.HI R91, RZ, 0x8, R91 ;  /* 0x00000008ff5b7819 */ /* 0x000fc4000001165b */
[----:B------:R-:W-:Y:S02]  /*29860*/  SHF.R.U32.HI R97, RZ, 0x8, R97 ;  /* 0x00000008ff617819 */ /* 0x000fe40000011661 */
[----:B------:R-:W-:Y:S02]  /*29870*/  SHF.R.U32.HI R250, RZ, 0x8, R250 ;  /* 0x00000008fffa7819 */ /* 0x000fe400000116fa */
[----:B------:R-:W-:Y:S02]  /*29880*/  SHF.R.U32.HI R102, RZ, 0x8, R102 ;  /* 0x00000008ff667819 */ /* 0x000fe40000011666 */
[----:B------:R-:W-:Y:S02]  /*29890*/  SHF.R.U32.HI R99, RZ, 0x8, R99 ;  /* 0x00000008ff637819 */ /* 0x000fe40000011663 */
[----:B------:R-:W-:Y:S02]  /*298a0*/  SHF.R.U32.HI R249, RZ, 0x8, R249 ;  /* 0x00000008fff97819 */ /* 0x000fe400000116f9 */
[----:B------:R-:W-:-:S02]  /*298b0*/  PRMT R80, R115, 0x5410, R80 ;  /* 0x0000541073507816 */ /* 0x000fc40000000050 */
[----:B------:R-:W-:Y:S02]  /*298c0*/  SHF.R.U32.HI R54, RZ, 0x8, R248 ;  /* 0x00000008ff367819 */ /* 0x000fe400000116f8 */
[----:B------:R-:W-:Y:S02]  /*298d0*/  SHF.R.U32.HI R53, RZ, 0x8, R160 ;  /* 0x00000008ff357819 */ /* 0x000fe400000116a0 */
[----:B------:R-:W-:Y:S02]  /*298e0*/  LOP3.LUT R6, R6, 0xffefffff, RZ, 0xc0, !PT ;  /* 0xffefffff06067812 */ /* 0x000fe400078ec0ff */
[----:B------:R-:W-:Y:S02]  /*298f0*/  SHF.R.U32.HI R153, RZ, 0x8, R153 ;  /* 0x00000008ff997819 */ /* 0x000fe40000011699 */
[----:B------:R-:W-:Y:S02]  /*29900*/  SHF.R.U32.HI R221, RZ, 0x8, R221 ;  /* 0x00000008ffdd7819 */ /* 0x000fe400000116dd */
[----:B------:R-:W-:Y:S01]  /*29910*/  SHF.R.U32.HI R200, RZ, 0x8, R200 ;  /* 0x00000008ffc87819 */ /* 0x000fe200000116c8 */
[----:B------:R-:W-:Y:S01]  /*29920*/  IMAD.MOV.U32 R224, RZ, RZ, R211 ;  /* 0x000000ffffe07224 */ /* 0x000fe200078e00d3 */
[----:B------:R-:W-:-:S02]  /*29930*/  PRMT R21, R25, 0x5410, R31 ;  /* 0x0000541019157816 */ /* 0x000fc4000000001f */
[----:B------:R-:W-:Y:S02]  /*29940*/  SHF.R.U32.HI R239, RZ, 0x8, R239 ;  /* 0x00000008ffef7819 */ /* 0x000fe400000116ef */
[----:B------:R-:W-:Y:S02]  /*29950*/  SHF.R.U32.HI R196, RZ, 0x8, R196 ;  /* 0x00000008ffc47819 */ /* 0x000fe400000116c4 */
[----:B------:R-:W-:Y:S02]  /*29960*/  SHF.R.U32.HI R212, RZ, 0x8, R212 ;  /* 0x00000008ffd47819 */ /* 0x000fe400000116d4 */
[----:B------:R-:W-:Y:S02]  /*29970*/  SHF.R.U32.HI R235, RZ, 0x8, R235 ;  /* 0x00000008ffeb7819 */ /* 0x000fe400000116eb */
[----:B------:R-:W-:Y:S02]  /*29980*/  SHF.R.U32.HI R243, RZ, 0x8, R243 ;  /* 0x00000008fff37819 */ /* 0x000fe400000116f3 */
[----:B------:R-:W-:-:S02]  /*29990*/  SHF.R.U32.HI R245, RZ, 0x8, R245 ;  /* 0x00000008fff57819 */ /* 0x000fc400000116f5 */
[----:B------:R-:W-:Y:S01]  /*299a0*/  SHF.R.U32.HI R241, RZ, 0x8, R241 ;  /* 0x00000008fff17819 */ /* 0x000fe200000116f1 */
[----:B------:R-:W-:Y:S01]  /*299b0*/  IMAD.MOV.U32 R215, RZ, RZ, R183 ;  /* 0x000000ffffd77224 */ /* 0x000fe200078e00b7 */
[----:B------:R-:W-:Y:S01]  /*299c0*/  PRMT R22, R36, 0x5410, R37 ;  /* 0x0000541024167816 */ /* 0x000fe20000000025 */
[----:B------:R-:W-:Y:S01]  /*299d0*/  ULDC UR58, c[0x0][0x248] ;  /* 0x00009200003a7ab9 */ /* 0x000fe20000000800 */
[----:B------:R-:W-:Y:S01]  /*299e0*/  PRMT R20, R20, 0x5210, R88 ;  /* 0x0000521014147816 */ /* 0x000fe20000000058 */
[----:B------:R-:W2:Y:S01]  /*299f0*/  LDC R36, c[0x0][0x244] ;  /* 0x00009100ff247b82 */ /* 0x000ea20000000800 */
[----:B------:R-:W-:Y:S02]  /*29a00*/  PRMT R21, R21, 0x5210, R90 ;  /* 0x0000521015157816 */ /* 0x000fe4000000005a */
[----:B------:R-:W-:Y:S02]  /*29a10*/  PRMT R22, R22, 0x5210, R24 ;  /* 0x0000521016167816 */ /* 0x000fe40000000018 */
[----:B------:R-:W-:-:S03]  /*29a20*/  PRMT R23, R23, 0x5210, R26 ;  /* 0x0000521017177816 */ /* 0x000fc6000000001a */
[----:B------:R-:W-:Y:S06]  /*29a30*/  BAR.SYNC.DEFER_BLOCKING 0x0 ;  /* 0x0000000000007b1d */ /* 0x000fec0000010000 */
[----:B------:R4:W-:Y:S02]  /*29a40*/  STSM.16.M88.4 [R4], R20 ;  /* 0x0000001404007844 */ /* 0x0009e40000000200 */
[----:B------:R-:W-:Y:S01]  /*29a50*/  BAR.SYNC.DEFER_BLOCKING 0x0 ;  /* 0x0000000000007b1d */ /* 0x000fe20000010000 */
[----:B------:R-:W-:Y:S02]  /*29a60*/  PRMT R24, R71, 0x4210, R92 ;  /* 0x0000421047187816 */ /* 0x000fe4000000005c */
[----:B------:R-:W-:-:S03]  /*29a70*/  PRMT R25, R9, 0x4210, R94 ;  /* 0x0000421009197816 */ /* 0x000fc6000000005e */
[----:B------:R-:W1:Y:S01]  /*29a80*/  LDS.128 R60, [R2] ;  /* 0x00000000023c7984 */ /* 0x000e620000000c00 */
[----:B------:R-:W-:Y:S02]  /*29a90*/  PRMT R26, R87, 0x4210, R28 ;  /* 0x00004210571a7816 */ /* 0x000fe4000000001c */
[----:B------:R-:W-:Y:S01]  /*29aa0*/  PRMT R27, R85, 0x4210, R30 ;  /* 0x00004210551b7816 */ /* 0x000fe2000000001e */
[----:B------:R-:W-:Y:S06]  /*29ab0*/  BAR.SYNC.DEFER_BLOCKING 0x0 ;  /* 0x0000000000007b1d */ /* 0x000fec0000010000 */
[----:B------:R-:W-:Y:S02]  /*29ac0*/  STSM.16.M88.4 [R4], R24 ;  /* 0x0000001804007844 */ /* 0x000fe40000000200 */
[----:B------:R-:W-:Y:S01]  /*29ad0*/  BAR.SYNC.DEFER_BLOCKING 0x0 ;  /* 0x0000000000007b1d */ /* 0x000fe20000010000 */
[----:B------:R-:W-:-:S02]  /*29ae0*/  LOP3.LUT R46, R46, 0xffff, RZ, 0xc0, !PT ;  /* 0x0000ffff2e2e7812 */ /* 0x000fc400078ec0ff */
[----:B------:R-:W-:Y:S02]  /*29af0*/  LOP3.LUT R42, R42, 0xffff, RZ, 0xc0, !PT ;  /* 0x0000ffff2a2a7812 */ /* 0x000fe400078ec0ff */
[----:B------:R-:W-:Y:S02]  /*29b00*/  LOP3.LUT R44, R44, 0xffff, RZ, 0xc0, !PT ;  /* 0x0000ffff2c2c7812 */ /* 0x000fe400078ec0ff */
[----:B------:R-:W-:Y:S02]  /*29b10*/  LOP3.LUT R41, R41, 0xffff, RZ, 0xc0, !PT ;  /* 0x0000ffff29297812 */ /* 0x000fe400078ec0ff */
[----:B------:R-:W-:Y:S02]  /*29b20*/  LOP3.LUT R121, R228, 0xffff, RZ, 0xc0, !PT ;  /* 0x0000ffffe4797812 */ /* 0x000fe400078ec0ff */
[----:B------:R-:W-:Y:S02]  /*29b30*/  PRMT R118, R46, 0x3340, R118 ;  /* 0x000033402e767816 */ /* 0x000fe40000000076 */
[----:B------:R-:W-:-:S02]  /*29b40*/  SHF.R.U32.HI R46, RZ, 0x8, R103 ;  /* 0x00000008ff2e7819 */ /* 0x000fc40000011667 */
[----:B------:R-:W-:Y:S02]  /*29b50*/  PRMT R115, R42, 0x3340, R44 ;  /* 0x000033402a737816 */ /* 0x000fe4000000002c */
[----:B------:R-:W-:Y:S01]  /*29b60*/  PRMT R121, R41, 0x3340, R121 ;  /* 0x0000334029797816 */ /* 0x000fe20000000079 */
[----:B------:R-:W1:Y:S01]  /*29b70*/  LDS.128 R56, [R2] ;  /* 0x0000000002387984 */ /* 0x000e620000000c00 */
        /* <DEDUP_REMOVED lines=11> */
[----:B------:R-:W-:Y:S02]  /*29c30*/  PRMT R39, R39, 0x3340, R82 ;  /* 0x0000334027277816 */ /* 0x000fe40000000052 */
[----:B------:R-:W-:Y:S02]  /*29c40*/  PRMT R41, R41, 0x3340, R250 ;  /* 0x0000334029297816 */ /* 0x000fe400000000fa */
[----:B------:R-:W-:Y:S02]  /*29c50*/  PRMT R42, R42, 0x3340, R81 ;  /* 0x000033402a2a7816 */ /* 0x000fe40000000051 */
[--C-:B------:R-:W-:Y:S02]  /*29c60*/  PRMT R43, R43, 0x3340, R0.reuse ;  /* 0x000033402b2b7816 */ /* 0x100fe40000000000 */
[----:B------:R-:W-:-:S02]  /*29c70*/  PRMT R44, R44, 0x3340, R0 ;  /* 0x000033402c2c7816 */ /* 0x000fc40000000000 */
[----:B------:R-:W-:Y:S02]  /*29c80*/  PRMT R45, R45, 0x3340, R249 ;  /* 0x000033402d2d7816 */ /* 0x000fe400000000f9 */
[----:B------:R-:W-:Y:S02]  /*29c90*/  PRMT R46, R46, 0x3340, R0 ;  /* 0x000033402e2e7816 */ /* 0x000fe40000000000 */
[----:B------:R-:W-:Y:S02]  /*29ca0*/  PRMT R39, R39, 0x5410, R40 ;  /* 0x0000541027277816 */ /* 0x000fe40000000028 */
[----:B------:R-:W-:Y:S02]  /*29cb0*/  PRMT R42, R42, 0x5410, R43 ;  /* 0x000054102a2a7816 */ /* 0x000fe4000000002b */
[----:B------:R-:W-:Y:S02]  /*29cc0*/  PRMT R41, R41, 0x5410, R44 ;  /* 0x0000541029297816 */ /* 0x000fe4000000002c */
[----:B------:R-:W-:-:S02]  /*29cd0*/  PRMT R45, R45, 0x5410, R46 ;  /* 0x000054102d2d7816 */ /* 0x000fc4000000002e */
[----:B----4-:R-:W-:Y:S02]  /*29ce0*/  PRMT R20, R39, 0x5210, R92 ;  /* 0x0000521027147816 */ /* 0x010fe4000000005c */
[----:B------:R-:W-:Y:S02]  /*29cf0*/  PRMT R21, R42, 0x5210, R94 ;  /* 0x000052102a157816 */ /* 0x000fe4000000005e */
[----:B------:R-:W-:Y:S02]  /*29d00*/  PRMT R22, R41, 0x5210, R28 ;  /* 0x0000521029167816 */ /* 0x000fe4000000001c */
[----:B------:R-:W-:Y:S01]  /*29d10*/  PRMT R23, R45, 0x5210, R30 ;  /* 0x000052102d177816 */ /* 0x000fe2000000001e */
[----:B------:R-:W-:Y:S01]  /*29d20*/  BAR.SYNC.DEFER_BLOCKING 0x0 ;  /* 0x0000000000007b1d */ /* 0x000fe20000010000 */
[----:B------:R-:W-:Y:S02]  /*29d30*/  SHF.R.U32.HI R52, RZ, 0x8, R107 ;  /* 0x00000008ff347819 */ /* 0x000fe4000001166b */
[----:B------:R-:W-:-:S02]  /*29d40*/  LOP3.LUT R54, R54, 0xffff, RZ, 0xc0, !PT ;  /* 0x0000ffff36367812 */ /* 0x000fc400078ec0ff */
[----:B------:R-:W-:-:S03]  /*29d50*/  LOP3.LUT R52, R52, 0xffff, RZ, 0xc0, !PT ;  /* 0x0000ffff34347812 */ /* 0x000fc600078ec0ff */
[----:B------:R-:W4:Y:S01]  /*29d60*/  LDC R28, c[0x0][0x244] ;  /* 0x00009100ff1c7b82 */ /* 0x000f220000000800 */
[----:B------:R-:W-:Y:S01]  /*29d70*/  LOP3.LUT R53, R53, 0xffff, RZ, 0xc0, !PT ;  /* 0x0000ffff35357812 */ /* 0x000fe200078ec0ff */
[----:B------:R2:W-:Y:S01]  /*29d80*/  STSM.16.M88.4 [R4], R20 ;  /* 0x0000001404007844 */ /* 0x0005e20000000200 */
[----:B------:R-:W-:Y:S02]  /*29d90*/  PRMT R52, R52, 0x3340, R54 ;  /* 0x0000334034347816 */ /* 0x000fe40000000036 */
[----:B------:R-:W-:-:S04]  /*29da0*/  PRMT R53, R53, 0x3340, R0 ;  /* 0x0000334035357816 */ /* 0x000fc80000000000 */
[----:B------:R-:W-:Y:S01]  /*29db0*/  PRMT R29, R52, 0x5410, R53 ;  /* 0x00005410341d7816 */ /* 0x000fe20000000035 */
[----:B------:R-:W-:Y:S01]  /*29dc0*/  BAR.SYNC.DEFER_BLOCKING 0x0 ;  /* 0x0000000000007b1d */ /* 0x000fe20000010000 */
[----:B------:R-:W-:Y:S01]  /*29dd0*/  IMAD R31, R217, UR5, RZ ;  /* 0x00000005d91f7c24 */ /* 0x000fe2000f8e02ff */
[----:B------:R-:W-:Y:S02]  /*29de0*/  @P3 LOP3.LUT R6, R6, 0x100000, RZ, 0xfc, !PT ;  /* 0x0010000006063812 */ /* 0x000fe400078efcff */
[----:B------:R-:W-:Y:S02]  /*29df0*/  LOP3.LUT R9, R32, 0xffff, RZ, 0xc0, !PT ;  /* 0x0000ffff20097812 */ /* 0x000fe400078ec0ff */
[----:B------:R-:W-:Y:S02]  /*29e00*/  LOP3.LUT R6, R6, 0xfffbffff, RZ, 0xc0, !PT ;  /* 0xfffbffff06067812 */ /* 0x000fe400078ec0ff */
[----:B------:R-:W-:Y:S01]  /*29e10*/  LOP3.LUT R153, R153, 0xffff, RZ, 0xc0, !PT ;  /* 0x0000ffff99997812 */ /* 0x000fe200078ec0ff */
[----:B--2---:R-:W-:Y:S01]  /*29e20*/  IMAD R21, R36, 0x80, R31 ;  /* 0x0000008024157824 */ /* 0x004fe200078e021f */
[----:B------:R-:W2:Y:S01]  /*29e30*/  LDS.128 R52, [R2] ;  /* 0x0000000002347984 */ /* 0x000ea20000000c00 */
[----:B------:R-:W-:-:S02]  /*29e40*/  LOP3.LUT R22, R34, 0xffff, RZ, 0xc0, !PT ;  /* 0x0000ffff22167812 */ /* 0x000fc400078ec0ff */
[----:B------:R-:W-:Y:S02]  /*29e50*/  PRMT R24, R80, 0x4210, R96 ;  /* 0x0000421050187816 */ /* 0x000fe40000000060 */
[----:B------:R-:W-:Y:S02]  /*29e60*/  PRMT R25, R78, 0x4210, R98 ;  /* 0x000042104e197816 */ /* 0x000fe40000000062 */
[----:B------:R-:W-:Y:S01]  /*29e70*/  LOP3.LUT R221, R221, 0xffff, RZ, 0xc0, !PT ;  /* 0x0000ffffdddd7812 */ /* 0x000fe200078ec0ff */
[----:B------:R-:W-:Y:S01]  /*29e80*/  IMAD.MOV.U32 R211, RZ, RZ, R190 ;  /* 0x000000ffffd37224 */ /* 0x000fe200078e00be */
[----:B------:R-:W-:Y:S01]  /*29e90*/  PRMT R26, R8, 0x4210, R9 ;  /* 0x00004210081a7816 */ /* 0x000fe20000000009 */
[----:B----4-:R-:W-:Y:S01]  /*29ea0*/  IMAD R8, R28, 0x80, R21 ;  /* 0x000000801c087824 */ /* 0x010fe200078e0215 */
[----:B------:R-:W-:Y:S02]  /*29eb0*/  @P2 LOP3.LUT R6, R6, 0x40000, RZ, 0xfc, !PT ;  /* 0x0004000006062812 */ /* 0x000fe400078efcff */
[----:B------:R-:W-:-:S02]  /*29ec0*/  LOP3.LUT R200, R200, 0xffff, RZ, 0xc0, !PT ;  /* 0x0000ffffc8c87812 */ /* 0x000fc400078ec0ff */
[----:B------:R-:W-:Y:S01]  /*29ed0*/  SHF.R.U32.HI R48, RZ, 0x8, R244 ;  /* 0x00000008ff307819 */ /* 0x000fe200000116f4 */
[----:B------:R-:W-:Y:S01]  /*29ee0*/  IMAD.MOV.U32 R228, RZ, RZ, R198 ;  /* 0x000000ffffe47224 */ /* 0x000fe200078e00c6 */
[----:B------:R-:W-:Y:S01]  /*29ef0*/  PRMT R27, R33, 0x4210, R22 ;  /* 0x00004210211b7816 */ /* 0x000fe20000000016 */
[----:B------:R-:W-:Y:S01]  /*29f00*/  BAR.SYNC.DEFER_BLOCKING 0x0 ;  /* 0x0000000000007b1d */ /* 0x000fe20000010000 */
[----:B------:R-:W-:Y:S01]  /*29f10*/  IADD3 R20, P3, R21, UR14, RZ ;  /* 0x0000000e15147c10 */ /* 0x000fe2000ff7e0ff */
[----:B0-----:R-:W-:Y:S01]  /*29f20*/  IMAD R69, R69, 0x80, R8 ;  /* 0x0000008045457824 */ /* 0x001fe200078e0208 */
[----:B------:R-:W-:Y:S02]  /*29f30*/  IADD3 R30, P2, R31, UR12, RZ ;  /* 0x0000000c1f1e7c10 */ /* 0x000fe4000ff5e0ff */
[----:B------:R-:W-:Y:S01]  /*29f40*/  PRMT R134, R153, 0x3340, R134 ;  /* 0x0000334099867816 */ /* 0x000fe20000000086 */
[----:B------:R-:W-:Y:S01]  /*29f50*/  ULDC UR5, c[0x0][0x248] ;  /* 0x0000920000057ab9 */ /* 0x000fe20000000800 */
[----:B------:R-:W-:-:S02]  /*29f60*/  LOP3.LUT R153, R11, 0xffff, RZ, 0xc0, !PT ;  /* 0x0000ffff0b997812 */ /* 0x000fc400078ec0ff */
[----:B------:R-:W-:Y:S01]  /*29f70*/  LEA.HI.X.SX32 R21, R21, UR15, 0x1, P3 ;  /* 0x0000000f15157c11 */ /* 0x000fe200098f0eff */
[----:B------:R-:W-:Y:S01]  /*29f80*/  ULDC.64 UR14, c[0x0][0x220] ;  /* 0x00008800000e7ab9 */ /* 0x000fe20000000a00 */
[----:B------:R-:W-:Y:S01]  /*29f90*/  LEA.HI.X.SX32 R31, R31, UR13, 0x1, P2 ;  /* 0x0000000d1f1f7c11 */ /* 0x000fe200090f0eff */
[----:B------:R-:W-:Y:S01]  /*29fa0*/  ULDC.64 UR12, c[0x0][0x220] ;  /* 0x00008800000c7ab9 */ /* 0x000fe20000000a00 */
[----:B------:R-:W-:Y:S01]  /*29fb0*/  PRMT R125, R221, 0x3340, R125 ;  /* 0x00003340dd7d7816 */ /* 0x000fe2000000007d */
[----:B------:R-:W-:Y:S01]  /*29fc0*/  IMAD R190, R216, UR29, RZ ;  /* 0x0000001dd8be7c24 */ /* 0x000fe2000f8e02ff */
[----:B------:R-:W-:Y:S01]  /*29fd0*/  SHF.R.U32.HI R221, RZ, 0x8, R153 ;  /* 0x00000008ffdd7819 */ /* 0x000fe20000011699 */
[----:B------:R-:W4:Y:S01]  /*29fe0*/  LDL.LU R11, [R1+0x1320] ;  /* 0x00132000010b7983 */ /* 0x000f220000300800 */
[----:B------:R-:W-:-:S03]  /*29ff0*/  IADD3 R28, P2, R8, UR12, RZ ;  /* 0x0000000c081c7c10 */ /* 0x000fc6000ff5e0ff */
[----:B------:R0:W-:Y:S01]  /*2a000*/  STSM.16.M88.4 [R4], R24 ;  /* 0x0000001804007844 */ /* 0x0001e20000000200 */
[----:B------:R-:W-:Y:S02]  /*2a010*/  LOP3.LUT R239, R239, 0xffff, RZ, 0xc0, !PT ;  /* 0x0000ffffefef7812 */ /* 0x000fe400078ec0ff */
[----:B------:R-:W-:Y:S02]  /*2a020*/  PRMT R150, R200, 0x3340, R150 ;  /* 0x00003340c8967816 */ /* 0x000fe40000000096 */
[----:B------:R-:W-:Y:S02]  /*2a030*/  LOP3.LUT R48, R48, 0xffff, RZ, 0xc0, !PT ;  /* 0x0000ffff30307812 */ /* 0x000fe400078ec0ff */
[----:B------:R-:W-:Y:S02]  /*2a040*/  PRMT R34, R29, 0x5210, R9 ;  /* 0x000052101d227816 */ /* 0x000fe40000000009 */
[----:B------:R-:W-:Y:S02]  /*2a050*/  SHF.R.U32.HI R112, RZ, 0x8, R112 ;  /* 0x00000008ff707819 */ /* 0x000fe40000011670 */
[----:B------:R-:W-:-:S02]  /*2a060*/  SHF.R.U32.HI R247, RZ, 0x8, R247 ;  /* 0x00000008fff77819 */ /* 0x000fc400000116f7 */
[----:B------:R-:W-:Y:S02]  /*2a070*/  SHF.R.U32.HI R51, RZ, 0x8, R162 ;  /* 0x00000008ff337819 */ /* 0x000fe400000116a2 */
[----:B------:R-:W-:Y:S02]  /*2a080*/  LOP3.LUT R196, R196, 0xffff, RZ, 0xc0, !PT ;  /* 0x0000ffffc4c47812 */ /* 0x000fe400078ec0ff */
[----:B------:R-:W-:Y:S01]  /*2a090*/  SHF.R.U32.HI R188, RZ, 0x8, R188 ;  /* 0x00000008ffbc7819 */ /* 0x000fe200000116bc */
[----:B------:R-:W-:Y:S01]  /*2a0a0*/  VIADD R182, R190, UR61 ;  /* 0x0000003dbeb67c36 */ /* 0x000fe20008000000 */
[----:B0-----:R-:W-:Y:S01]  /*2a0b0*/  IADD3 R24, P3, R69, UR14, RZ ;  /* 0x0000000e45187c10 */ /* 0x001fe2000ff7e0ff */
[----:B------:R-:W-:Y:S01]  /*2a0c0*/  ULDC UR14, c[0x0][0x248] ;  /* 0x00009200000e7ab9 */ /* 0x000fe20000000800 */
[----:B------:R-:W-:Y:S01]  /*2a0d0*/  LOP3.LUT R221, R221, 0xffff, RZ, 0xc0, !PT ;  /* 0x0000ffffdddd7812 */ /* 0x000fe200078ec0ff */
[----:B------:R-:W-:Y:S01]  /*2a0e0*/  ULDC UR12, c[0x0][0x248] ;  /* 0x00009200000c7ab9 */ /* 0x000fe20000000800 */
[----:B------:R-:W-:-:S02]  /*2a0f0*/  LEA.HI.X.SX32 R69, R69, UR15, 0x1, P3 ;  /* 0x0000000f45457c11 */ /* 0x000fc400098f0eff */
[----:B------:R-:W-:Y:S02]  /*2a100*/  LOP3.LUT R212, R212, 0xffff, RZ, 0xc0, !PT ;  /* 0x0000ffffd4d47812 */ /* 0x000fe400078ec0ff */
[----:B------:R-:W-:Y:S02]  /*2a110*/  PRMT R50, R50, 0x3340, R0 ;  /* 0x0000334032327816 */ /* 0x000fe40000000000 */
[----:B------:R-:W-:Y:S02]  /*2a120*/  LOP3.LUT R156, R235, 0xffff, RZ, 0xc0, !PT ;  /* 0x0000ffffeb9c7812 */ /* 0x000fe400078ec0ff */
[----:B------:R-:W-:Y:S02]  /*2a130*/  LOP3.LUT R243, R243, 0xffff, RZ, 0xc0, !PT ;  /* 0x0000fffff3f37812 */ /* 0x000fe400078ec0ff */
[----:B------:R-:W-:Y:S02]  /*2a140*/  PRMT R32, R35, 0x5210, R96 ;  /* 0x0000521023207816 */ /* 0x000fe40000000060 */
[----:B------:R-:W-:-:S02]  /*2a150*/  LOP3.LUT R245, R245, 0xffff, RZ, 0xc0, !PT ;  /* 0x0000fffff5f57812 */ /* 0x000fc400078ec0ff */
[----:B------:R-:W-:Y:S02]  /*2a160*/  LOP3.LUT R241, R241, 0xffff, RZ, 0xc0, !PT ;  /* 0x0000fffff1f17812 */ /* 0x000fe400078ec0ff */
[----:B------:R-:W-:Y:S02]  /*2a170*/  SHF.R.U32.HI R208, RZ, 0x8, R208 ;  /* 0x00000008ffd07819 */ /* 0x000fe400000116d0 */
[----:B------:R-:W-:Y:S02]  /*2a180*/  SHF.R.U32.HI R237, RZ, 0x8, R237 ;  /* 0x00000008ffed7819 */ /* 0x000fe400000116ed */
[----:B------:R-:W-:Y:S02]  /*2a190*/  SHF.R.U32.HI R233, RZ, 0x8, R233 ;  /* 0x00000008ffe97819 */ /* 0x000fe400000116e9 */
[----:B------:R-:W-:Y:S02]  /*2a1a0*/  PRMT R123, R123, 0x3340, R232 ;  /* 0x000033407b7b7816 */ /* 0x000fe400000000e8 */
[----:B------:R-:W-:-:S02]  /*2a1b0*/  SHF.R.U32.HI R231, RZ, 0x8, R231 ;  /* 0x00000008ffe77819 */ /* 0x000fc400000116e7 */
[----:B------:R-:W-:Y:S02]  /*2a1c0*/  SHF.R.U32.HI R229, RZ, 0x8, R229 ;  /* 0x00000008ffe57819 */ /* 0x000fe400000116e5 */
[----:B------:R-:W-:Y:S02]  /*2a1d0*/  SHF.R.U32.HI R79, RZ, 0x8, R79 ;  /* 0x00000008ff4f7819 */ /* 0x000fe4000001164f */
[----:B------:R-:W-:Y:S02]  /*2a1e0*/  SHF.R.U32.HI R227, RZ, 0x8, R227 ;  /* 0x00000008ffe37819 */ /* 0x000fe400000116e3 */
[----:B------:R-:W-:Y:S02]  /*2a1f0*/  SHF.R.U32.HI R225, RZ, 0x8, R225 ;  /* 0x00000008ffe17819 */ /* 0x000fe400000116e1 */
[----:B------:R-:W-:Y:S02]  /*2a200*/  SHF.R.U32.HI R223, RZ, 0x8, R223 ;  /* 0x00000008ffdf7819 */ /* 0x000fe400000116df */
[----:B------:R-:W-:-:S02]  /*2a210*/  SHF.R.U32.HI R93, RZ, 0x8, R93 ;  /* 0x00000008ff5d7819 */ /* 0x000fc4000001165d */
[----:B------:R-:W-:Y:S02]  /*2a220*/  SHF.R.U32.HI R100, RZ, 0x8, R100 ;  /* 0x00000008ff647819 */ /* 0x000fe40000011664 */
[----:B------:R-:W-:Y:S02]  /*2a230*/  SHF.R.U32.HI R104, RZ, 0x8, R104 ;  /* 0x00000008ff687819 */ /* 0x000fe40000011668 */
[----:B------:R-:W-:Y:S01]  /*2a240*/  SHF.R.U32.HI R204, RZ, 0x8, R204 ;  /* 0x00000008ffcc7819 */ /* 0x000fe200000116cc */
[----:B------:R-:W-:Y:S01]  /*2a250*/  IMAD.MOV.U32 R202, RZ, RZ, R211 ;  /* 0x000000ffffca7224 */ /* 0x000fe200078e00d3 */
[----:B------:R-:W-:Y:S01]  /*2a260*/  LEA.HI.X.SX32 R29, R8, UR13, 0x1, P2 ;  /* 0x0000000d081d7c11 */ /* 0x000fe200090f0eff */
[----:B------:R-:W-:Y:S01]  /*2a270*/  ULDC UR29, c[0x0][0x248] ;  /* 0x00009200001d7ab9 */ /* 0x000fe20000000800 */
[----:B------:R-:W-:Y:S02]  /*2a280*/  SHF.R.S32.HI R9, RZ, 0x1f, R190 ;  /* 0x0000001fff097819 */ /* 0x000fe400000114be */
[----:B------:R-:W-:-:S02]  /*2a290*/  PRMT R164, R239, 0x3340, R164 ;  /* 0x00003340efa47816 */ /* 0x000fc400000000a4 */
[----:B------:R-:W-:Y:S02]  /*2a2a0*/  LOP3.LUT R247, R247, 0xffff, RZ, 0xc0, !PT ;  /* 0x0000fffff7f77812 */ /* 0x000fe400078ec0ff */
[----:B------:R-:W-:Y:S02]  /*2a2b0*/  LOP3.LUT R51, R51, 0xffff, RZ, 0xc0, !PT ;  /* 0x0000ffff33337812 */ /* 0x000fe400078ec0ff */
[----:B------:R-:W-:Y:S02]  /*2a2c0*/  PRMT R142, R196, 0x3340, R142 ;  /* 0x00003340c48e7816 */ /* 0x000fe4000000008e */
[----:B------:R-:W-:Y:S01]  /*2a2d0*/  LOP3.LUT R188, R188, 0xffff, RZ, 0xc0, !PT ;  /* 0x0000ffffbcbc7812 */ /* 0x000fe200078ec0ff */
[----:B------:R-:W-:Y:S01]  /*2a2e0*/  VIADD R25, R182, UR28 ;  /* 0x0000001cb6197c36 */ /* 0x000fe20008000000 */
[C---:B------:R-:W-:Y:S02]  /*2a2f0*/  IADD3 R200, P3, R190.reuse, R30, RZ ;  /* 0x0000001ebec87210 */ /* 0x040fe40007f7e0ff */
[----:B------:R-:W-:Y:S01]  /*2a300*/  SHF.R.U32.HI R105, RZ, 0x8, R105 ;  /* 0x00000008ff697819 */ /* 0x000fe20000011669 */
[----:B------:R-:W-:Y:S01]  /*2a310*/  IMAD.MOV.U32 R91, RZ, RZ, R203 ;  /* 0x000000ffff5b7224 */ /* 0x000fe200078e00cb */
[----:B------:R-:W-:Y:S01]  /*2a320*/  IADD3 R198, P2, R190, R20, RZ ;  /* 0x00000014bec67210 */ /* 0x000fe20007f5e0ff */
[----:B------:R-:W-:Y:S01]  /*2a330*/  IMAD.MOV.U32 R239, RZ, RZ, R201 ;  /* 0x000000ffffef7224 */ /* 0x000fe200078e00c9 */
[----:B------:R-:W-:Y:S01]  /*2a340*/  PRMT R221, R221, 0x3340, R48 ;  /* 0x00003340dddd7816 */ /* 0x000fe20000000030 */
[C---:B------:R-:W-:Y:S01]  /*2a350*/  IMAD.X R201, R9.reuse, 0x1, R31, P3 ;  /* 0x0000000109c97824 */ /* 0x040fe200018e061f */
[----:B------:R-:W-:Y:S01]  /*2a360*/  LOP3.LUT R48, R112, 0xffff, RZ, 0xc0, !PT ;  /* 0x0000ffff70307812 */ /* 0x000fe200078ec0ff */
[----:B------:R-:W-:Y:S01]  /*2a370*/  IMAD.X R199, R9, 0x1, R21, P2 ;  /* 0x0000000109c77824 */ /* 0x000fe200010e0615 */
[C---:B------:R-:W-:Y:S01]  /*2a380*/  IADD3 R196, P3, R190.reuse, R28, RZ ;  /* 0x0000001cbec47210 */ /* 0x040fe20007f7e0ff */
[----:B------:R-:W-:Y:S01]  /*2a390*/  IMAD.MOV.U32 R235, RZ, RZ, R189 ;  /* 0x000000ffffeb7224 */ /* 0x000fe200078e00bd */
[----:B------:R-:W-:Y:S01]  /*2a3a0*/  IADD3 R190, P2, R190, R24, RZ ;  /* 0x00000018bebe7210 */ /* 0x000fe20007f5e0ff */
[----:B------:R-:W-:Y:S01]  /*2a3b0*/  ULDC UR15, c[0x0][0x248] ;  /* 0x00009200000f7ab9 */ /* 0x000fe20000000800 */
[----:B------:R-:W-:Y:S01]  /*2a3c0*/  PRMT R48, R48, 0x3340, R247 ;  /* 0x0000334030307816 */ /* 0x000fe200000000f7 */
[----:B------:R-:W-:Y:S01]  /*2a3d0*/  ULDC UR13, c[0x0][0x248] ;  /* 0x00009200000d7ab9 */ /* 0x000fe20000000800 */
[----:B------:R-:W-:Y:S01]  /*2a3e0*/  PRMT R51, R51, 0x3340, R0 ;  /* 0x0000334033337816 */ /* 0x000fe20000000000 */
[C---:B------:R-:W-:Y:S01]  /*2a3f0*/  IMAD.X R197, R9.reuse, 0x1, R29, P3 ;  /* 0x0000000109c57824 */ /* 0x040fe200018e061d */
[----:B------:R-:W-:Y:S01]  /*2a400*/  PRMT R126, R188, 0x3340, R126 ;  /* 0x00003340bc7e7816 */ /* 0x000fe2000000007e */
[----:B------:R-:W-:Y:S01]  /*2a410*/  IMAD.X R191, R9, 0x1, R69, P2 ;  /* 0x0000000109bf7824 */ /* 0x000fe200010e0645 */
[----:B------:R-:W-:Y:S01]  /*2a420*/  PRMT R48, R48, 0x5410, R51 ;  /* 0x0000541030307816 */ /* 0x000fe20000000033 */
[----:B------:R-:W-:Y:S01]  /*2a430*/  ULDC UR28, c[0x0][0x248] ;  /* 0x00009200001c7ab9 */ /* 0x000fe20000000800 */
[----:B------:R-:W-:Y:S01]  /*2a440*/  SHF.R.S32.HI R8, RZ, 0x1f, R182 ;  /* 0x0000001fff087819 */ /* 0x000fe200000114b6 */
[----:B------:R-:W-:Y:S01]  /*2a450*/  ULDC UR61, c[0x0][0x228] ;  /* 0x00008a00003d7ab9 */ /* 0x000fe20000000800 */
[----:B------:R-:W-:-:S02]  /*2a460*/  IADD3 R188, P3, R182, R30, RZ ;  /* 0x0000001eb6bc7210 */ /* 0x000fc40007f7e0ff */
[----:B------:R-:W-:Y:S02]  /*2a470*/  IADD3 R186, P2, R182, R20, RZ ;  /* 0x00000014b6ba7210 */ /* 0x000fe40007f5e0ff */
[----:B------:R-:W-:Y:S01]  /*2a480*/  PRMT R174, R212, 0x3340, R174 ;  /* 0x00003340d4ae7816 */ /* 0x000fe200000000ae */
[----:B------:R-:W-:Y:S01]  /*2a490*/  IMAD.MOV.U32 R212, RZ, RZ, R213 ;  /* 0x000000ffffd47224 */ /* 0x000fe200078e00d5 */
[----:B------:R-:W-:Y:S01]  /*2a4a0*/  PRMT R47, R47, 0x5410, R50 ;  /* 0x000054102f2f7816 */ /* 0x000fe20000000032 */
[----:B------:R-:W-:Y:S01]  /*2a4b0*/  IMAD.MOV.U32 R213, RZ, RZ, R187 ;  /* 0x000000ffffd57224 */ /* 0x000fe200078e00bb */
[----:B------:R-:W-:Y:S01]  /*2a4c0*/  PRMT R35, R48, 0x5210, R22 ;  /* 0x0000521030237816 */ /* 0x000fe20000000016 */
[----:B------:R-:W-:Y:S01]  /*2a4d0*/  BAR.SYNC.DEFER_BLOCKING 0x0 ;  /* 0x0000000000007b1d */ /* 0x000fe20000010000 */
[----:B------:R-:W-:Y:S01]  /*2a4e0*/  IMAD.X R189, R8, 0x1, R31, P3 ;  /* 0x0000000108bd7824 */ /* 0x000fe200018e061f */
[----:B------:R-:W-:Y:S01]  /*2a4f0*/  IADD3 R184, P3, R182, R28, RZ ;  /* 0x0000001cb6b87210 */ /* 0x000fe20007f7e0ff */
[----:B------:R-:W-:Y:S01]  /*2a500*/  IMAD.X R187, R8, 0x1, R21, P2 ;  /* 0x0000000108bb7824 */ /* 0x000fe200010e0615 */
[----:B------:R-:W-:-:S02]  /*2a510*/  IADD3 R182, P2, R182, R24, RZ ;  /* 0x00000018b6b67210 */ /* 0x000fc40007f5e0ff */
[----:B------:R-:W-:Y:S01]  /*2a520*/  PRMT R175, R243, 0x3340, R175 ;  /* 0x00003340f3af7816 */ /* 0x000fe200000000af */
[----:B------:R-:W-:Y:S01]  /*2a530*/  IMAD.MOV.U32 R243, RZ, RZ, R214 ;  /* 0x000000fffff37224 */ /* 0x000fe200078e00d6 */
[----:B------:R-:W-:Y:S01]  /*2a540*/  PRMT R173, R245, 0x3340, R173 ;  /* 0x00003340f5ad7816 */ /* 0x000fe200000000ad */
[----:B------:R-:W-:Y:S01]  /*2a550*/  IMAD.MOV.U32 R214, RZ, RZ, R185 ;  /* 0x000000ffffd67224 */ /* 0x000fe200078e00b9 */
[----:B------:R-:W-:Y:S01]  /*2a560*/  SHF.R.S32.HI R9, RZ, 0x1f, R25 ;  /* 0x0000001fff097819 */ /* 0x000fe20000011419 */
[----:B------:R-:W-:Y:S02]  /*2a570*/  IMAD.MOV.U32 R245, RZ, RZ, R207 ;  /* 0x000000fffff57224 */ /* 0x000fe400078e00cf */
[C---:B------:R-:W-:Y:S01]  /*2a580*/  IMAD.X R185, R8.reuse, 0x1, R29, P3 ;  /* 0x0000000108b97824 */ /* 0x040fe200018e061d */
[C---:B------:R-:W-:Y:S01]  /*2a590*/  IADD3 R180, P3, R25.reuse, R30, RZ ;  /* 0x0000001e19b47210 */ /* 0x040fe20007f7e0ff */
[----:B------:R-:W-:Y:S02]  /*2a5a0*/  IMAD.MOV.U32 R207, RZ, RZ, R178 ;  /* 0x000000ffffcf7224 */ /* 0x000fe400078e00b2 */
[----:B------:R-:W-:Y:S01]  /*2a5b0*/  IMAD.X R183, R8, 0x1, R69, P2 ;  /* 0x0000000108b77824 */ /* 0x000fe200010e0645 */
[----:B------:R-:W0:Y:S01]  /*2a5c0*/  LDS.128 R48, [R2] ;  /* 0x0000000002307984 */ /* 0x000e220000000c00 */
[----:B------:R-:W-:-:S02]  /*2a5d0*/  IADD3 R178, P2, R25, R20, RZ ;  /* 0x0000001419b27210 */ /* 0x000fc40007f5e0ff */
[----:B------:R-:W-:Y:S01]  /*2a5e0*/  PRMT R165, R241, 0x3340, R165 ;  /* 0x00003340f1a57816 */ /* 0x000fe200000000a5 */
[----:B------:R-:W-:Y:S01]  /*2a5f0*/  IMAD.MOV.U32 R241, RZ, RZ, R206 ;  /* 0x000000fffff17224 */ /* 0x000fe200078e00ce */
[----:B------:R-:W-:Y:S01]  /*2a600*/  LOP3.LUT R208, R208, 0xffff, RZ, 0xc0, !PT ;  /* 0x0000ffffd0d07812 */ /* 0x000fe200078ec0ff */
[----:B------:R-:W-:Y:S02]  /*2a610*/  IMAD.MOV.U32 R206, RZ, RZ, R176 ;  /* 0x000000ffffce7224 */ /* 0x000fe400078e00b0 */
[----:B------:R-:W-:Y:S01]  /*2a620*/  IMAD.X R181, R9, 0x1, R31, P3 ;  /* 0x0000000109b57824 */ /* 0x000fe200018e061f */
[----:B------:R-:W-:Y:S01]  /*2a630*/  IADD3 R176, P3, R25, R28, RZ ;  /* 0x0000001c19b07210 */ /* 0x000fe20007f7e0ff */
[----:B------:R-:W-:Y:S01]  /*2a640*/  IMAD.X R179, R9, 0x1, R21, P2 ;  /* 0x0000000109b37824 */ /* 0x000fe200010e0615 */
[C---:B------:R-:W-:Y:S01]  /*2a650*/  IADD3 R82, P2, R25.reuse, R24, RZ ;  /* 0x0000001819527210 */ /* 0x040fe20007f5e0ff */
[----:B------:R-:W-:Y:S01]  /*2a660*/  VIADD R23, R25, UR27 ;  /* 0x0000001b19177c36 */ /* 0x000fe20008000000 */
[----:B------:R-:W-:Y:S01]  /*2a670*/  PRMT R166, R208, 0x3340, R166 ;  /* 0x00003340d0a67816 */ /* 0x000fe200000000a6 */
[----:B------:R-:W-:Y:S01]  /*2a680*/  IMAD.MOV.U32 R208, RZ, RZ, R205 ;  /* 0x000000ffffd07224 */ /* 0x000fe200078e00cd */
[----:B------:R-:W-:Y:S01]  /*2a690*/  PRMT R33, R47, 0x5210, R98 ;  /* 0x000052102f217816 */ /* 0x000fe20000000062 */
[----:B------:R-:W-:Y:S01]  /*2a6a0*/  BAR.SYNC.DEFER_BLOCKING 0x0 ;  /* 0x0000000000007b1d */ /* 0x000fe20000010000 */
[----:B------:R-:W-:Y:S01]  /*2a6b0*/  IMAD.MOV.U32 R205, RZ, RZ, R177 ;  /* 0x000000ffffcd7224 */ /* 0x000fe200078e00b1 */
[----:B------:R-:W-:Y:S01]  /*2a6c0*/  SHF.R.S32.HI R22, RZ, 0x1f, R23 ;  /* 0x0000001fff167819 */ /* 0x000fe20000011417 */
[----:B------:R-:W-:Y:S01]  /*2a6d0*/  IMAD.X R177, R9, 0x1, R29, P3 ;  /* 0x0000000109b17824 */ /* 0x000fe200018e061d */
[----:B------:R-:W-:Y:S01]  /*2a6e0*/  IADD3 R76, P3, R23, R30, RZ ;  /* 0x0000001e174c7210 */ /* 0x000fe20007f7e0ff */
[----:B------:R-:W-:Y:S01]  /*2a6f0*/  IMAD.X R83, R9, 0x1, R69, P2 ;  /* 0x0000000109537824 */ /* 0x000fe200010e0645 */
[----:B------:R-:W-:-:S02]  /*2a700*/  IADD3 R26, P2, R23, R20, RZ ;  /* 0x00000014171a7210 */ /* 0x000fc40007f5e0ff */
[----:B------:R-:W-:Y:S01]  /*2a710*/  PRMT R153, R153, 0x3340, R244 ;  /* 0x0000334099997816 */ /* 0x000fe200000000f4 */
[C---:B------:R-:W-:Y:S01]  /*2a720*/  IMAD.X R77, R22.reuse, 0x1, R31, P3 ;  /* 0x00000001164d7824 */ /* 0x040fe200018e061f */
[----:B------:R-:W-:Y:S01]  /*2a730*/  LOP3.LUT R237, R237, 0xffff, RZ, 0xc0, !PT ;  /* 0x0000ffffeded7812 */ /* 0x000fe200078ec0ff */
[----:B------:R-:W-:Y:S01]  /*2a740*/  IMAD.X R27, R22, 0x1, R21, P2 ;  /* 0x00000001161b7824 */ /* 0x000fe200010e0615 */
[----:B------:R3:W-:Y:S01]  /*2a750*/  STL.64 [R1+0x1c8], R82 ;  /* 0x0001c85201007387 */ /* 0x0007e20000100a00 */
[----:B------:R-:W-:Y:S01]  /*2a760*/  IMAD.MOV.U32 R84, RZ, RZ, R245 ;  /* 0x000000ffff547224 */ /* 0x000fe200078e00f5 */
[----:B------:R-:W-:Y:S01]  /*2a770*/  LOP3.LUT R233, R233, 0xffff, RZ, 0xc0, !PT ;  /* 0x0000ffffe9e97812 */ /* 0x000fe200078ec0ff */
[----:B------:R-:W-:Y:S01]  /*2a780*/  IMAD.MOV.U32 R152, RZ, RZ, R243 ;  /* 0x000000ffff987224 */ /* 0x000fe200078e00f3 */
[----:B------:R-:W-:Y:S01]  /*2a790*/  STL.64 [R1+0x1c0], R76 ;  /* 0x0001c04c01007387 */ /* 0x000fe20000100a00 */
[----:B------:R-:W-:Y:S01]  /*2a7a0*/  VIADD R8, R23, UR26 ;  /* 0x0000001a17087c36 */ /* 0x000fe20008000000 */
[----:B------:R-:W-:Y:S01]  /*2a7b0*/  LOP3.LUT R231, R231, 0xffff, RZ, 0xc0, !PT ;  /* 0x0000ffffe7e77812 */ /* 0x000fe200078ec0ff */
[----:B------:R-:W-:Y:S01]  /*2a7c0*/  IMAD.MOV.U32 R154, RZ, RZ, R241 ;  /* 0x000000ffff9a7224 */ /* 0x000fe200078e00f1 */
[----:B------:R1:W-:Y:S01]  /*2a7d0*/  STL.64 [R1+0x1b8], R26 ;  /* 0x0001b81a01007387 */ /* 0x0003e20000100a00 */
[----:B------:R-:W-:Y:S01]  /*2a7e0*/  IMAD.MOV.U32 R86, RZ, RZ, R239 ;  /* 0x000000ffff567224 */ /* 0x000fe200078e00ef */
[----:B------:R-:W-:Y:S01]  /*2a7f0*/  LOP3.LUT R229, R229, 0xffff, RZ, 0xc0, !PT ;  /* 0x0000ffffe5e57812 */ /* 0x000fe200078ec0ff */
[----:B------:R-:W-:Y:S01]  /*2a800*/  IMAD.MOV.U32 R75, RZ, RZ, R235 ;  /* 0x000000ffff4b7224 */ /* 0x000fe200078e00eb */
[----:B------:R2:W-:Y:S01]  /*2a810*/  STSM.16.M88.4 [R4], R32 ;  /* 0x0000002004007844 */ /* 0x0005e20000000200 */
[----:B------:R-:W-:Y:S01]  /*2a820*/  PRMT R157, R237, 0x3340, R157 ;  /* 0x00003340ed9d7816 */ /* 0x000fe2000000009d */
[----:B---3--:R-:W-:Y:S01]  /*2a830*/  IMAD.MOV.U32 R83, RZ, RZ, R228 ;  /* 0x000000ffff537224 */ /* 0x008fe200078e00e4 */
[----:B------:R-:W-:-:S02]  /*2a840*/  PRMT R149, R233, 0x3340, R149 ;  /* 0x00003340e9957816 */ /* 0x000fc40000000095 */
[----:B------:R-:W-:Y:S02]  /*2a850*/  LOP3.LUT R79, R79, 0xffff, RZ, 0xc0, !PT ;  /* 0x0000ffff4f4f7812 */ /* 0x000fe400078ec0ff */
[----:B------:R-:W-:Y:S02]  /*2a860*/  LOP3.LUT R227, R227, 0xffff, RZ, 0xc0, !PT ;  /* 0x0000ffffe3e37812 */ /* 0x000fe400078ec0ff */
[----:B------:R-:W-:Y:S01]  /*2a870*/  LOP3.LUT R225, R225, 0xffff, RZ, 0xc0, !PT ;  /* 0x0000ffffe1e17812 */ /* 0x000fe200078ec0ff */
[----:B------:R-:W-:Y:S01]  /*2a880*/  IMAD.MOV.U32 R89, RZ, RZ, R214 ;  /* 0x000000ffff597224 */ /* 0x000fe200078e00d6 */
[----:B-1----:R-:W-:Y:S02]  /*2a890*/  IADD3 R26, P2, R23, R24, RZ ;  /* 0x00000018171a7210 */ /* 0x002fe40007f5e0ff */
[----:B------:R-:W-:Y:S02]  /*2a8a0*/  LOP3.LUT R223, R223, 0xffff, RZ, 0xc0, !PT ;  /* 0x0000ffffdfdf7812 */ /* 0x000fe400078ec0ff */
[----:B------:R-:W-:-:S02]  /*2a8b0*/  LOP3.LUT R93, R93, 0xffff, RZ, 0xc0, !PT ;  /* 0x0000ffff5d5d7812 */ /* 0x000fc400078ec0ff */
[----:B------:R-:W-:Y:S02]  /*2a8c0*/  LOP3.LUT R100, R100, 0xffff, RZ, 0xc0, !PT ;  /* 0x0000ffff64647812 */ /* 0x000fe400078ec0ff */
[----:B------:R-:W-:Y:S02]  /*2a8d0*/  LOP3.LUT R104, R104, 0xffff, RZ, 0xc0, !PT ;  /* 0x0000ffff68687812 */ /* 0x000fe400078ec0ff */
[----:B------:R-:W-:Y:S01]  /*2a8e0*/  LOP3.LUT R158, R204, 0xffff, RZ, 0xc0, !PT ;  /* 0x0000ffffcc9e7812 */ /* 0x000fe200078ec0ff */
[----:B------:R-:W-:Y:S01]  /*2a8f0*/  IMAD.MOV.U32 R76, RZ, RZ, R208 ;  /* 0x000000ffff4c7224 */ /* 0x000fe200078e00d0 */
[----:B--2---:R-:W-:Y:S01]  /*2a900*/  IADD3 R32, P3, R23, R28, RZ ;  /* 0x0000001c17207210 */ /* 0x004fe20007f7e0ff */
[C---:B------:R-:W-:Y:S01]  /*2a910*/  IMAD.X R27, R22.reuse, 0x1, R69, P2 ;  /* 0x00000001161b7824 */ /* 0x040fe200010e0645 */
[----:B------:R-:W-:Y:S01]  /*2a920*/  ULDC UR27, c[0x0][0x248] ;  /* 0x00009200001b7ab9 */ /* 0x000fe20000000800 */
[----:B------:R-:W-:Y:S02]  /*2a930*/  ULDC UR26, c[0x0][0x248] ;  /* 0x00009200001a7ab9 */ /* 0x000fe40000000800 */
[----:B------:R-:W-:Y:S01]  /*2a940*/  IMAD.X R33, R22, 0x1, R29, P3 ;  /* 0x0000000116217824 */ /* 0x000fe200018e061d */
[----:B------:R-:W-:-:S04]  /*2a950*/  SHF.R.S32.HI R23, RZ, 0x1f, R8 ;  /* 0x0000001fff177819 */ /* 0x000fc80000011408 */
[----:B------:R1:W-:Y:S04]  /*2a960*/  STL.64 [R1+0x1b0], R32 ;  /* 0x0001b02001007387 */ /* 0x0003e80000100a00 */
[----:B------:R2:W-:Y:S01]  /*2a970*/  STL.64 [R1+0x1a8], R26 ;  /* 0x0001a81a01007387 */ /* 0x0005e20000100a00 */
[C---:B-1----:R-:W-:Y:S02]  /*2a980*/  IADD3 R32, P3, R8.reuse, R30, RZ ;  /* 0x0000001e08207210 */ /* 0x042fe40007f7e0ff */
[----:B--2---:R-:W-:-:S03]  /*2a990*/  IADD3 R26, P2, R8, R20, RZ ;  /* 0x00000014081a7210 */ /* 0x004fc60007f5e0ff */
[C---:B------:R-:W-:Y:S02]  /*2a9a0*/  IMAD.X R33, R23.reuse, 0x1, R31, P3 ;  /* 0x0000000117217824 */ /* 0x040fe400018e061f */
[----:B------:R-:W-:-:S03]  /*2a9b0*/  IMAD.X R27, R23, 0x1, R21, P2 ;  /* 0x00000001171b7824 */ /* 0x000fc600010e0615 */
[----:B------:R1:W-:Y:S01]  /*2a9c0*/  STL.64 [R1+0x1a0], R32 ;  /* 0x0001a02001007387 */ /* 0x0003e20000100a00 */
[C---:B------:R-:W-:Y:S01]  /*2a9d0*/  VIADD R9, R8.reuse, UR25 ;  /* 0x0000001908097c36 */ /* 0x040fe20008000000 */
[----:B------:R-:W-:Y:S02]  /*2a9e0*/  PRMT R148, R231, 0x3340, R148 ;  /* 0x00003340e7947816 */ /* 0x000fe40000000094 */
[----:B------:R-:W-:Y:S01]  /*2a9f0*/  PRMT R141, R229, 0x3340, R141 ;  /* 0x00003340e58d7816 */ /* 0x000fe2000000008d */
[----:B------:R2:W-:Y:S01]  /*2aa00*/  STL.64 [R1+0x198], R26 ;  /* 0x0001981a01007387 */ /* 0x0005e20000100a00 */
[C---:B-1----:R-:W-:Y:S02]  /*2aa10*/  IADD3 R32, P3, R8.reuse, R28, RZ ;  /* 0x0000001c08207210 */ /* 0x042fe40007f7e0ff */
[----:B------:R-:W-:Y:S02]  /*2aa20*/  PRMT R124, R79, 0x3340, R124 ;  /* 0x000033404f7c7816 */ /* 0x000fe4000000007c */
[----:B------:R-:W-:Y:S01]  /*2aa30*/  PRMT R140, R227, 0x3340, R140 ;  /* 0x00003340e38c7816 */ /* 0x000fe2000000008c */
[----:B------:R-:W-:Y:S01]  /*2aa40*/  IMAD.X R33, R23, 0x1, R29, P3 ;  /* 0x0000000117217824 */ /* 0x000fe200018e061d */
[----:B--2---:R-:W-:-:S02]  /*2aa50*/  IADD3 R26, P2, R8, R24, RZ ;  /* 0x00000018081a7210 */ /* 0x004fc40007f5e0ff */
[----:B------:R-:W-:Y:S01]  /*2aa60*/  PRMT R133, R225, 0x3340, R133 ;  /* 0x00003340e1857816 */ /* 0x000fe20000000085 */
[----:B------:R-:W-:Y:S01]  /*2aa70*/  IMAD.MOV.U32 R204, RZ, RZ, R144 ;  /* 0x000000ffffcc7224 */ /* 0x000fe200078e0090 */
[----:B------:R1:W-:Y:S01]  /*2aa80*/  STL.64 [R1+0x190], R32 ;  /* 0x0001902001007387 */ /* 0x0003e20000100a00 */
[----:B------:R-:W-:Y:S01]  /*2aa90*/  IMAD.X R27, R23, 0x1, R69, P2 ;  /* 0x00000001171b7824 */ /* 0x000fe200010e0645 */
[----:B------:R-:W-:Y:S02]  /*2aaa0*/  SHF.R.S32.HI R22, RZ, 0x1f, R9 ;  /* 0x0000001fff167819 */ /* 0x000fe40000011409 */
[----:B------:R-:W-:Y:S02]  /*2aab0*/  PRMT R132, R223, 0x3340, R132 ;  /* 0x00003340df847816 */ /* 0x000fe40000000084 */
[----:B------:R-:W-:Y:S01]  /*2aac0*/  PRMT R146, R93, 0x3340, R100 ;  /* 0x000033405d927816 */ /* 0x000fe20000000064 */
[----:B------:R2:W-:Y:S01]  /*2aad0*/  STL.64 [R1+0x188], R26 ;  /* 0x0001881a01007387 */ /* 0x0005e20000100a00 */
[----:B------:R-:W-:Y:S01]  /*2aae0*/  PRMT R116, R104, 0x3340, R116 ;  /* 0x0000334068747816 */ /* 0x000fe20000000074 */
[----:B------:R-:W-:Y:S01]  /*2aaf0*/  IMAD.MOV.U32 R208, RZ, RZ, R143 ;  /* 0x000000ffffd07224 */ /* 0x000fe200078e008f */
[----:B------:R-:W-:Y:S01]  /*2ab00*/  ULDC UR25, c[0x0][0x248] ;  /* 0x0000920000197ab9 */ /* 0x000fe20000000800 */
[----:B-1----:R-:W-:-:S05]  /*2ab10*/  IADD3 R32, P3, R9, R30, RZ ;  /* 0x0000001e09207210 */ /* 0x002fca0007f7e0ff */
[----:B------:R-:W-:Y:S01]  /*2ab20*/  IMAD.X R33, R22, 0x1, R31, P3 ;  /* 0x0000000116217824 */ /* 0x000fe200018e061f */
[----:B--2---:R-:W-:-:S04]  /*2ab30*/  IADD3 R26, P2, R9, R20, RZ ;  /* 0x00000014091a7210 */ /* 0x004fc80007f5e0ff */
[----:B------:R1:W-:Y:S01]  /*2ab40*/  STL.64 [R1+0x180], R32 ;  /* 0x0001802001007387 */ /* 0x0003e20000100a00 */
[----:B------:R-:W-:Y:S02]  /*2ab50*/  IMAD.X R27, R22, 0x1, R21, P2 ;  /* 0x00000001161b7824 */ /* 0x000fe400010e0615 */
[C---:B------:R-:W-:Y:S01]  /*2ab60*/  VIADD R8, R9.reuse, UR24 ;  /* 0x0000001809087c36 */ /* 0x040fe20008000000 */
[----:B------:R-:W-:Y:S02]  /*2ab70*/  ULDC UR24, c[0x0][0x248] ;  /* 0x0000920000187ab9 */ /* 0x000fe40000000800 */
[----:B------:R2:W-:Y:S01]  /*2ab80*/  STL.64 [R1+0x178], R26 ;  /* 0x0001781a01007387 */ /* 0x0005e20000100a00 */
[----:B-1----:R-:W-:-:S05]  /*2ab90*/  IADD3 R32, P3, R9, R28, RZ ;  /* 0x0000001c09207210 */ /* 0x002fca0007f7e0ff */
[C---:B------:R-:W-:Y:S01]  /*2aba0*/  IMAD.X R33, R22.reuse, 0x1, R29, P3 ;  /* 0x0000000116217824 */ /* 0x040fe200018e061d */
[----:B--2---:R-:W-:Y:S02]  /*2abb0*/  IADD3 R26, P2, R9, R24, RZ ;  /* 0x00000018091a7210 */ /* 0x004fe40007f5e0ff */
[----:B------:R-:W-:Y:S02]  /*2abc0*/  SHF.R.S32.HI R23, RZ, 0x1f, R8 ;  /* 0x0000001fff177819 */ /* 0x000fe40000011408 */
[----:B------:R1:W-:Y:S01]  /*2abd0*/  STL.64 [R1+0x170], R32 ;  /* 0x0001702001007387 */ /* 0x0003e20000100a00 */
[----:B------:R-:W-:-:S05]  /*2abe0*/  IMAD.X R27, R22, 0x1, R69, P2 ;  /* 0x00000001161b7824 */ /* 0x000fca00010e0645 */
[----:B------:R2:W-:Y:S01]  /*2abf0*/  STL.64 [R1+0x168], R26 ;  /* 0x0001681a01007387 */ /* 0x0005e20000100a00 */
        /* <DEDUP_REMOVED lines=152> */
[C---:B--2---:R-:W-:Y:S02]  /*2b580*/  IADD3 R26, P2, R8.reuse, R20, RZ ;  /* 0x00000014081a7210 */ /* 0x044fe40007f5e0ff */
[----:B------:R-:W-:-:S03]  /*2b590*/  IADD3 R22, P3, R8, R28, RZ ;  /* 0x0000001c08167210 */ /* 0x000fc60007f7e0ff */
[C---:B------:R-:W-:Y:S02]  /*2b5a0*/  IMAD.X R27, R9.reuse, 0x1, R21, P2 ;  /* 0x00000001091b7824 */ /* 0x040fe400010e0615 */
[----:B------:R-:W-:Y:S01]  /*2b5b0*/  IMAD.X R23, R9, 0x1, R29, P3 ;  /* 0x0000000109177824 */ /* 0x000fe200018e061d */
[----:B------:R-:W-:Y:S01]  /*2b5c0*/  STL.64 [R1+0x20], R32 ;  /* 0x0000202001007387 */ /* 0x000fe20000100a00 */
[C---:B------:R-:W-:Y:S01]  /*2b5d0*/  VIADD R246, R8.reuse, UR7 ;  /* 0x0000000708f67c36 */ /* 0x040fe20008000000 */
[----:B------:R-:W-:Y:S02]  /*2b5e0*/  ULDC UR7, c[0x0][0x248] ;  /* 0x0000920000077ab9 */ /* 0x000fe40000000800 */
[----:B------:R1:W-:Y:S04]  /*2b5f0*/  STL.64 [R1+0x18], R26 ;  /* 0x0000181a01007387 */ /* 0x0003e80000100a00 */
[----:B------:R2:W-:Y:S01]  /*2b600*/  STL.64 [R1+0x10], R22 ;  /* 0x0000101601007387 */ /* 0x0005e20000100a00 */
[----:B-1----:R-:W-:-:S02]  /*2b610*/  IADD3 R26, P2, R8, R24, RZ ;  /* 0x00000018081a7210 */ /* 0x002fc40007f5e0ff */
[----:B------:R-:W-:Y:S02]  /*2b620*/  SHF.R.S32.HI R8, RZ, 0x1f, R246 ;  /* 0x0000001fff087819 */ /* 0x000fe400000114f6 */
[C---:B--2---:R-:W-:Y:S01]  /*2b630*/  IADD3 R22, P3, R246.reuse, R30, RZ ;  /* 0x0000001ef6167210 */ /* 0x044fe20007f7e0ff */
[----:B------:R-:W-:Y:S01]  /*2b640*/  IMAD.X R27, R9, 0x1, R69, P2 ;  /* 0x00000001091b7824 */ /* 0x000fe200010e0645 */
[C---:B------:R-:W-:Y:S01]  /*2b650*/  IADD3 R250, P2, R246.reuse, R20, RZ ;  /* 0x00000014f6fa7210 */ /* 0x040fe20007f5e0ff */
[----:B------:R-:W-:Y:S01]  /*2b660*/  VIADD R238, R246, UR5 ;  /* 0x00000005f6ee7c36 */ /* 0x000fe20008000000 */
[----:B------:R-:W-:Y:S01]  /*2b670*/  ULDC UR5, c[0x0][0x248] ;  /* 0x0000920000057ab9 */ /* 0x000fe20000000800 */
[----:B------:R-:W-:Y:S01]  /*2b680*/  IMAD.X R23, R8, 0x1, R31, P3 ;  /* 0x0000000108177824 */ /* 0x000fe200018e061f */
[----:B------:R-:W-:Y:S01]  /*2b690*/  IADD3 R248, P3, R246, R28, RZ ;  /* 0x0000001cf6f87210 */ /* 0x000fe20007f7e0ff */
[----:B------:R-:W-:Y:S01]  /*2b6a0*/  IMAD.X R251, R8, 0x1, R21, P2 ;  /* 0x0000000108fb7824 */ /* 0x000fe200010e0615 */
[----:B------:R-:W-:-:S02]  /*2b6b0*/  IADD3 R246, P2, R246, R24, RZ ;  /* 0x00000018f6f67210 */ /* 0x000fc40007f5e0ff */
[----:B------:R-:W-:Y:S01]  /*2b6c0*/  SHF.R.S32.HI R9, RZ, 0x1f, R238 ;  /* 0x0000001fff097819 */ /* 0x000fe200000114ee */
[----:B------:R-:W-:Y:S01]  /*2b6d0*/  IMAD.X R249, R8, 0x1, R29, P3 ;  /* 0x0000000108f97824 */ /* 0x000fe200018e061d */
[----:B------:R-:W-:Y:S01]  /*2b6e0*/  IADD3 R244, P3, R238, R30, RZ ;  /* 0x0000001eeef47210 */ /* 0x000fe20007f7e0ff */
[----:B------:R-:W-:Y:S01]  /*2b6f0*/  IMAD.X R247, R8, 0x1, R69, P2 ;  /* 0x0000000108f77824 */ /* 0x000fe200010e0645 */
[C---:B------:R-:W-:Y:S01]  /*2b700*/  IADD3 R242, P2, R238.reuse, R20, RZ ;  /* 0x00000014eef27210 */ /* 0x040fe20007f5e0ff */
[C---:B------:R-:W-:Y:S01]  /*2b710*/  VIADD R230, R238.reuse, UR15 ;  /* 0x0000000feee67c36 */ /* 0x040fe20008000000 */
[----:B------:R-:W-:Y:S01]  /*2b720*/  STL.64 [R1+0x8], R26 ;  /* 0x0000081a01007387 */ /* 0x000fe20000100a00 */
[C---:B------:R-:W-:Y:S01]  /*2b730*/  IMAD.X R245, R9.reuse, 0x1, R31, P3 ;  /* 0x0000000109f57824 */ /* 0x040fe200018e061f */
[C---:B------:R-:W-:Y:S01]  /*2b740*/  IADD3 R240, P3, R238.reuse, R28, RZ ;  /* 0x0000001ceef07210 */ /* 0x040fe20007f7e0ff */
[C---:B------:R-:W-:Y:S01]  /*2b750*/  IMAD.X R243, R9.reuse, 0x1, R21, P2 ;  /* 0x0000000109f37824 */ /* 0x040fe200010e0615 */
[----:B------:R-:W-:Y:S01]  /*2b760*/  IADD3 R238, P2, R238, R24, RZ ;  /* 0x00000018eeee7210 */ /* 0x000fe20007f5e0ff */
[----:B------:R-:W-:Y:S01]  /*2b770*/  IMAD.MOV.U32 R79, RZ, RZ, R224 ;  /* 0x000000ffff4f7224 */ /* 0x000fe200078e00e0 */
[----:B------:R-:W-:Y:S01]  /*2b780*/  SHF.R.S32.HI R8, RZ, 0x1f, R230 ;  /* 0x0000001fff087819 */ /* 0x000fe200000114e6 */
[C---:B------:R-:W-:Y:S01]  /*2b790*/  IMAD.X R241, R9.reuse, 0x1, R29, P3 ;  /* 0x0000000109f17824 */ /* 0x040fe200018e061d */
[C---:B------:R-:W-:Y:S01]  /*2b7a0*/  IADD3 R236, P3, R230.reuse, R30, RZ ;  /* 0x0000001ee6ec7210 */ /* 0x040fe20007f7e0ff */
[----:B------:R-:W-:Y:S01]  /*2b7b0*/  IMAD.X R239, R9, 0x1, R69, P2 ;  /* 0x0000000109ef7824 */ /* 0x000fe200010e0645 */
[C---:B------:R-:W-:Y:S01]  /*2b7c0*/  IADD3 R234, P2, R230.reuse, R20, RZ ;  /* 0x00000014e6ea7210 */ /* 0x040fe20007f5e0ff */
[----:B------:R-:W-:Y:S01]  /*2b7d0*/  VIADD R222, R230, UR14 ;  /* 0x0000000ee6de7c36 */ /* 0x000fe20008000000 */
[----:B------:R1:W-:Y:S01]  /*2b7e0*/  STL.64 [R1], R22 ;  /* 0x0000001601007387 */ /* 0x0003e20000100a00 */
[----:B------:R-:W-:Y:S01]  /*2b7f0*/  IMAD.X R237, R8, 0x1, R31, P3 ;  /* 0x0000000108ed7824 */ /* 0x000fe200018e061f */
[----:B------:R-:W-:Y:S01]  /*2b800*/  IADD3 R232, P3, R230, R28, RZ ;  /* 0x0000001ce6e87210 */ /* 0x000fe20007f7e0ff */
[----:B------:R-:W-:Y:S01]  /*2b810*/  IMAD.X R235, R8, 0x1, R21, P2 ;  /* 0x0000000108eb7824 */ /* 0x000fe200010e0615 */
[----:B------:R-:W-:Y:S01]  /*2b820*/  IADD3 R230, P2, R230, R24, RZ ;  /* 0x00000018e6e67210 */ /* 0x000fe20007f5e0ff */
[----:B------:R-:W-:Y:S01]  /*2b830*/  IMAD.MOV.U32 R100, RZ, RZ, R212 ;  /* 0x000000ffff647224 */ /* 0x000fe200078e00d4 */
[----:B------:R-:W-:Y:S01]  /*2b840*/  ULDC UR15, c[0x0][0x248] ;  /* 0x00009200000f7ab9 */ /* 0x000fe20000000800 */
[----:B------:R-:W-:Y:S01]  /*2b850*/  IMAD.X R233, R8, 0x1, R29, P3 ;  /* 0x0000000108e97824 */ /* 0x000fe200018e061d */
[----:B------:R-:W-:Y:S01]  /*2b860*/  IADD3 R228, P3, R222, R30, RZ ;  /* 0x0000001edee47210 */ /* 0x000fe20007f7e0ff */
[----:B------:R-:W-:Y:S01]  /*2b870*/  IMAD.X R231, R8, 0x1, R69, P2 ;  /* 0x0000000108e77824 */ /* 0x000fe200010e0645 */
[----:B------:R-:W-:Y:S01]  /*2b880*/  ULDC UR14, c[0x0][0x248] ;  /* 0x00009200000e7ab9 */ /* 0x000fe20000000800 */
[----:B-1----:R-:W-:-:S02]  /*2b890*/  SHF.R.S32.HI R23, RZ, 0x1f, R222 ;  /* 0x0000001fff177819 */ /* 0x002fc400000114de */
[C---:B------:R-:W-:Y:S01]  /*2b8a0*/  IADD3 R226, P2, R222.reuse, R20, RZ ;  /* 0x00000014dee27210 */ /* 0x040fe20007f5e0ff */
[C---:B------:R-:W-:Y:S01]  /*2b8b0*/  VIADD R22, R222.reuse, UR13 ;  /* 0x0000000dde167c36 */ /* 0x040fe20008000000 */
[----:B------:R-:W-:Y:S01]  /*2b8c0*/  ULDC UR13, c[0x0][0x248] ;  /* 0x00009200000d7ab9 */ /* 0x000fe20000000800 */
[C---:B------:R-:W-:Y:S01]  /*2b8d0*/  IMAD.X R229, R23.reuse, 0x1, R31, P3 ;  /* 0x0000000117e57824 */ /* 0x040fe200018e061f */
[C---:B------:R-:W-:Y:S01]  /*2b8e0*/  IADD3 R224, P3, R222.reuse, R28, RZ ;  /* 0x0000001cdee07210 */ /* 0x040fe20007f7e0ff */
[C---:B------:R-:W-:Y:S01]  /*2b8f0*/  IMAD.X R227, R23.reuse, 0x1, R21, P2 ;  /* 0x0000000117e37824 */ /* 0x040fe200010e0615 */
[----:B------:R-:W-:Y:S02]  /*2b900*/  IADD3 R222, P2, R222, R24, RZ ;  /* 0x00000018dede7210 */ /* 0x000fe40007f5e0ff */
[----:B------:R-:W-:Y:S01]  /*2b910*/  SHF.R.S32.HI R9, RZ, 0x1f, R22 ;  /* 0x0000001fff097819 */ /* 0x000fe20000011416 */
[C---:B------:R-:W-:Y:S01]  /*2b920*/  IMAD.X R225, R23.reuse, 0x1, R29, P3 ;  /* 0x0000000117e17824 */ /* 0x040fe200018e061d */
[C---:B------:R-:W-:Y:S01]  /*2b930*/  IADD3 R214, P3, R22.reuse, R30, RZ ;  /* 0x0000001e16d67210 */ /* 0x040fe20007f7e0ff */
[----:B------:R-:W-:Y:S01]  /*2b940*/  IMAD.X R223, R23, 0x1, R69, P2 ;  /* 0x0000000117df7824 */ /* 0x000fe200010e0645 */
[----:B------:R-:W-:Y:S01]  /*2b950*/  IADD3 R212, P2, R22, R20, RZ ;  /* 0x0000001416d47210 */ /* 0x000fe20007f5e0ff */
[----:B------:R-:W-:-:S02]  /*2b960*/  IMAD.MOV.U32 R144, RZ, RZ, R215 ;  /* 0x000000ffff907224 */ /* 0x000fc400078e00d7 */
[----:B------:R-:W-:Y:S02]  /*2b970*/  IMAD.MOV.U32 R104, RZ, RZ, R210 ;  /* 0x000000ffff687224 */ /* 0x000fe400078e00d2 */
[C---:B------:R-:W-:Y:S01]  /*2b980*/  IMAD.X R215, R9.reuse, 0x1, R31, P3 ;  /* 0x0000000109d77824 */ /* 0x040fe200018e061f */
[C---:B------:R-:W-:Y:S01]  /*2b990*/  IADD3 R210, P3, R22.reuse, R28, RZ ;  /* 0x0000001c16d27210 */ /* 0x040fe20007f7e0ff */
[C---:B------:R-:W-:Y:S01]  /*2b9a0*/  VIADD R8, R22.reuse, UR12 ;  /* 0x0000000c16087c36 */ /* 0x040fe20008000000 */
[----:B------:R-:W-:Y:S01]  /*2b9b0*/  ULDC UR12, c[0x0][0x248] ;  /* 0x00009200000c7ab9 */ /* 0x000fe20000000800 */
[----:B------:R-:W-:Y:S02]  /*2b9c0*/  IMAD.MOV.U32 R143, RZ, RZ, R213 ;  /* 0x000000ffff8f7224 */ /* 0x000fe400078e00d5 */
[C---:B------:R-:W-:Y:S01]  /*2b9d0*/  IMAD.X R213, R9.reuse, 0x1, R21, P2 ;  /* 0x0000000109d57824 */ /* 0x040fe200010e0615 */
[----:B------:R-:W-:Y:S01]  /*2b9e0*/  IADD3 R32, P2, R22, R24, RZ ;  /* 0x0000001816207210 */ /* 0x000fe20007f5e0ff */
[----:B------:R-:W-:Y:S01]  /*2b9f0*/  IMAD.X R211, R9, 0x1, R29, P3 ;  /* 0x0000000109d37824 */ /* 0x000fe200018e061d */
[----:B------:R-:W-:-:S02]  /*2ba00*/  SHF.R.S32.HI R23, RZ, 0x1f, R8 ;  /* 0x0000001fff177819 */ /* 0x000fc40000011408 */
[----:B------:R-:W-:Y:S01]  /*2ba10*/  IADD3 R26, P3, R8, R30, RZ ;  /* 0x0000001e081a7210 */ /* 0x000fe20007f7e0ff */
[----:B------:R-:W-:-:S04]  /*2ba20*/  IMAD.X R33, R9, 0x1, R69, P2 ;  /* 0x0000000109217824 */ /* 0x000fc800010e0645 */
[----:B------:R-:W-:Y:S01]  /*2ba30*/  IMAD.X R27, R23, 0x1, R31, P3 ;  /* 0x00000001171b7824 */ /* 0x000fe200018e061f */
[----:B------:R1:W-:Y:S04]  /*2ba40*/  STL.64 [R1+0xe78], R32 ;  /* 0x000e782001007387 */ /* 0x0003e80000100a00 */
[----:B------:R2:W-:Y:S01]  /*2ba50*/  STL.64 [R1+0xe70], R26 ;  /* 0x000e701a01007387 */ /* 0x0005e20000100a00 */
[C---:B-1----:R-:W-:Y:S02]  /*2ba60*/  IADD3 R32, P2, R8.reuse, R20, RZ ;  /* 0x0000001408207210 */ /* 0x042fe40007f5e0ff */
[----:B--2---:R-:W-:-:S03]  /*2ba70*/  IADD3 R26, P3, R8, R28, RZ ;  /* 0x0000001c081a7210 */ /* 0x004fc60007f7e0ff */
[C---:B------:R-:W-:Y:S02]  /*2ba80*/  IMAD.X R33, R23.reuse, 0x1, R21, P2 ;  /* 0x0000000117217824 */ /* 0x040fe400010e0615 */
[C---:B------:R-:W-:Y:S01]  /*2ba90*/  VIADD R22, R8.reuse, UR55 ;  /* 0x0000003708167c36 */ /* 0x040fe20008000000 */
[----:B------:R-:W-:Y:S01]  /*2baa0*/  ULDC UR55, c[0x0][0x248] ;  /* 0x0000920000377ab9 */ /* 0x000fe20000000800 */
[----:B------:R-:W-:Y:S01]  /*2bab0*/  IMAD.X R27, R23, 0x1, R29, P3 ;  /* 0x00000001171b7824 */ /* 0x000fe200018e061d */
[----:B------:R1:W-:Y:S02]  /*2bac0*/  STL.64 [R1+0xe68], R32 ;  /* 0x000e682001007387 */ /* 0x0003e40000100a00 */
[----:B------:R-:W-:Y:S02]  /*2bad0*/  SHF.R.S32.HI R9, RZ, 0x1f, R22 ;  /* 0x0000001fff097819 */ /* 0x000fe40000011416 */
[----:B------:R2:W-:Y:S01]  /*2bae0*/  STL.64 [R1+0xe60], R26 ;  /* 0x000e601a01007387 */ /* 0x0005e20000100a00 */
[----:B-1----:R-:W-:-:S02]  /*2baf0*/  IADD3 R32, P2, R8, R24, RZ ;  /* 0x0000001808207210 */ /* 0x002fc40007f5e0ff */
[----:B--2---:R-:W-:-:S03]  /*2bb00*/  IADD3 R26, P3, R22, R30, RZ ;  /* 0x0000001e161a7210 */ /* 0x004fc60007f7e0ff */
[----:B------:R-:W-:Y:S02]  /*2bb10*/  IMAD.X R33, R23, 0x1, R69, P2 ;  /* 0x0000000117217824 */ /* 0x000fe400010e0645 */
[----:B------:R-:W-:-:S03]  /*2bb20*/  IMAD.X R27, R9, 0x1, R31, P3 ;  /* 0x00000001091b7824 */ /* 0x000fc600018e061f */
        /* <DEDUP_REMOVED lines=728> */
[----:B------:R1:W-:Y:S04]  /*2e8b0*/  STL.64 [R1+0x588], R32 ;  /* 0x0005882001007387 */ /* 0x0003e80000100a00 */
[----:B------:R2:W-:Y:S01]  /*2e8c0*/  STL.64 [R1+0x568], R26 ;  /* 0x0005681a01007387 */ /* 0x0005e20000100a00 */
[----:B-1----:R-:W-:-:S02]  /*2e8d0*/  IADD3 R32, P2, R22, R24, RZ ;  /* 0x0000001816207210 */ /* 0x002fc40007f5e0ff */
[----:B------:R-:W-:Y:S02]  /*2e8e0*/  SHF.R.S32.HI R22, RZ, 0x1f, R8 ;  /* 0x0000001fff167819 */ /* 0x000fe40000011408 */
[----:B--2---:R-:W-:Y:S01]  /*2e8f0*/  IADD3 R26, P3, R8, R30, RZ ;  /* 0x0000001e081a7210 */ /* 0x004fe20007f7e0ff */
[----:B------:R-:W-:-:S04]  /*2e900*/  IMAD.X R33, R9, 0x1, R69, P2 ;  /* 0x0000000109217824 */ /* 0x000fc800010e0645 */
[----:B------:R-:W-:Y:S01]  /*2e910*/  IMAD.X R27, R22, 0x1, R31, P3 ;  /* 0x00000001161b7824 */ /* 0x000fe200018e061f */
[----:B------:R1:W-:Y:S04]  /*2e920*/  STL.64 [R1+0x560], R32 ;  /* 0x0005602001007387 */ /* 0x0003e80000100a00 */
[----:B------:R2:W-:Y:S01]  /*2e930*/  STL.64 [R1+0x548], R26 ;  /* 0x0005481a01007387 */ /* 0x0005e20000100a00 */
[C---:B-1----:R-:W-:Y:S02]  /*2e940*/  IADD3 R32, P2, R8.reuse, R20, RZ ;  /* 0x0000001408207210 */ /* 0x042fe40007f5e0ff */
[----:B--2---:R-:W-:-:S03]  /*2e950*/  IADD3 R26, P3, R8, R28, RZ ;  /* 0x0000001c081a7210 */ /* 0x004fc60007f7e0ff */
[----:B------:R-:W-:Y:S02]  /*2e960*/  IMAD.X R33, R22, 0x1, R21, P2 ;  /* 0x0000000116217824 */ /* 0x000fe400010e0615 */
[----:B------:R-:W-:Y:S01]  /*2e970*/  VIADD R9, R8, UR12 ;  /* 0x0000000c08097c36 */ /* 0x000fe20008000000 */
        /* <DEDUP_REMOVED lines=13> */
[C---:B------:R-:W-:Y:S02]  /*2ea50*/  IMAD.X R33, R8.reuse, 0x1, R21, P2 ;  /* 0x0000000108217824 */ /* 0x040fe400010e0615 */
[----:B------:R-:W-:Y:S01]  /*2ea60*/  VIADD R22, R9, UR55 ;  /* 0x0000003709167c36 */ /* 0x000fe20008000000 */
[----:B------:R-:W-:Y:S01]  /*2ea70*/  LOP3.LUT R105, R105, 0xffff, RZ, 0xc0, !PT ;  /* 0x0000ffff69697812 */ /* 0x000fe200078ec0ff */
[----:B------:R-:W-:Y:S01]  /*2ea80*/  IMAD.X R27, R8, 0x1, R29, P3 ;  /* 0x00000001081b7824 */ /* 0x000fe200018e061d */
[----:B------:R1:W-:Y:S01]  /*2ea90*/  STL.64 [R1+0x500], R32 ;  /* 0x0005002001007387 */ /* 0x0003e20000100a00 */
[----:B------:R-:W-:Y:S02]  /*2eaa0*/  IMAD.MOV.U32 R93, RZ, RZ, R89 ;  /* 0x000000ffff5d7224 */ /* 0x000fe400078e0059 */
[----:B------:R-:W-:Y:S01]  /*2eab0*/  IMAD.MOV.U32 R77, RZ, RZ, R206 ;  /* 0x000000ffff4d7224 */ /* 0x000fe200078e00ce */
[----:B------:R2:W-:Y:S01]  /*2eac0*/  STL.64 [R1+0x4e8], R26 ;  /* 0x0004e81a01007387 */ /* 0x0005e20000100a00 */
[----:B------:R-:W-:-:S02]  /*2ead0*/  IMAD.MOV.U32 R101, RZ, RZ, R208 ;  /* 0x000000ffff657224 */ /* 0x000fc400078e00d0 */
[----:B------:R-:W-:Y:S02]  /*2eae0*/  IMAD.MOV.U32 R95, RZ, RZ, R207 ;  /* 0x000000ffff5f7224 */ /* 0x000fe400078e00cf */
[----:B------:R-:W-:Y:S01]  /*2eaf0*/  IMAD.MOV.U32 R97, RZ, RZ, R205 ;  /* 0x000000ffff617224 */ /* 0x000fe200078e00cd */
[----:B------:R-:W-:Y:S01]  /*2eb00*/  LOP3.LUT R6, R6, 0xffff7fff, RZ, 0xc0, !PT ;  /* 0xffff7fff06067812 */ /* 0x000fe200078ec0ff */
[----:B------:R-:W-:Y:S01]  /*2eb10*/  ULDC UR55, c[0x0][0x228] ;  /* 0x00008a0000377ab9 */ /* 0x000fe20000000800 */
[----:B-1----:R-:W-:Y:S02]  /*2eb20*/  IADD3 R32, P2, R9, R24, RZ ;  /* 0x0000001809207210 */ /* 0x002fe40007f5e0ff */
        /* <DEDUP_REMOVED lines=9> */
[C---:B------:R-:W-:Y:S01]  /*2ebc0*/  VIADD R8, R22.reuse, UR54 ;  /* 0x0000003616087c36 */ /* 0x040fe20008000000 */
[----:B------:R-:W-:Y:S01]  /*2ebd0*/  PRMT R117, R105, 0x3340, R117 ;  /* 0x0000334069757816 */ /* 0x000fe20000000075 */
[----:B------:R-:W-:Y:S01]  /*2ebe0*/  IMAD.X R27, R9, 0x1, R29, P3 ;  /* 0x00000001091b7824 */ /* 0x000fe200018e061d */
[----:B------:R1:W-:Y:S01]  /*2ebf0*/  STL.64 [R1+0x4c0], R32 ;  /* 0x0004c02001007387 */ /* 0x0003e20000100a00 */
[----:B------:R-:W-:Y:S01]  /*2ec00*/  IMAD.MOV.U32 R89, RZ, RZ, R202 ;  /* 0x000000ffff597224 */ /* 0x000fe200078e00ca */
[----:B------:R-:W-:Y:S01]  /*2ec10*/  LOP3.LUT R7, R7, 0xff7fffff, RZ, 0xc0, !PT ;  /* 0xff7fffff07077812 */ /* 0x000fe200078ec0ff */
[----:B------:R-:W-:Y:S01]  /*2ec20*/  ULDC UR54, c[0x0][0x228] ;  /* 0x00008a0000367ab9 */ /* 0x000fe20000000800 */
        /* <DEDUP_REMOVED lines=12> */
[----:B------:R-:W-:Y:S01]  /*2ecf0*/  LOP3.LUT R3, R3, 0xffdfffff, RZ, 0xc0, !PT ;  /* 0xffdfffff03037812 */ /* 0x000fe200078ec0ff */
[----:B------:R-:W-:Y:S01]  /*2ed00*/  IMAD.X R27, R22, 0x1, R29, P3 ;  /* 0x00000001161b7824 */ /* 0x000fe200018e061d */
[----:B------:R1:W-:Y:S01]  /*2ed10*/  STL.64 [R1+0x4d0], R32 ;  /* 0x0004d02001007387 */ /* 0x0003e20000100a00 */
[----:B------:R-:W-:Y:S01]  /*2ed20*/  IMAD.MOV.U32 R82, RZ, RZ, R89 ;  /* 0x000000ffff527224 */ /* 0x000fe200078e0059 */
[----:B------:R-:W-:Y:S01]  /*2ed30*/  PRMT R156, R156, 0x3340, R0 ;  /* 0x000033409c9c7816 */ /* 0x000fe20000000000 */
[----:B------:R-:W-:Y:S01]  /*2ed40*/  IMAD.MOV.U32 R105, RZ, RZ, R204 ;  /* 0x000000ffff697224 */ /* 0x000fe200078e00cc */
[----:B------:R2:W-:Y:S01]  /*2ed50*/  STL.64 [R1+0x4f8], R26 ;  /* 0x0004f81a01007387 */ /* 0x0005e20000100a00 */
[----:B------:R-:W-:Y:S01]  /*2ed60*/  PRMT R158, R158, 0x3340, R0 ;  /* 0x000033409e9e7816 */ /* 0x000fe20000000000 */
[----:B------:R-:W-:Y:S01]  /*2ed70*/  ULDC UR53, c[0x0][0x228] ;  /* 0x00008a0000357ab9 */ /* 0x000fe20000000800 */
        /* <DEDUP_REMOVED lines=10> */
[C---:B------:R-:W-:Y:S02]  /*2ee20*/  VIADD R22, R9.reuse, UR52 ;  /* 0x0000003409167c36 */ /* 0x040fe40008000000 */
[----:B------:R-:W-:Y:S02]  /*2ee30*/  IMAD.MOV.U32 R89, RZ, RZ, R144 ;  /* 0x000000ffff597224 */ /* 0x000fe400078e0090 */
[----:B------:R-:W-:Y:S01]  /*2ee40*/  IMAD.X R27, R8, 0x1, R29, P3 ;  /* 0x00000001081b7824 */ /* 0x000fe200018e061d */
[----:B------:R1:W-:Y:S01]  /*2ee50*/  STL.64 [R1+0x510], R32 ;  /* 0x0005102001007387 */ /* 0x0003e20000100a00 */
[----:B------:R-:W-:Y:S01]  /*2ee60*/  LOP3.LUT R0, R0, 0x7fffffff, RZ, 0xc0, !PT ;  /* 0x7fffffff00007812 */ /* 0x000fe200078ec0ff */
[----:B------:R-:W-:Y:S02]  /*2ee70*/  ULDC UR52, c[0x0][0x228] ;  /* 0x00008a0000347ab9 */ /* 0x000fe40000000800 */
        /* <DEDUP_REMOVED lines=162> */
[----:B----4-:R-:W-:Y:S01]  /*2f8a0*/  LOP3.LUT R11, R11, 0x7fffffff, RZ, 0xc0, !PT ;  /* 0x7fffffff0b0b7812 */ /* 0x010fe200078ec0ff */
        /* <DEDUP_REMOVED lines=242> */
[----:B------:R-:W-:Y:S02]  /*307d0*/  VIADD R9, R8, UR29 ;  /* 0x0000001d08097c36 */ /* 0x000fe40008000000 */
        /* <DEDUP_REMOVED lines=14> */
[----:B------:R-:W-:Y:S01]  /*308c0*/  ULDC.64 UR28, c[0x0][0x228] ;  /* 0x00008a00001c7ab9 */ /* 0x000fe20000000a00 */
        /* <DEDUP_REMOVED lines=164> */
[C---:B--2---:R-:W-:Y:S01]  /*31310*/  IADD3 R26, P3, R9.reuse, R30, RZ ;  /* 0x0000001e091a7210 */ /* 0x044fe20007f7e0ff */
[----:B------:R-:W-:Y:S01]  /*31320*/  IMAD.X R33, R22, 0x1, R69, P2 ;  /* 0x0000000116217824 */ /* 0x000fe200010e0645 */
[----:B------:R-:W-:-:S03]  /*31330*/  IADD3 R22, P2, R9, R20, RZ ;  /* 0x0000001409167210 */ /* 0x000fc60007f5e0ff */
[C---:B------:R-:W-:Y:S01]  /*31340*/  IMAD.X R27, R8.reuse, 0x1, R31, P3 ;  /* 0x00000001081b7824 */ /* 0x040fe200018e061f */
[----:B------:R-:W-:Y:S01]  /*31350*/  STL.64 [R1+0x320], R32 ;  /* 0x0003202001007387 */ /* 0x000fe20000100a00 */
[----:B------:R-:W-:-:S03]  /*31360*/  IMAD.X R23, R8, 0x1, R21, P2 ;  /* 0x0000000108177824 */ /* 0x000fc600010e0615 */
[----:B------:R1:W-:Y:S04]  /*31370*/  STL.64 [R1+0x318], R26 ;  /* 0x0003181a01007387 */ /* 0x0003e80000100a00 */
[----:B------:R2:W-:Y:S01]  /*31380*/  STL.64 [R1+0x310], R22 ;  /* 0x0003101601007387 */ /* 0x0005e20000100a00 */
[C---:B-1----:R-:W-:Y:S02]  /*31390*/  IADD3 R26, P3, R9.reuse, R28, RZ ;  /* 0x0000001c091a7210 */ /* 0x042fe40007f7e0ff */
[----:B--2---:R-:W-:-:S03]  /*313a0*/  IADD3 R22, P2, R9, R24, RZ ;  /* 0x0000001809167210 */ /* 0x004fc60007f5e0ff */
[C---:B------:R-:W-:Y:S02]  /*313b0*/  IMAD.X R27, R8.reuse, 0x1, R29, P3 ;  /* 0x00000001081b7824 */ /* 0x040fe400018e061d */
[----:B------:R-:W-:Y:S01]  /*313c0*/  VIADD R9, R9, UR16 ;  /* 0x0000001009097c36 */ /* 0x000fe20008000000 */
[----:B------:R-:W-:Y:S01]  /*313d0*/  ULDC UR16, c[0x0][0x248] ;  /* 0x0000920000107ab9 */ /* 0x000fe20000000800 */
[----:B------:R-:W-:Y:S01]  /*313e0*/  IMAD.X R23, R8, 0x1, R69, P2 ;  /* 0x0000000108177824 */ /* 0x000fe200010e0645 */
[----:B------:R1:W-:Y:S02]  /*313f0*/  STL.64 [R1+0x308], R26 ;  /* 0x0003081a01007387 */ /* 0x0003e40000100a00 */
[----:B------:R-:W-:Y:S02]  /*31400*/  SHF.R.S32.HI R8, RZ, 0x1f, R9 ;  /* 0x0000001fff087819 */ /* 0x000fe40000011409 */
[----:B------:R2:W-:Y:S01]  /*31410*/  STL.64 [R1+0x300], R22 ;  /* 0x0003001601007387 */ /* 0x0005e20000100a00 */
[----:B-1----:R-:W-:-:S02]  /*31420*/  IADD3 R26, P3, R9, R30, RZ ;  /* 0x0000001e091a7210 */ /* 0x002fc40007f7e0ff */
[----:B--2---:R-:W-:-:S03]  /*31430*/  IADD3 R22, P2, R9, R20, RZ ;  /* 0x0000001409167210 */ /* 0x004fc60007f5e0ff */
[C---:B------:R-:W-:Y:S02]  /*31440*/  IMAD.X R27, R8.reuse, 0x1, R31, P3 ;  /* 0x00000001081b7824 */ /* 0x040fe400018e061f */
        /* <DEDUP_REMOVED lines=31> */
[----:B------:R1:W-:Y:S01]  /*31640*/  STL.64 [R1+0x2b8], R26 ;  /* 0x0002b81a01007387 */ /* 0x0003e20000100a00 */
[C---:B------:R-:W-:Y:S01]  /*31650*/  VIADD R25, R9.reuse, UR7 ;  /* 0x0000000709197c36 */ /* 0x040fe20008000000 */
[----:B------:R-:W-:Y:S02]  /*31660*/  ULDC UR7, c[0x0][0x228] ;  /* 0x00008a0000077ab9 */ /* 0x000fe40000000800 */
[----:B------:R2:W-:Y:S01]  /*31670*/  STL.64 [R1+0x2b0], R22 ;  /* 0x0002b01601007387 */ /* 0x0005e20000100a00 */
[C---:B-1----:R-:W-:Y:S02]  /*31680*/  IADD3 R26, P3, R9.reuse, R28, RZ ;  /* 0x0000001c091a7210 */ /* 0x042fe40007f7e0ff */
[----:B--2---:R-:W-:-:S03]  /*31690*/  IADD3 R22, P2, R9, R24, RZ ;  /* 0x0000001809167210 */ /* 0x004fc60007f5e0ff */
[C---:B------:R-:W-:Y:S01]  /*316a0*/  IMAD.X R27, R8.reuse, 0x1, R29, P3 ;  /* 0x00000001081b7824 */ /* 0x040fe200018e061d */
[----:B------:R-:W-:Y:S01]  /*316b0*/  IADD3 R32, P3, R25, R30, RZ ;  /* 0x0000001e19207210 */ /* 0x000fe20007f7e0ff */
[----:B------:R-:W-:-:S03]  /*316c0*/  IMAD.X R23, R8, 0x1, R69, P2 ;  /* 0x0000000108177824 */ /* 0x000fc600010e0645 */
[----:B------:R1:W-:Y:S01]  /*316d0*/  STL.64 [R1+0x2a8], R26 ;  /* 0x0002a81a01007387 */ /* 0x0003e20000100a00 */
[----:B------:R-:W-:-:S05]  /*316e0*/  SHF.R.S32.HI R8, RZ, 0x1f, R25 ;  /* 0x0000001fff087819 */ /* 0x000fca0000011419 */
[C---:B------:R-:W-:Y:S01]  /*316f0*/  IMAD.X R33, R8.reuse, 0x1, R31, P3 ;  /* 0x0000000108217824 */ /* 0x040fe200018e061f */
[C---:B-1----:R-:W-:Y:S01]  /*31700*/  IADD3 R26, P2, R25.reuse, R20, RZ ;  /* 0x00000014191a7210 */ /* 0x042fe20007f5e0ff */
[----:B------:R1:W-:Y:S04]  /*31710*/  STL.64 [R1+0x2a0], R22 ;  /* 0x0002a01601007387 */ /* 0x0003e80000100a00 */
[----:B------:R-:W-:Y:S01]  /*31720*/  IMAD.X R27, R8, 0x1, R21, P2 ;  /* 0x00000001081b7824 */ /* 0x000fe200010e0615 */
[----:B------:R2:W-:Y:S01]  /*31730*/  STL.64 [R1+0x298], R32 ;  /* 0x0002982001007387 */ /* 0x0005e20000100a00 */
[----:B------:R-:W-:Y:S01]  /*31740*/  VIADD R9, R25, UR5 ;  /* 0x0000000519097c36 */ /* 0x000fe20008000000 */
[----:B------:R-:W-:Y:S02]  /*31750*/  ULDC UR5, c[0x0][0x22c] ;  /* 0x00008b0000057ab9 */ /* 0x000fe40000000800 */
[----:B------:R3:W-:Y:S01]  /*31760*/  STL.64 [R1+0x290], R26 ;  /* 0x0002901a01007387 */ /* 0x0007e20000100a00 */
[----:B-1----:R-:W-:Y:S01]  /*31770*/  VIADD R22, R9, UR15 ;  /* 0x0000000f09167c36 */ /* 0x002fe20008000000 */
[----:B--2---:R-:W-:-:S02]  /*31780*/  IADD3 R32, P3, R25, R28, RZ ;  /* 0x0000001c19207210 */ /* 0x004fc40007f7e0ff */
[----:B---3--:R-:W-:-:S03]  /*31790*/  IADD3 R26, P2, R25, R24, RZ ;  /* 0x00000018191a7210 */ /* 0x008fc60007f5e0ff */
[C---:B------:R-:W-:Y:S02]  /*317a0*/  IMAD.X R33, R8.reuse, 0x1, R29, P3 ;  /* 0x0000000108217824 */ /* 0x040fe400018e061d */
[----:B------:R-:W-:-:S03]  /*317b0*/  IMAD.X R27, R8, 0x1, R69, P2 ;  /* 0x00000001081b7824 */ /* 0x000fc600010e0645 */
[----:B------:R-:W-:Y:S01]  /*317c0*/  STL.64 [R1+0x288], R32 ;  /* 0x0002882001007387 */ /* 0x000fe20000100a00 */
[----:B------:R-:W-:Y:S01]  /*317d0*/  VIADD R23, R22, UR14 ;  /* 0x0000000e16177c36 */ /* 0x000fe20008000000 */
[----:B------:R-:W-:Y:S01]  /*317e0*/  SHF.R.S32.HI R25, RZ, 0x1f, R9 ;  /* 0x0000001fff197819 */ /* 0x000fe20000011409 */
[----:B------:R-:W-:Y:S01]  /*317f0*/  ULDC.64 UR14, c[0x0][0x228] ;  /* 0x00008a00000e7ab9 */ /* 0x000fe20000000a00 */
[----:B------:R1:W-:Y:S01]  /*31800*/  STL.64 [R1+0x278], R26 ;  /* 0x0002781a01007387 */ /* 0x0003e20000100a00 */
[----:B------:R-:W-:-:S04]  /*31810*/  VIADD R202, R23, UR13 ;  /* 0x0000000d17ca7c36 */ /* 0x000fc80008000000 */
[----:B------:R-:W-:Y:S01]  /*31820*/  VIADD R40, R202, UR12 ;  /* 0x0000000cca287c36 */ /* 0x000fe20008000000 */
[C---:B------:R-:W-:Y:S01]  /*31830*/  IADD3 R34, P3, R9.reuse, R20, RZ ;  /* 0x0000001409227210 */ /* 0x040fe20007f7e0ff */
[----:B------:R-:W-:Y:S01]  /*31840*/  ULDC.64 UR12, c[0x0][0x228] ;  /* 0x00008a00000c7ab9 */ /* 0x000fe20000000a00 */
[----:B-1----:R-:W-:Y:S01]  /*31850*/  IADD3 R26, P2, R9, R30, RZ ;  /* 0x0000001e091a7210 */ /* 0x002fe20007f5e0ff */
[----:B------:R-:W-:Y:S01]  /*31860*/  VIADD R32, R40, UR16 ;  /* 0x0000001028207c36 */ /* 0x000fe20008000000 */
[----:B------:R-:W-:-:S03]  /*31870*/  ULDC.64 UR16, c[0x0][0x228] ;  /* 0x00008a0000107ab9 */ /* 0x000fc60000000a00 */
[C---:B------:R-:W-:Y:S02]  /*31880*/  IMAD.X R27, R25.reuse, 0x1, R31, P2 ;  /* 0x00000001191b7824 */ /* 0x040fe400010e061f */
[----:B------:R-:W-:Y:S01]  /*31890*/  VIADD R71, R32, UR11 ;  /* 0x0000000b20477c36 */ /* 0x000fe20008000000 */
[----:B------:R-:W-:Y:S02]  /*318a0*/  ULDC UR11, c[0x0][0x228] ;  /* 0x00008a00000b7ab9 */ /* 0x000fe40000000800 */
[----:B------:R1:W-:Y:S01]  /*318b0*/  STL.64 [R1+0x270], R26 ;  /* 0x0002701a01007387 */ /* 0x0003e20000100a00 */
[----:B------:R-:W-:Y:S02]  /*318c0*/  IMAD.X R35, R25, 0x1, R21, P3 ;  /* 0x0000000119237824 */ /* 0x000fe400018e0615 */
[----:B------:R-:W-:Y:S01]  /*318d0*/  VIADD R8, R71, UR9 ;  /* 0x0000000947087c36 */ /* 0x000fe20008000000 */
[----:B------:R-:W-:Y:S01]  /*318e0*/  ULDC UR9, c[0x0][0x228] ;  /* 0x00008a0000097ab9 */ /* 0x000fe20000000800 */
[----:B-1----:R-:W-:Y:S01]  /*318f0*/  IADD3 R26, P2, R9, R28, RZ ;  /* 0x0000001c091a7210 */ /* 0x002fe20007f5e0ff */
[----:B------:R1:W-:Y:S04]  /*31900*/  STL.64 [R1+0x268], R34 ;  /* 0x0002682201007387 */ /* 0x0003e80000100a00 */
[----:B------:R-:W-:-:S05]  /*31910*/  IMAD.X R27, R25, 0x1, R29, P2 ;  /* 0x00000001191b7824 */ /* 0x000fca00010e061d */
[----:B------:R2:W-:Y:S01]  /*31920*/  STL.64 [R1+0x260], R26 ;  /* 0x0002601a01007387 */ /* 0x0005e20000100a00 */
[----:B-1----:R-:W-:Y:S02]  /*31930*/  IADD3 R34, P3, R9, R24, RZ ;  /* 0x0000001809227210 */ /* 0x002fe40007f7e0ff */
[----:B------:R-:W-:-:S03]  /*31940*/  SHF.R.S32.HI R9, RZ, 0x1f, R8 ;  /* 0x0000001fff097819 */ /* 0x000fc60000011408 */
[----:B------:R-:W-:Y:S01]  /*31950*/  IMAD.X R35, R25, 0x1, R69, P3 ;  /* 0x0000000119237824 */ /* 0x000fe200018e0645 */
[----:B--2---:R-:W-:-:S04]  /*31960*/  IADD3 R26, P2, R8, R30, RZ ;  /* 0x0000001e081a7210 */ /* 0x004fc80007f5e0ff */
[----:B------:R-:W-:Y:S01]  /*31970*/  STL.64 [R1+0x250], R34 ;  /* 0x0002502201007387 */ /* 0x000fe20000100a00 */
[----:B------:R-:W-:Y:S01]  /*31980*/  IMAD.X R27, R9, 0x1, R31, P2 ;  /* 0x00000001091b7824 */ /* 0x000fe200010e061f */
[----:B------:R-:W-:-:S04]  /*31990*/  SHF.R.S32.HI R25, RZ, 0x1f, R22 ;  /* 0x0000001fff197819 */ /* 0x000fc80000011416 */
[----:B------:R1:W-:Y:S02]  /*319a0*/  STL.64 [R1+0x248], R26 ;  /* 0x0002481a01007387 */ /* 0x0003e40000100a00 */
[----:B-1----:R-:W-:-:S05]  /*319b0*/  IADD3 R26, P2, R22, R30, RZ ;  /* 0x0000001e161a7210 */ /* 0x002fca0007f5e0ff */
[----:B------:R-:W-:Y:S01]  /*319c0*/  IMAD.X R27, R25, 0x1, R31, P2 ;  /* 0x00000001191b7824 */ /* 0x000fe200010e061f */
[----:B------:R-:W-:-:S04]  /*319d0*/  IADD3 R34, P3, R22, R20, RZ ;  /* 0x0000001416227210 */ /* 0x000fc80007f7e0ff */
[----:B------:R1:W-:Y:S01]  /*319e0*/  STL.64 [R1+0x240], R26 ;  /* 0x0002401a01007387 */ /* 0x0003e20000100a00 */
[----:B------:R-:W-:Y:S01]  /*319f0*/  IMAD.X R35, R25, 0x1, R21, P3 ;  /* 0x0000000119237824 */ /* 0x000fe200018e0615 */
[----:B-1----:R-:W-:-:S04]  /*31a00*/  IADD3 R26, P2, R22, R28, RZ ;  /* 0x0000001c161a7210 */ /* 0x002fc80007f5e0ff */
[----:B------:R1:W-:Y:S01]  /*31a10*/  STL.64 [R1+0x238], R34 ;  /* 0x0002382201007387 */ /* 0x0003e20000100a00 */
[----:B------:R-:W-:-:S05]  /*31a20*/  IMAD.X R27, R25, 0x1, R29, P2 ;  /* 0x00000001191b7824 */ /* 0x000fca00010e061d */
[----:B------:R2:W-:Y:S01]  /*31a30*/  STL.64 [R1+0x230], R26 ;  /* 0x0002301a01007387 */ /* 0x0005e20000100a00 */
[----:B-1----:R-:W-:Y:S02]  /*31a40*/  IADD3 R34, P3, R22, R24, RZ ;  /* 0x0000001816227210 */ /* 0x002fe40007f7e0ff */
[----:B------:R-:W-:-:S03]  /*31a50*/  SHF.R.S32.HI R22, RZ, 0x1f, R23 ;  /* 0x0000001fff167819 */ /* 0x000fc60000011417 */
[----:B------:R-:W-:Y:S01]  /*31a60*/  IMAD.X R35, R25, 0x1, R69, P3 ;  /* 0x0000000119237824 */ /* 0x000fe200018e0645 */
[----:B--2---:R-:W-:-:S04]  /*31a70*/  IADD3 R26, P2, R23, R30, RZ ;  /* 0x0000001e171a7210 */ /* 0x004fc80007f5e0ff */
[----:B------:R1:W-:Y:S01]  /*31a80*/  STL.64 [R1+0x220], R34 ;  /* 0x0002202201007387 */ /* 0x0003e20000100a00 */
[----:B------:R-:W-:-:S05]  /*31a90*/  IMAD.X R27, R22, 0x1, R31, P2 ;  /* 0x00000001161b7824 */ /* 0x000fca00010e061f */
[----:B------:R2:W-:Y:S01]  /*31aa0*/  STL.64 [R1+0x218], R26 ;  /* 0x0002181a01007387 */ /* 0x0005e20000100a00 */
[----:B-1----:R-:W-:-:S05]  /*31ab0*/  IADD3 R34, P3, R23, R20, RZ ;  /* 0x0000001417227210 */ /* 0x002fca0007f7e0ff */
[----:B------:R-:W-:Y:S01]  /*31ac0*/  IMAD.X R35, R22, 0x1, R21, P3 ;  /* 0x0000000116237824 */ /* 0x000fe200018e0615 */
[----:B--2---:R-:W-:-:S04]  /*31ad0*/  IADD3 R26, P2, R23, R28, RZ ;  /* 0x0000001c171a7210 */ /* 0x004fc80007f5e0ff */
[----:B------:R1:W-:Y:S01]  /*31ae0*/  STL.64 [R1+0x210], R34 ;  /* 0x0002102201007387 */ /* 0x0003e20000100a00 */
[----:B------:R-:W-:-:S05]  /*31af0*/  IMAD.X R27, R22, 0x1, R29, P2 ;  /* 0x00000001161b7824 */ /* 0x000fca00010e061d */
[----:B------:R2:W-:Y:S01]  /*31b00*/  STL.64 [R1+0x208], R26 ;  /* 0x0002081a01007387 */ /* 0x0005e20000100a00 */
[----:B-1----:R-:W-:Y:S02]  /*31b10*/  IADD3 R34, P3, R23, R24, RZ ;  /* 0x0000001817227210 */ /* 0x002fe40007f7e0ff */
[----:B--2---:R-:W-:-:S03]  /*31b20*/  IADD3 R26, P2, R8, R20, RZ ;  /* 0x00000014081a7210 */ /* 0x004fc60007f5e0ff */
[----:B------:R-:W-:Y:S01]  /*31b30*/  IMAD.X R35, R22, 0x1, R69, P3 ;  /* 0x0000000116237824 */ /* 0x000fe200018e0645 */
[----:B------:R-:W-:Y:S01]  /*31b40*/  SHF.R.S32.HI R22, RZ, 0x1f, R202 ;  /* 0x0000001fff167819 */ /* 0x000fe200000114ca */
[----:B------:R-:W-:Y:S01]  /*31b50*/  IMAD.X R27, R9, 0x1, R21, P2 ;  /* 0x00000001091b7824 */ /* 0x000fe200010e0615 */
[C---:B------:R-:W-:Y:S02]  /*31b60*/  IADD3 R208, P2, R202.reuse, R30, RZ ;  /* 0x0000001ecad07210 */ /* 0x040fe40007f5e0ff */
[----:B------:R-:W-:-:S03]  /*31b70*/  IADD3 R206, P3, R202, R20, RZ ;  /* 0x00000014cace7210 */ /* 0x000fc60007f7e0ff */
[----:B------:R-:W-:Y:S01]  /*31b80*/  IMAD.X R209, R22, 0x1, R31, P2 ;  /* 0x0000000116d17824 */ /* 0x000fe200010e061f */
[----:B------:R-:W-:Y:S01]  /*31b90*/  IADD3 R204, P2, R202, R28, RZ ;  /* 0x0000001ccacc7210 */ /* 0x000fe20007f5e0ff */
[----:B------:R-:W-:Y:S01]  /*31ba0*/  IMAD.X R207, R22, 0x1, R21, P3 ;  /* 0x0000000116cf7824 */ /* 0x000fe200018e0615 */
[----:B------:R-:W-:-:S03]  /*31bb0*/  IADD3 R202, P3, R202, R24, RZ ;  /* 0x00000018caca7210 */ /* 0x000fc60007f7e0ff */
[C---:B------:R-:W-:Y:S02]  /*31bc0*/  IMAD.X R205, R22.reuse, 0x1, R29, P2 ;  /* 0x0000000116cd7824 */ /* 0x040fe400010e061d */
[----:B------:R-:W-:Y:S01]  /*31bd0*/  IMAD.X R203, R22, 0x1, R69, P3 ;  /* 0x0000000116cb7824 */ /* 0x000fe200018e0645 */
[----:B------:R-:W-:Y:S02]  /*31be0*/  SHF.R.S32.HI R22, RZ, 0x1f, R40 ;  /* 0x0000001fff167819 */ /* 0x000fe40000011428 */
[----:B------:R-:W-:-:S05]  /*31bf0*/  IADD3 R46, P3, R40, R30, RZ ;  /* 0x0000001e282e7210 */ /* 0x000fca0007f7e0ff */
[----:B------:R-:W-:Y:S01]  /*31c00*/  IMAD.X R47, R22, 0x1, R31, P3 ;  /* 0x00000001162f7824 */ /* 0x000fe200018e061f */
[----:B------:R-:W-:Y:S01]  /*31c10*/  IADD3 R44, P3, R40, R20, RZ ;  /* 0x00000014282c7210 */ /* 0x000fe20007f7e0ff */
[----:B------:R-:W-:-:S04]  /*31c20*/  VIADD R23, R216, 0x1 ;  /* 0x00000001d8177836 */ /* 0x000fc80000000000 */
[----:B------:R-:W-:Y:S01]  /*31c30*/  IMAD.X R45, R22, 0x1, R21, P3 ;  /* 0x00000001162d7824 */ /* 0x000fe200018e0615 */
[----:B------:R-:W-:Y:S02]  /*31c40*/  IADD3 R42, P3, R40, R28, RZ ;  /* 0x0000001c282a7210 */ /* 0x000fe40007f7e0ff */
[----:B------:R-:W-:Y:S01]  /*31c50*/  ISETP.GE.AND P2, PT, R23, UR5, PT ;  /* 0x0000000517007c0c */ /* 0x000fe2000bf46270 */
[C---:B------:R-:W-:Y:S02]  /*31c60*/  VIADD R23, R216.reuse, 0x79 ;  /* 0x00000079d8177836 */ /* 0x040fe40000000000 */
[----:B------:R-:W-:Y:S01]  /*31c70*/  VIADD R25, R216, 0x7b ;  /* 0x0000007bd8197836 */ /* 0x000fe20000000000 */
[----:B------:R1:W-:Y:S01]  /*31c80*/  STL.64 [R1+0x1d0], R34 ;  /* 0x0001d02201007387 */ /* 0x0003e20000100a00 */
[----:B------:R-:W-:Y:S01]  /*31c90*/  IMAD.X R43, R22, 0x1, R29, P3 ;  /* 0x00000001162b7824 */ /* 0x000fe200018e061d */
[----:B------:R-:W-:Y:S01]  /*31ca0*/  IADD3 R40, P3, R40, R24, RZ ;  /* 0x0000001828287210 */ /* 0x000fe20007f7e0ff */
[----:B------:R-:W-:-:S04]  /*31cb0*/  ULDC UR5, c[0x0][0x228] ;  /* 0x00008a0000057ab9 */ /* 0x000fc80000000800 */
[----:B------:R-:W-:Y:S01]  /*31cc0*/  IMAD.X R41, R22, 0x1, R69, P3 ;  /* 0x0000000116297824 */ /* 0x000fe200018e0645 */
[----:B------:R-:W-:Y:S01]  /*31cd0*/  ISETP.GE.AND P3, PT, R23, UR25, PT ;  /* 0x0000001917007c0c */ /* 0x000fe2000bf66270 */
[----:B------:R-:W-:Y:S01]  /*31ce0*/  VIADD R22, R216, 0x7a ;  /* 0x0000007ad8167836 */ /* 0x000fe20000000000 */
[----:B------:R-:W-:-:S04]  /*31cf0*/  ULDC UR25, c[0x0][0x228] ;  /* 0x00008a0000197ab9 */ /* 0x000fc80000000800 */
[----:B------:R-:W-:Y:S01]  /*31d00*/  ISETP.GE.AND P4, PT, R22, UR27, PT ;  /* 0x0000001b16007c0c */ /* 0x000fe2000bf86270 */
[----:B------:R-:W-:Y:S01]  /*31d10*/  VIADD R23, R216, 0x78 ;  /* 0x00000078d8177836 */ /* 0x000fe20000000000 */
[----:B------:R-:W-:-:S05]  /*31d20*/  ULDC UR27, c[0x0][0x228] ;  /* 0x00008a00001b7ab9 */ /* 0x000fca0000000800 */
[----:B------:R-:W-:Y:S02]  /*31d30*/  @P3 LOP3.LUT R6, R6, 0x8000, RZ, 0xfc, !PT ;  /* 0x0000800006063812 */ /* 0x000fe400078efcff */
[----:B------:R-:W-:Y:S01]  /*31d40*/  ISETP.GE.AND P3, PT, R25, UR29, PT ;  /* 0x0000001d19007c0c */ /* 0x000fe2000bf66270 */
[----:B------:R-:W-:Y:S01]  /*31d50*/  VIADD R22, R216, 0x76 ;  /* 0x00000076d8167836 */ /* 0x000fe20000000000 */
[----:B------:R-:W-:Y:S01]  /*31d60*/  LOP3.LUT R6, R6, 0xfffeffff, RZ, 0xc0, !PT ;  /* 0xfffeffff06067812 */ /* 0x000fe200078ec0ff */
[----:B------:R-:W-:-:S03]  /*31d70*/  ULDC UR29, c[0x0][0x228] ;  /* 0x00008a00001d7ab9 */ /* 0x000fc60000000800 */
[----:B------:R-:W-:Y:S02]  /*31d80*/  @P4 LOP3.LUT R6, R6, 0x10000, RZ, 0xfc, !PT ;  /* 0x0001000006064812 */ /* 0x000fe400078efcff */
[----:B------:R-:W-:Y:S02]  /*31d90*/  ISETP.GE.AND P4, PT, R23, UR23, PT ;  /* 0x0000001717007c0c */ /* 0x000fe4000bf86270 */
[----:B------:R-:W-:Y:S01]  /*31da0*/  LOP3.LUT R6, R6, 0xfffdffff, RZ, 0xc0, !PT ;  /* 0xfffdffff06067812 */ /* 0x000fe200078ec0ff */
[----:B------:R-:W-:Y:S01]  /*31db0*/  VIADD R23, R216, 0x77 ;  /* 0x00000077d8177836 */ /* 0x000fe20000000000 */
[----:B------:R-:W-:Y:S01]  /*31dc0*/  SHF.R.S32.HI R25, RZ, 0x1f, R32 ;  /* 0x0000001fff197819 */ /* 0x000fe20000011420 */
[----:B------:R-:W-:Y:S01]  /*31dd0*/  ULDC UR23, c[0x0][0x228] ;  /* 0x00008a0000177ab9 */ /* 0x000fe20000000800 */
[----:B------:R-:W-:Y:S02]  /*31de0*/  @P3 LOP3.LUT R6, R6, 0x20000, RZ, 0xfc, !PT ;  /* 0x0002000006063812 */ /* 0x000fe400078efcff */
[----:B------:R-:W-:-:S02]  /*31df0*/  ISETP.GE.AND P3, PT, R22, UR19, PT ;  /* 0x0000001316007c0c */ /* 0x000fc4000bf66270 */
[----:B------:R-:W-:Y:S01]  /*31e00*/  LOP3.LUT R6, R6, 0xffffbfff, RZ, 0xc0, !PT ;  /* 0xffffbfff06067812 */ /* 0x000fe200078ec0ff */
[----:B------:R-:W-:Y:S01]  /*31e10*/  VIADD R22, R216, 0x75 ;  /* 0x00000075d8167836 */ /* 0x000fe20000000000 */
[----:B------:R-:W-:Y:S01]  /*31e20*/  ISETP.GE.AND P5, PT, R23, UR21, PT ;  /* 0x0000001517007c0c */ /* 0x000fe2000bfa6270 */
[----:B------:R-:W-:Y:S01]  /*31e30*/  ULDC UR21, c[0x0][0x228] ;  /* 0x00008a0000157ab9 */ /* 0x000fe20000000800 */
[----:B------:R-:W-:Y:S01]  /*31e40*/  @P4 LOP3.LUT R6, R6, 0x4000, RZ, 0xfc, !PT ;  /* 0x0000400006064812 */ /* 0x000fe200078efcff */
[----:B------:R-:W-:-:S03]  /*31e50*/  ULDC UR19, c[0x0][0x228] ;  /* 0x00008a0000137ab9 */ /* 0x000fc60000000800 */
[----:B------:R-:W-:Y:S02]  /*31e60*/  LOP3.LUT R6, R6, 0xffffefff, RZ, 0xc0, !PT ;  /* 0xffffefff06067812 */ /* 0x000fe400078ec0ff */
[----:B------:R-:W-:Y:S01]  /*31e70*/  ISETP.GE.AND P4, PT, R22, UR17, PT ;  /* 0x0000001116007c0c */ /* 0x000fe2000bf86270 */
[----:B------:R-:W-:Y:S01]  /*31e80*/  ULDC UR17, c[0x0][0x228] ;  /* 0x00008a0000117ab9 */ /* 0x000fe20000000800 */
[----:B------:R-:W-:Y:S02]  /*31e90*/  @P3 LOP3.LUT R6, R6, 0x1000, RZ, 0xfc, !PT ;  /* 0x0000100006063812 */ /* 0x000fe400078efcff */
[----:B------:R-:W-:-:S05]  /*31ea0*/  IADD3 R22, P3, R8, R28, RZ ;  /* 0x0000001c08167210 */ /* 0x000fca0007f7e0ff */
[----:B------:R-:W-:Y:S01]  /*31eb0*/  IMAD.X R23, R9, 0x1, R29, P3 ;  /* 0x0000000109177824 */ /* 0x000fe200018e061d */
[----:B------:R-:W-:-:S05]  /*31ec0*/  IADD3 R8, P3, R8, R24, RZ ;  /* 0x0000001808087210 */ /* 0x000fca0007f7e0ff */
[----:B------:R-:W-:Y:S01]  /*31ed0*/  IMAD.X R9, R9, 0x1, R69, P3 ;  /* 0x0000000109097824 */ /* 0x000fe200018e0645 */
[----:B------:R-:W-:-:S05]  /*31ee0*/  IADD3 R38, P3, R32, R30, RZ ;  /* 0x0000001e20267210 */ /* 0x000fca0007f7e0ff */
[----:B------:R-:W-:Y:S01]  /*31ef0*/  IMAD.X R39, R25, 0x1, R31, P3 ;  /* 0x0000000119277824 */ /* 0x000fe200018e061f */
[----:B------:R-:W-:-:S05]  /*31f00*/  IADD3 R36, P3, R32, R20, RZ ;  /* 0x0000001420247210 */ /* 0x000fca0007f7e0ff */
[----:B------:R-:W-:Y:S01]  /*31f10*/  IMAD.X R37, R25, 0x1, R21, P3 ;  /* 0x0000000119257824 */ /* 0x000fe200018e0615 */
[----:B-1----:R-:W-:-:S05]  /*31f20*/  IADD3 R34, P3, R32, R28, RZ ;  /* 0x0000001c20227210 */ /* 0x002fca0007f7e0ff */
[----:B------:R-:W-:Y:S01]  /*31f30*/  IMAD.X R35, R25, 0x1, R29, P3 ;  /* 0x0000000119237824 */ /* 0x000fe200018e061d */
[----:B------:R-:W-:-:S05]  /*31f40*/  IADD3 R32, P3, R32, R24, RZ ;  /* 0x0000001820207210 */ /* 0x000fca0007f7e0ff */
[----:B------:R-:W-:Y:S01]  /*31f50*/  IMAD.X R33, R25, 0x1, R69, P3 ;  /* 0x0000000119217824 */ /* 0x000fe200018e0645 */
[----:B------:R-:W-:Y:S02]  /*31f60*/  SHF.R.S32.HI R25, RZ, 0x1f, R71 ;  /* 0x0000001fff197819 */ /* 0x000fe40000011447 */
[----:B------:R-:W-:Y:S02]  /*31f70*/  IADD3 R30, P3, R71, R30, RZ ;  /* 0x0000001e471e7210 */ /* 0x000fe40007f7e0ff */
[----:B------:R-:W-:-:S03]  /*31f80*/  LOP3.LUT R6, R6, 0xffffdfff, RZ, 0xc0, !PT ;  /* 0xffffdfff06067812 */ /* 0x000fc600078ec0ff */
[----:B------:R-:W-:Y:S01]  /*31f90*/  IMAD.X R31, R25, 0x1, R31, P3 ;  /* 0x00000001191f7824 */ /* 0x000fe200018e061f */
[----:B------:R-:W-:Y:S02]  /*31fa0*/  IADD3 R20, P3, R71, R20, RZ ;  /* 0x0000001447147210 */ /* 0x000fe40007f7e0ff */
[----:B------:R-:W-:Y:S02]  /*31fb0*/  @P5 LOP3.LUT R6, R6, 0x2000, RZ, 0xfc, !PT ;  /* 0x0000200006065812 */ /* 0x000fe400078efcff */
[----:B------:R-:W-:Y:S01]  /*31fc0*/  ISETP.LT.AND P5, PT, R217, UR5, !P0 ;  /* 0x00000005d9007c0c */ /* 0x000fe2000c7a1270 */
[----:B------:R-:W-:Y:S01]  /*31fd0*/  IMAD.X R21, R25, 0x1, R21, P3 ;  /* 0x0000000119157824 */ /* 0x000fe200018e0615 */
[----:B------:R-:W-:Y:S01]  /*31fe0*/  LOP3.LUT R6, R6, 0xfffff7ff, RZ, 0xc0, !PT ;  /* 0xfffff7ff06067812 */ /* 0x000fe200078ec0ff */
[----:B------:R-:W-:Y:S01]  /*31ff0*/  ULDC UR5, c[0x0][0x228] ;  /* 0x00008a0000057ab9 */ /* 0x000fe20000000800 */
[----:B------:R-:W-:Y:S02]  /*32000*/  IADD3 R28, P3, R71, R28, RZ ;  /* 0x0000001c471c7210 */ /* 0x000fe40007f7e0ff */
[----:B------:R-:W-:-:S02]  /*32010*/  @P4 LOP3.LUT R6, R6, 0x800, RZ, 0xfc, !PT ;  /* 0x0000080006064812 */ /* 0x000fc400078efcff */
[----:B------:R-:W-:Y:S01]  /*32020*/  ISETP.LT.AND P4, PT, R220, UR7, !P0 ;  /* 0x00000007dc007c0c */ /* 0x000fe2000c781270 */
[----:B------:R-:W-:Y:S01]  /*32030*/  IMAD.X R29, R25, 0x1, R29, P3 ;  /* 0x00000001191d7824 */ /* 0x000fe200018e061d */
[----:B------:R-:W-:Y:S01]  /*32040*/  IADD3 R24, P3, R71, R24, RZ ;  /* 0x0000001847187210 */ /* 0x000fe20007f7e0ff */
[----:B------:R-:W-:Y:S02]  /*32050*/  ULDC UR7, c[0x0][0x228] ;  /* 0x00008a0000077ab9 */ /* 0x000fe40000000800 */
[----:B------:R-:W-:Y:S02]  /*32060*/  @P5 LOP3.LUT R7, R7, 0x800000, RZ, 0xfc, !PT ;  /* 0x0080000007075812 */ /* 0x000fe400078efcff */
[----:B------:R-:W-:Y:S01]  /*32070*/  IMAD.X R25, R25, 0x1, R69, P3 ;  /* 0x0000000119197824 */ /* 0x000fe200018e0645 */
[----:B------:R-:W-:Y:S02]  /*32080*/  ISETP.LT.AND P3, PT, R219, UR9, !P0 ;  /* 0x00000009db007c0c */ /* 0x000fe4000c761270 */
[----:B------:R-:W-:Y:S01]  /*32090*/  LOP3.LUT R7, R7, 0xffbfffff, RZ, 0xc0, !PT ;  /* 0xffbfffff07077812 */ /* 0x000fe200078ec0ff */
[----:B------:R-:W-:Y:S01]  /*320a0*/  VIADD R69, R216, 0x3 ;  /* 0x00000003d8457836 */ /* 0x000fe20000000000 */
[----:B------:R-:W-:Y:S01]  /*320b0*/  LOP3.LUT R6, R6, 0xfffffffe, RZ, 0xc0, !PT ;  /* 0xfffffffe06067812 */ /* 0x000fe200078ec0ff */
[----:B------:R-:W-:Y:S01]  /*320c0*/  ULDC UR9, c[0x0][0x228] ;  /* 0x00008a0000097ab9 */ /* 0x000fe20000000800 */
[----:B------:R-:W-:-:S02]  /*320d0*/  @P4 LOP3.LUT R7, R7, 0x400000, RZ, 0xfc, !PT ;  /* 0x0040000007074812 */ /* 0x000fc400078efcff */
[----:B------:R-:W-:Y:S01]  /*320e0*/  ISETP.LT.AND P0, PT, R218, UR11, !P0 ;  /* 0x0000000bda007c0c */ /* 0x000fe2000c701270 */
[----:B------:R-:W-:Y:S01]  /*320f0*/  ULDC UR11, c[0x0][0x228] ;  /* 0x00008a00000b7ab9 */ /* 0x000fe20000000800 */
[----:B------:R-:W-:-:S04]  /*32100*/  LOP3.LUT R7, R7, 0xffdfffff, RZ, 0xc0, !PT ;  /* 0xffdfffff07077812 */ /* 0x000fc800078ec0ff */
[----:B------:R-:W-:-:S04]  /*32110*/  @P3 LOP3.LUT R7, R7, 0x200000, RZ, 0xfc, !PT ;  /* 0x0020000007073812 */ /* 0x000fc800078efcff */
[----:B------:R-:W-:-:S04]  /*32120*/  LOP3.LUT R7, R7, 0xffefffff, RZ, 0xc0, !PT ;  /* 0xffefffff07077812 */ /* 0x000fc800078ec0ff */
[----:B------:R-:W-:Y:S02]  /*32130*/  @P0 LOP3.LUT R7, R7, 0x100000, RZ, 0xfc, !PT ;  /* 0x0010000007070812 */ /* 0x000fe400078efcff */
[----:B------:R-:W-:Y:S01]  /*32140*/  ISETP.GE.AND P0, PT, R217, UR14, PT ;  /* 0x0000000ed9007c0c */ /* 0x000fe2000bf06270 */
[----:B------:R-:W-:-:S03]  /*32150*/  ULDC UR14, c[0x0][0x228] ;  /* 0x00008a00000e7ab9 */ /* 0x000fc60000000800 */
[----:B------:R-:W-:Y:S01]  /*32160*/  ISETP.LT.AND P0, PT, R216, UR13, !P0 ;  /* 0x0000000dd8007c0c */ /* 0x000fe2000c701270 */
[----:B------:R-:W-:Y:S01]  /*32170*/  ULDC UR13, c[0x0][0x228] ;  /* 0x00008a00000d7ab9 */ /* 0x000fe20000000800 */
[----:B------:R-:W-:Y:S01]  /*32180*/  ISETP.LT.AND P3, PT, R220, UR4, !P1 ;  /* 0x00000004dc007c0c */ /* 0x000fe2000cf61270 */
[----:B------:R-:W-:Y:S01]  /*32190*/  ULDC UR4, c[0x0][0x22c] ;  /* 0x00008b0000047ab9 */ /* 0x000fe20000000800 */
[----:B------:R-:W-:Y:S02]  /*321a0*/  LOP3.LUT R7, R7, 0xfff7ffff, RZ, 0xc0, !PT ;  /* 0xfff7ffff07077812 */ /* 0x000fe400078ec0ff */
[----:B------:R-:W-:Y:S01]  /*321b0*/  ISETP.LT.AND P4, PT, R219, UR6, !P1 ;  /* 0x00000006db007c0c */ /* 0x000fe2000cf81270 */
[----:B------:R-:W-:-:S06]  /*321c0*/  ULDC UR6, c[0x0][0x228] ;  /* 0x00008a0000067ab9 */ /* 0x000fcc0000000800 */
[----:B------:R-:W-:-:S04]  /*321d0*/  @P0 LOP3.LUT R7, R7, 0x80000, RZ, 0xfc, !PT ;  /* 0x0008000007070812 */ /* 0x000fc800078efcff */
[----:B------:R-:W-:-:S04]  /*321e0*/  LOP3.LUT R7, R7, 0xfffdffff, RZ, 0xc0, !PT ;  /* 0xfffdffff07077812 */ /* 0x000fc800078ec0ff */
[----:B------:R-:W-:Y:S02]  /*321f0*/  @P3 LOP3.LUT R7, R7, 0x20000, RZ, 0xfc, !PT ;  /* 0x0002000007073812 */ /* 0x000fe400078efcff */
[----:B------:R-:W-:Y:S01]  /*32200*/  ISETP.LT.AND P0, PT, R217, UR8, !P1 ;  /* 0x00000008d9007c0c */ /* 0x000fe2000cf01270 */
[----:B------:R-:W-:Y:S01]  /*32210*/  ULDC UR8, c[0x0][0x228] ;  /* 0x00008a0000087ab9 */ /* 0x000fe20000000800 */
        /* <DEDUP_REMOVED lines=20> */
[----:B------:R-:W-:Y:S02]  /*32360*/  LOP3.LUT R7, R7, 0xffff7fff, RZ, 0xc0, !PT ;  /* 0xffff7fff07077812 */ /* 0x000fe400078ec0ff */
[----:B------:R-:W-:Y:S01]  /*32370*/  ISETP.GE.AND P0, PT, R216, UR15, PT ;  /* 0x0000000fd8007c0c */ /* 0x000fe2000bf06270 */
[----:B------:R-:W-:Y:S01]  /*32380*/  ULDC UR15, c[0x0][0x228] ;  /* 0x00008a00000f7ab9 */ /* 0x000fe20000000800 */
        /* <DEDUP_REMOVED lines=12> */
[----:B------:R-:W-:-:S04]  /*32450*/  @P1 LOP3.LUT R7, R7, 0x800, RZ, 0xfc, !PT ;  /* 0x0000080007071812 */ /* 0x000fc800078efcff */
[----:B------:R-:W-:-:S04]  /*32460*/  LOP3.LUT R7, R7, 0xfffffeff, RZ, 0xc0, !PT ;  /* 0xfffffeff07077812 */ /* 0x000fc800078ec0ff */
[----:B------:R-:W-:Y:S02]  /*32470*/  @P0 LOP3.LUT R7, R7, 0x100, RZ, 0xfc, !PT ;  /* 0x0000010007070812 */ /* 0x000fe400078efcff */
[----:B------:R-:W-:Y:S01]  /*32480*/  ISETP.GE.AND P0, PT, R69, UR4, PT ;  /* 0x0000000445007c0c */ /* 0x000fe2000bf06270 */
[----:B------:R-:W-:Y:S01]  /*32490*/  VIADD R69, R216, 0x4 ;  /* 0x00000004d8457836 */ /* 0x000fe20000000000 */
[----:B------:R-:W-:-:S11]  /*324a0*/  ULDC UR4, c[0x0][0x22c] ;  /* 0x00008b0000047ab9 */ /* 0x000fd60000000800 */
[----:B------:R-:W-:Y:S02]  /*324b0*/  @P0 LOP3.LUT R3, R3, 0x200000, RZ, 0xfc, !PT ;  /* 0x0020000003030812 */ /* 0x000fe400078efcff */
[----:B------:R-:W-:Y:S01]  /*324c0*/  ISETP.GE.AND P0, PT, R69, UR4, PT ;  /* 0x0000000445007c0c */ /* 0x000fe2000bf06270 */
[----:B------:R-:W-:Y:S01]  /*324d0*/  VIADD R69, R216, 0x5 ;  /* 0x00000005d8457836 */ /* 0x000fe20000000000 */
[----:B------:R-:W-:Y:S01]  /*324e0*/  LOP3.LUT R3, R3, 0xffefffff, RZ, 0xc0, !PT ;  /* 0xffefffff03037812 */ /* 0x000fe200078ec0ff */
[----:B------:R-:W-:-:S10]  /*324f0*/  ULDC UR4, c[0x0][0x22c] ;  /* 0x00008b0000047ab9 */ /* 0x000fd40000000800 */
        /* <DEDUP_REMOVED lines=421> */
[----:B------:R-:W-:-:S04]  /*33f50*/  ULDC UR4, c[0x0][0x22c] ;  /* 0x00008b0000047ab9 */ /* 0x000fc80000000800 */
        /* <DEDUP_REMOVED lines=17> */
[----:B------:R-:W-:Y:S01]  /*34070*/  ULDC UR4, c[0x0][0x22c] ;  /* 0x00008b0000047ab9 */ /* 0x000fe20000000800 */
[----:B------:R-:W-:-:S03]  /*34080*/  @P0 LOP3.LUT R68, R68, 0x2000, RZ, 0xfc, !PT ;  /* 0x0000200044440812 */ /* 0x000fc600078efcff */
        /* <DEDUP_REMOVED lines=82> */
[----:B------:R-:W-:Y:S01]  /*345b0*/  ULDC UR4, c[0x0][0x22c] ;  /* 0x00008b0000047ab9 */ /* 0x000fe20000000800 */
[----:B------:R-:W-:-:S09]  /*345c0*/  LOP3.LUT R68, R68, 0xffffefff, RZ, 0xc0, !PT ;  /* 0xffffefff44447812 */ /* 0x000fd200078ec0ff */
[----:B------:R-:W-:Y:S02]  /*345d0*/  @P0 LOP3.LUT R6, R6, 0x40, RZ, 0xfc, !PT ;  /* 0x0000004006060812 */ /* 0x000fe400078efcff */
[----:B------:R-:W-:Y:S01]  /*345e0*/  ISETP.GE.AND P0, PT, R69, UR4, PT ;  /* 0x0000000445007c0c */ /* 0x000fe2000bf06270 */
[----:B------:R-:W-:Y:S01]  /*345f0*/  VIADD R69, R216, 0x72 ;  /* 0x00000072d8457836 */ /* 0x000fe20000000000 */
[----:B------:R-:W-:Y:S01]  /*34600*/  LOP3.LUT R6, R6, 0xffffff7f, RZ, 0xc0, !PT ;  /* 0xffffff7f06067812 */ /* 0x000fe200078ec0ff */
[----:B------:R-:W-:Y:S01]  /*34610*/  ULDC UR4, c[0x0][0x22c] ;  /* 0x00008b0000047ab9 */ /* 0x000fe20000000800 */
[----:B------:R-:W-:-:S04]  /*34620*/  @P1 LOP3.LUT R68, R68, 0x1000, RZ, 0xfc, !PT ;  /* 0x0000100044441812 */ /* 0x000fc800078efcff */
[----:B------:R-:W-:-:S05]  /*34630*/  LOP3.LUT R68, R68, 0xffffbfff, RZ, 0xc0, !PT ;  /* 0xffffbfff44447812 */ /* 0x000fca00078ec0ff */
[----:B------:R-:W-:Y:S02]  /*34640*/  @P0 LOP3.LUT R6, R6, 0x80, RZ, 0xfc, !PT ;  /* 0x0000008006060812 */ /* 0x000fe400078efcff */
[----:B------:R-:W-:Y:S02]  /*34650*/  ISETP.GE.AND P0, PT, R69, UR4, PT ;  /* 0x0000000445007c0c */ /* 0x000fe4000bf06270 */
[----:B------:R-:W-:Y:S01]  /*34660*/  @P2 LOP3.LUT R68, R68, 0x4000, RZ, 0xfc, !PT ;  /* 0x0000400044442812 */ /* 0x000fe200078efcff */
[----:B------:R-:W-:Y:S01]  /*34670*/  VIADD R69, R216, 0x73 ;  /* 0x00000073d8457836 */ /* 0x000fe20000000000 */
[----:B------:R-:W-:Y:S01]  /*34680*/  LOP3.LUT R6, R6, 0xfffffeff, RZ, 0xc0, !PT ;  /* 0xfffffeff06067812 */ /* 0x000fe200078ec0ff */
[----:B------:R-:W-:Y:S01]  /*34690*/  ULDC UR4, c[0x0][0x22c] ;  /* 0x00008b0000047ab9 */ /* 0x000fe20000000800 */
[----:B------:R-:W-:-:S04]  /*346a0*/  LOP3.LUT R68, R68, 0xffff7fff, RZ, 0xc0, !PT ;  /* 0xffff7fff44447812 */ /* 0x000fc800078ec0ff */
[----:B------:R-:W-:-:S03]  /*346b0*/  @P3 LOP3.LUT R68, R68, 0x8000, RZ, 0xfc, !PT ;  /* 0x0000800044443812 */ /* 0x000fc600078efcff */
[----:B------:R-:W-:Y:S02]  /*346c0*/  @P0 LOP3.LUT R6, R6, 0x100, RZ, 0xfc, !PT ;  /* 0x0000010006060812 */ /* 0x000fe400078efcff */
[----:B------:R-:W-:Y:S01]  /*346d0*/  ISETP.GE.AND P0, PT, R69, UR4, PT ;  /* 0x0000000445007c0c */ /* 0x000fe2000bf06270 */
[----:B------:R-:W-:Y:S01]  /*346e0*/  VIADD R216, R216, 0x74 ;  /* 0x00000074d8d87836 */ /* 0x000fe20000000000 */
[----:B------:R-:W-:Y:S01]  /*346f0*/  LOP3.LUT R68, R68, 0xfffeffff, RZ, 0xc0, !PT ;  /* 0xfffeffff44447812 */ /* 0x000fe200078ec0ff */
[----:B------:R-:W-:Y:S01]  /*34700*/  ULDC UR4, c[0x0][0x22c] ;  /* 0x00008b0000047ab9 */ /* 0x000fe20000000800 */
[----:B------:R-:W-:Y:S02]  /*34710*/  LOP3.LUT R6, R6, 0xfffffdff, RZ, 0xc0, !PT ;  /* 0xfffffdff06067812 */ /* 0x000fe400078ec0ff */
[----:B------:R-:W-:Y:S02]  /*34720*/  @P4 LOP3.LUT R68, R68, 0x10000, RZ, 0xfc, !PT ;  /* 0x0001000044444812 */ /* 0x000fe400078efcff */
[----:B------:R-:W-:Y:S01]  /*34730*/  ISETP.GE.AND P4, PT, R216, UR4, PT ;  /* 0x00000004d8007c0c */ /* 0x000fe2000bf86270 */
[----:B------:R-:W-:-:S04]  /*34740*/  ULDC UR4, c[0x0][0x228] ;  /* 0x00008a0000047ab9 */ /* 0x000fc80000000800 */
[----:B------:R-:W-:Y:S02]  /*34750*/  @P0 LOP3.LUT R6, R6, 0x200, RZ, 0xfc, !PT ;  /* 0x0000020006060812 */ /* 0x000fe400078efcff */
[----:B------:R-:W-:Y:S02]  /*34760*/  LOP3.LUT R68, R68, 0xfffdffff, RZ, 0xc0, !PT ;  /* 0xfffdffff44447812 */ /* 0x000fe400078ec0ff */
[----:B------:R-:W-:Y:S02]  /*34770*/  LOP3.LUT R6, R6, 0xfffffbff, RZ, 0xc0, !PT ;  /* 0xfffffbff06067812 */ /* 0x000fe400078ec0ff */
[----:B------:R-:W-:Y:S02]  /*34780*/  LOP3.LUT P3, RZ, R3, 0x200000, RZ, 0xc0, !PT ;  /* 0x0020000003ff7812 */ /* 0x000fe4000786c0ff */
[----:B------:R-:W-:Y:S02]  /*34790*/  @P5 LOP3.LUT R68, R68, 0x20000, RZ, 0xfc, !PT ;  /* 0x0002000044445812 */ /* 0x000fe400078efcff */
[----:B------:R-:W-:-:S02]  /*347a0*/  @P4 LOP3.LUT R6, R6, 0x400, RZ, 0xfc, !PT ;  /* 0x0000040006064812 */ /* 0x000fc400078efcff */
[----:B------:R-:W-:Y:S01]  /*347b0*/  ISETP.LT.AND P4, PT, R217, UR12, !P3 ;  /* 0x0000000cd9007c0c */ /* 0x000fe2000df81270 */
[----:B------:R-:W-:Y:S01]  /*347c0*/  ULDC UR12, c[0x0][0x228] ;  /* 0x00008a00000c7ab9 */ /* 0x000fe20000000800 */
[----:B------:R-:W-:Y:S02]  /*347d0*/  LOP3.LUT R68, R68, 0xfffbffff, RZ, 0xc0, !PT ;  /* 0xfffbffff44447812 */ /* 0x000fe400078ec0ff */
[----:B------:R-:W-:Y:S02]  /*347e0*/  LOP3.LUT R7, R7, 0xffffff7f, RZ, 0xc0, !PT ;  /* 0xffffff7f07077812 */ /* 0x000fe400078ec0ff */
[----:B------:R-:W-:Y:S02]  /*347f0*/  @P6 LOP3.LUT R68, R68, 0x40000, RZ, 0xfc, !PT ;  /* 0x0004000044446812 */ /* 0x000fe400078efcff */
[----:B------:R-:W-:Y:S01]  /*34800*/  ISETP.LT.AND P6, PT, R220, UR4, !P3 ;  /* 0x00000004dc007c0c */ /* 0x000fe2000dfc1270 */
[----:B------:R-:W-:Y:S01]  /*34810*/  ULDC UR4, c[0x0][0x228] ;  /* 0x00008a0000047ab9 */ /* 0x000fe20000000800 */
[----:B------:R-:W-:Y:S01]  /*34820*/  ISETP.LT.AND P5, PT, R219, UR5, !P3 ;  /* 0x00000005db007c0c */ /* 0x000fe2000dfa1270 */
[----:B------:R-:W-:-:S02]  /*34830*/  ULDC UR5, c[0x0][0x228] ;  /* 0x00008a0000057ab9 */ /* 0x000fc40000000800 */
[----:B------:R-:W-:-:S04]  /*34840*/  @P4 LOP3.LUT R7, R7, 0x80, RZ, 0xfc, !PT ;  /* 0x0000008007074812 */ /* 0x000fc800078efcff */
[----:B------:R-:W-:-:S04]  /*34850*/  LOP3.LUT R7, R7, 0xffffffbf, RZ, 0xc0, !PT ;  /* 0xffffffbf07077812 */ /* 0x000fc800078ec0ff */
[----:B------:R-:W-:Y:S02]  /*34860*/  @P6 LOP3.LUT R7, R7, 0x40, RZ, 0xfc, !PT ;  /* 0x0000004007076812 */ /* 0x000fe400078efcff */
[----:B------:R-:W-:Y:S01]  /*34870*/  ISETP.LT.AND P4, PT, R218, UR6, !P3 ;  /* 0x00000006da007c0c */ /* 0x000fe2000df81270 */
[----:B------:R-:W-:Y:S01]  /*34880*/  ULDC UR6, c[0x0][0x228] ;  /* 0x00008a0000067ab9 */ /* 0x000fe20000000800 */
[----:B------:R-:W-:-:S04]  /*34890*/  LOP3.LUT R7, R7, 0xffffffdf, RZ, 0xc0, !PT ;  /* 0xffffffdf07077812 */ /* 0x000fc800078ec0ff */
[----:B------:R-:W-:Y:S02]  /*348a0*/  @P5 LOP3.LUT R7, R7, 0x20, RZ, 0xfc, !PT ;  /* 0x0000002007075812 */ /* 0x000fe400078efcff */
[----:B------:R-:W-:Y:S02]  /*348b0*/  LOP3.LUT P2, RZ, R3, 0x100000, RZ, 0xc0, !PT ;  /* 0x0010000003ff7812 */ /* 0x000fe4000784c0ff */
[----:B------:R-:W-:-:S04]  /*348c0*/  LOP3.LUT R7, R7, 0xffffffef, RZ, 0xc0, !PT ;  /* 0xffffffef07077812 */ /* 0x000fc800078ec0ff */
[----:B------:R-:W-:Y:S02]  /*348d0*/  @P4 LOP3.LUT R7, R7, 0x10, RZ, 0xfc, !PT ;  /* 0x0000001007074812 */ /* 0x000fe400078efcff */
        /* <DEDUP_REMOVED lines=21> */
[----:B------:R-:W-:Y:S01]  /*34a30*/  ISETP.LT.AND P5, PT, R219, UR6, !P1 ;  /* 0x00000006db007c0c */ /* 0x000fe2000cfa1270 */
[----:B------:R-:W-:-:S08]  /*34a40*/  ULDC UR6, c[0x0][0x228] ;  /* 0x00008a0000067ab9 */ /* 0x000fd00000000800 */
        /* <DEDUP_REMOVED lines=519> */
[----:B------:R-:W-:Y:S02]  /*36ac0*/  LOP3.LUT R18, R18, 0xfffffff7, RZ, 0xc0, !PT ;  /* 0xfffffff712127812 */ /* 0x000fe400078ec0ff */
[----:B------:R-:W-:Y:S01]  /*36ad0*/  ISETP.LT.AND P6, PT, R219, UR5, !P2 ;  /* 0x00000005db007c0c */ /* 0x000fe2000d7c1270 */
[----:B------:R-:W-:Y:S01]  /*36ae0*/  ULDC UR5, c[0x0][0x228] ;  /* 0x00008a0000057ab9 */ /* 0x000fe20000000800 */
[----:B------:R-:W-:Y:S01]  /*36af0*/  ISETP.LT.AND P5, PT, R220, UR6, !P2 ;  /* 0x00000006dc007c0c */ /* 0x000fe2000d7a1270 */
[----:B------:R-:W-:-:S06]  /*36b00*/  ULDC UR6, c[0x0][0x228] ;  /* 0x00008a0000067ab9 */ /* 0x000fcc0000000800 */
[----:B------:R-:W-:Y:S02]  /*36b10*/  @P4 LOP3.LUT R18, R18, 0x8, RZ, 0xfc, !PT ;  /* 0x0000000812124812 */ /* 0x000fe400078efcff */
[----:B------:R-:W-:Y:S01]  /*36b20*/  ISETP.LT.AND P4, PT, R217, UR7, !P2 ;  /* 0x00000007d9007c0c */ /* 0x000fe2000d781270 */
[----:B------:R-:W-:Y:S01]  /*36b30*/  ULDC UR7, c[0x0][0x228] ;  /* 0x00008a0000077ab9 */ /* 0x000fe20000000800 */
[----:B------:R-:W-:Y:S02]  /*36b40*/  LOP3.LUT R18, R18, 0xfffffffb, RZ, 0xc0, !PT ;  /* 0xfffffffb12127812 */ /* 0x000fe400078ec0ff */
[----:B------:R-:W-:Y:S02]  /*36b50*/  LOP3.LUT P1, RZ, R0, 0x200000, RZ, 0xc0, !PT ;  /* 0x0020000000ff7812 */ /* 0x000fe4000782c0ff */
[----:B------:R-:W-:Y:S02]  /*36b60*/  @P6 LOP3.LUT R18, R18, 0x4, RZ, 0xfc, !PT ;  /* 0x0000000412126812 */ /* 0x000fe400078efcff */
[----:B------:R-:W-:Y:S01]  /*36b70*/  ISETP.LT.AND P6, PT, R220, UR5, !P1 ;  /* 0x00000005dc007c0c */ /* 0x000fe2000cfc1270 */
[----:B------:R-:W-:Y:S01]  /*36b80*/  ULDC UR5, c[0x0][0x228] ;  /* 0x00008a0000057ab9 */ /* 0x000fe20000000800 */
[----:B------:R-:W-:-:S03]  /*36b90*/  LOP3.LUT R18, R18, 0xfffffffd, RZ, 0xc0, !PT ;  /* 0xfffffffd12127812 */ /* 0x000fc600078ec0ff */
[----:B------:R-:W-:Y:S02]  /*36ba0*/  @P4 LOP3.LUT R17, R17, 0x20000000, RZ, 0xfc, !PT ;  /* 0x2000000011114812 */ /* 0x000fe400078efcff */
[----:B------:R-:W-:Y:S01]  /*36bb0*/  ISETP.LT.AND P4, PT, R217, UR4, !P1 ;  /* 0x00000004d9007c0c */ /* 0x000fe2000cf81270 */
[----:B------:R-:W-:Y:S01]  /*36bc0*/  ULDC UR4, c[0x0][0x228] ;  /* 0x00008a0000047ab9 */ /* 0x000fe20000000800 */
[----:B------:R-:W-:Y:S02]  /*36bd0*/  @P5 LOP3.LUT R18, R18, 0x2, RZ, 0xfc, !PT ;  /* 0x0000000212125812 */ /* 0x000fe400078efcff */
[----:B------:R-:W-:Y:S01]  /*36be0*/  ISETP.LT.AND P5, PT, R219, UR6, !P1 ;  /* 0x00000006db007c0c */ /* 0x000fe2000cfa1270 */
[----:B------:R-:W-:Y:S01]  /*36bf0*/  ULDC UR6, c[0x0][0x228] ;  /* 0x00008a0000067ab9 */ /* 0x000fe20000000800 */
[----:B------:R-:W-:Y:S02]  /*36c00*/  LOP3.LUT R17, R17, 0x7fffffff, RZ, 0xc0, !PT ;  /* 0x7fffffff11117812 */ /* 0x000fe400078ec0ff */
[----:B------:R-:W-:-:S02]  /*36c10*/  LOP3.LUT R18, R18, 0xfffffffe, RZ, 0xc0, !PT ;  /* 0xfffffffe12127812 */ /* 0x000fc400078ec0ff */
[----:B------:R-:W-:-:S03]  /*36c20*/  @P6 LOP3.LUT R17, R17, 0x80000000, RZ, 0xfc, !PT ;  /* 0x8000000011116812 */ /* 0x000fc600078efcff */
        /* <DEDUP_REMOVED lines=516> */
[----:B------:R-:W-:-:S04]  /*38c70*/  @P4 LOP3.LUT R14, R14, 0x10, RZ, 0xfc, !PT ;  /* 0x000000100e0e4812 */ /* 0x000fc800078efcff */
[----:B------:R-:W-:Y:S02]  /*38c80*/  LOP3.LUT R14, R14, 0xfffffff7, RZ, 0xc0, !PT ;  /* 0xfffffff70e0e7812 */ /* 0x000fe400078ec0ff */
[----:B------:R-:W-:Y:S01]  /*38c90*/  ISETP.LT.AND P5, PT, R220, UR5, !P3 ;  /* 0x00000005dc007c0c */ /* 0x000fe2000dfa1270 */
[----:B------:R-:W-:Y:S01]  /*38ca0*/  ULDC UR5, c[0x0][0x228] ;  /* 0x00008a0000057ab9 */ /* 0x000fe20000000800 */
[----:B------:R-:W-:Y:S02]  /*38cb0*/  @P6 LOP3.LUT R14, R14, 0x8, RZ, 0xfc, !PT ;  /* 0x000000080e0e6812 */ /* 0x000fe400078efcff */
[----:B------:R-:W-:Y:S02]  /*38cc0*/  LOP3.LUT P6, RZ, R5, 0x40, RZ, 0xc0, !PT ;  /* 0x0000004005ff7812 */ /* 0x000fe400078cc0ff */
[----:B------:R-:W-:Y:S01]  /*38cd0*/  ISETP.LT.AND P4, PT, R219, UR6, !P3 ;  /* 0x00000006db007c0c */ /* 0x000fe2000df81270 */
[----:B------:R-:W-:Y:S01]  /*38ce0*/  ULDC UR6, c[0x0][0x228] ;  /* 0x00008a0000067ab9 */ /* 0x000fe20000000800 */
[----:B------:R-:W-:-:S02]  /*38cf0*/  LOP3.LUT R14, R14, 0xfffffffb, RZ, 0xc0, !PT ;  /* 0xfffffffb0e0e7812 */ /* 0x000fc400078ec0ff */
[----:B------:R-:W-:Y:S02]  /*38d00*/  LOP3.LUT R68, R68, 0xfff7ffff, RZ, 0xc0, !PT ;  /* 0xfff7ffff44447812 */ /* 0x000fe400078ec0ff */
[----:B------:R-:W-:Y:S02]  /*38d10*/  LOP3.LUT P2, RZ, R5, 0x80000, RZ, 0xc0, !PT ;  /* 0x0008000005ff7812 */ /* 0x000fe4000784c0ff */
[----:B------:R-:W-:Y:S02]  /*38d20*/  @P5 LOP3.LUT R14, R14, 0x4, RZ, 0xfc, !PT ;  /* 0x000000040e0e5812 */ /* 0x000fe400078efcff */
[----:B------:R-:W-:Y:S01]  /*38d30*/  ISETP.LT.AND P5, PT, R217, UR4, !P2 ;  /* 0x00000004d9007c0c */ /* 0x000fe2000d7a1270 */
[----:B------:R-:W-:Y:S01]  /*38d40*/  ULDC UR4, c[0x0][0x228] ;  /* 0x00008a0000047ab9 */ /* 0x000fe20000000800 */
[----:B------:R-:W-:Y:S02]  /*38d50*/  @P6 LOP3.LUT R68, R68, 0x80000, RZ, 0xfc, !PT ;  /* 0x0008000044446812 */ /* 0x000fe400078efcff */
[----:B------:R-:W-:-:S02]  /*38d60*/  LOP3.LUT P6, RZ, R5, 0x80, RZ, 0xc0, !PT ;  /* 0x0000008005ff7812 */ /* 0x000fc400078cc0ff */
[----:B------:R-:W-:Y:S01]  /*38d70*/  ISETP.LT.AND P3, PT, R218, UR7, !P3 ;  /* 0x00000007da007c0c */ /* 0x000fe2000df61270 */
[----:B------:R-:W-:Y:S01]  /*38d80*/  ULDC UR7, c[0x0][0x228] ;  /* 0x00008a0000077ab9 */ /* 0x000fe20000000800 */
[----:B------:R-:W-:Y:S02]  /*38d90*/  LOP3.LUT R14, R14, 0xfffffffd, RZ, 0xc0, !PT ;  /* 0xfffffffd0e0e7812 */ /* 0x000fe400078ec0ff */
[----:B------:R-:W-:Y:S02]  /*38da0*/  LOP3.LUT R68, R68, 0xffefffff, RZ, 0xc0, !PT ;  /* 0xffefffff44447812 */ /* 0x000fe400078ec0ff */
[----:B------:R-:W-:Y:S02]  /*38db0*/  @P4 LOP3.LUT R14, R14, 0x2, RZ, 0xfc, !PT ;  /* 0x000000020e0e4812 */ /* 0x000fe400078efcff */
[----:B------:R-:W-:Y:S01]  /*38dc0*/  ISETP.LT.AND P4, PT, R220, UR5, !P2 ;  /* 0x00000005dc007c0c */ /* 0x000fe2000d781270 */
[----:B------:R-:W-:Y:S01]  /*38dd0*/  ULDC UR5, c[0x0][0x228] ;  /* 0x00008a0000057ab9 */ /* 0x000fe20000000800 */
[----:B------:R-:W-:-:S02]  /*38de0*/  LOP3.LUT R14, R14, 0xfffffffe, RZ, 0xc0, !PT ;  /* 0xfffffffe0e0e7812 */ /* 0x000fc400078ec0ff */
[----:B------:R-:W-:Y:S02]  /*38df0*/  @P5 LOP3.LUT R13, R13, 0x80000000, RZ, 0xfc, !PT ;  /* 0x800000000d0d5812 */ /* 0x000fe400078efcff */
[----:B------:R-:W-:Y:S02]  /*38e00*/  @P6 LOP3.LUT R68, R68, 0x100000, RZ, 0xfc, !PT ;  /* 0x0010000044446812 */ /* 0x000fe400078efcff */
[----:B------:R-:W-:Y:S02]  /*38e10*/  LOP3.LUT P6, RZ, R5, 0x100, RZ, 0xc0, !PT ;  /* 0x0000010005ff7812 */ /* 0x000fe400078cc0ff */
[----:B------:R-:W-:Y:S02]  /*38e20*/  @P3 LOP3.LUT R14, R14, 0x1, RZ, 0xfc, !PT ;  /* 0x000000010e0e3812 */ /* 0x000fe400078efcff */
[----:B------:R-:W-:Y:S01]  /*38e30*/  ISETP.LT.AND P3, PT, R219, UR6, !P2 ;  /* 0x00000006db007c0c */ /* 0x000fe2000d761270 */
[----:B------:R-:W-:Y:S01]  /*38e40*/  ULDC UR6, c[0x0][0x228] ;  /* 0x00008a0000067ab9 */ /* 0x000fe20000000800 */
[----:B------:R-:W-:-:S02]  /*38e50*/  LOP3.LUT R13, R13, 0xbfffffff, RZ, 0xc0, !PT ;  /* 0xbfffffff0d0d7812 */ /* 0x000fc400078ec0ff */
[----:B------:R-:W-:Y:S02]  /*38e60*/  LOP3.LUT R68, R68, 0xffdfffff, RZ, 0xc0, !PT ;  /* 0xffdfffff44447812 */ /* 0x000fe400078ec0ff */
[----:B------:R-:W-:Y:S02]  /*38e70*/  @P4 LOP3.LUT R13, R13, 0x40000000, RZ, 0xfc, !PT ;  /* 0x400000000d0d4812 */ /* 0x000fe400078efcff */
[----:B------:R-:W-:Y:S01]  /*38e80*/  ISETP.LT.AND P2, PT, R218, UR7, !P2 ;  /* 0x00000007da007c0c */ /* 0x000fe2000d741270 */
[----:B------:R-:W-:Y:S01]  /*38e90*/  ULDC UR7, c[0x0][0x228] ;  /* 0x00008a0000077ab9 */ /* 0x000fe20000000800 */
[----:B------:R-:W-:Y:S02]  /*38ea0*/  LOP3.LUT R13, R13, 0xdfffffff, RZ, 0xc0, !PT ;  /* 0xdfffffff0d0d7812 */ /* 0x000fe400078ec0ff */
[----:B------:R-:W-:Y:S02]  /*38eb0*/  @P6 LOP3.LUT R68, R68, 0x200000, RZ, 0xfc, !PT ;  /* 0x0020000044446812 */ /* 0x000fe400078efcff */
[----:B------:R-:W-:-:S02]  /*38ec0*/  LOP3.LUT P1, RZ, R5, 0x40000, RZ, 0xc0, !PT ;  /* 0x0004000005ff7812 */ /* 0x000fc4000782c0ff */
[----:B------:R-:W-:Y:S02]  /*38ed0*/  LOP3.LUT P6, RZ, R5, 0x200, RZ, 0xc0, !PT ;  /* 0x0000020005ff7812 */ /* 0x000fe400078cc0ff */
[----:B------:R-:W-:Y:S02]  /*38ee0*/  @P3 LOP3.LUT R13, R13, 0x20000000, RZ, 0xfc, !PT ;  /* 0x200000000d0d3812 */ /* 0x000fe400078efcff */
[----:B------:R-:W-:Y:S01]  /*38ef0*/  ISETP.LT.AND P4, PT, R217, UR4, !P1 ;  /* 0x00000004d9007c0c */ /* 0x000fe2000cf81270 */
[----:B------:R-:W-:Y:S01]  /*38f00*/  ULDC UR4, c[0x0][0x228] ;  /* 0x00008a0000047ab9 */ /* 0x000fe20000000800 */
[----:B------:R-:W-:Y:S02]  /*38f10*/  LOP3.LUT R13, R13, 0xefffffff, RZ, 0xc0, !PT ;  /* 0xefffffff0d0d7812 */ /* 0x000fe400078ec0ff */
[----:B------:R-:W-:Y:S02]  /*38f20*/  LOP3.LUT R68, R68, 0xffbfffff, RZ, 0xc0, !PT ;  /* 0xffbfffff44447812 */ /* 0x000fe400078ec0ff */
[----:B------:R-:W-:-:S02]  /*38f30*/  @P2 LOP3.LUT R13, R13, 0x10000000, RZ, 0xfc, !PT ;  /* 0x100000000d0d2812 */ /* 0x000fc400078efcff */
[----:B------:R-:W-:Y:S01]  /*38f40*/  ISETP.LT.AND P3, PT, R220, UR5, !P1 ;  /* 0x00000005dc007c0c */ /* 0x000fe2000cf61270 */
[----:B------:R-:W-:Y:S01]  /*38f50*/  ULDC UR5, c[0x0][0x228] ;  /* 0x00008a0000057ab9 */ /* 0x000fe20000000800 */
[----:B------:R-:W-:Y:S02]  /*38f60*/  LOP3.LUT R13, R13, 0xf7ffffff, RZ, 0xc0, !PT ;  /* 0xf7ffffff0d0d7812 */ /* 0x000fe400078ec0ff */
        /* <DEDUP_REMOVED lines=10> */
[----:B------:R-:W-:Y:S02]  /*39010*/  @P6 LOP3.LUT R68, R68, 0x800000, RZ, 0xfc, !PT ;  /* 0x0080000044446812 */ /* 0x000fe400078efcff */
[----:B------:R-:W-:Y:S02]  /*39020*/  LOP3.LUT P6, RZ, R5, 0x800, RZ, 0xc0, !PT ;  /* 0x0000080005ff7812 */ /* 0x000fe400078cc0ff */
[----:B------:R-:W-:-:S04]  /*39030*/  LOP3.LUT R13, R13, 0xfdffffff, RZ, 0xc0, !PT ;  /* 0xfdffffff0d0d7812 */ /* 0x000fc800078ec0ff */
        /* <DEDUP_REMOVED lines=8> */
[----:B------:R-:W-:Y:S02]  /*390c0*/  LOP3.LUT P6, RZ, R5, 0x1000, RZ, 0xc0, !PT ;  /* 0x0000100005ff7812 */ /* 0x000fe400078cc0ff */
[----:B------:R-:W-:Y:S01]  /*390d0*/  ISETP.LT.AND P3, PT, R220, UR5, !P0 ;  /* 0x00000005dc007c0c */ /* 0x000fe2000c761270 */
[----:B------:R-:W-:Y:S01]  /*390e0*/  ULDC UR5, c[0x0][0x228] ;  /* 0x00008a0000057ab9 */ /* 0x000fe20000000800 */
[----:B------:R-:W-:Y:S02]  /*390f0*/  LOP3.LUT R13, R13, 0xff7fffff, RZ, 0xc0, !PT ;  /* 0xff7fffff0d0d7812 */ /* 0x000fe400078ec0ff */
[----:B------:R-:W-:Y:S02]  /*39100*/  LOP3.LUT R68, R68, 0xfdffffff, RZ, 0xc0, !PT ;  /* 0xfdffffff44447812 */ /* 0x000fe400078ec0ff */
[----:B------:R-:W-:Y:S01]  /*39110*/  ISETP.LT.AND P2, PT, R219, UR6, !P0 ;  /* 0x00000006db007c0c */ /* 0x000fe2000c741270 */
[----:B------:R-:W-:-:S02]  /*39120*/  ULDC UR6, c[0x0][0x228] ;  /* 0x00008a0000067ab9 */ /* 0x000fc40000000800 */
[----:B------:R-:W-:Y:S02]  /*39130*/  @P1 LOP3.LUT R13, R13, 0x800000, RZ, 0xfc, !PT ;  /* 0x008000000d0d1812 */ /* 0x000fe400078efcff */
[----:B------:R-:W-:Y:S02]  /*39140*/  @P6 LOP3.LUT R68, R68, 0x2000000, RZ, 0xfc, !PT ;  /* 0x0200000044446812 */ /* 0x000fe400078efcff */
[----:B------:R-:W-:Y:S02]  /*39150*/  LOP3.LUT P6, RZ, R5, 0x2000, RZ, 0xc0, !PT ;  /* 0x0000200005ff7812 */ /* 0x000fe400078cc0ff */
[----:B------:R-:W-:Y:S02]  /*39160*/  LOP3.LUT R13, R13, 0xffbfffff, RZ, 0xc0, !PT ;  /* 0xffbfffff0d0d7812 */ /* 0x000fe400078ec0ff */
[----:B------:R-:W-:Y:S02]  /*39170*/  LOP3.LUT R68, R68, 0xfbffffff, RZ, 0xc0, !PT ;  /* 0xfbffffff44447812 */ /* 0x000fe400078ec0ff */
[----:B------:R-:W-:-:S02]  /*39180*/  @P3 LOP3.LUT R13, R13, 0x400000, RZ, 0xfc, !PT ;  /* 0x004000000d0d3812 */ /* 0x000fc400078efcff */
[----:B------:R-:W-:Y:S01]  /*39190*/  ISETP.LT.AND P1, PT, R218, UR7, !P0 ;  /* 0x00000007da007c0c */ /* 0x000fe2000c721270 */
[----:B------:R-:W-:Y:S01]  /*391a0*/  ULDC UR7, c[0x0][0x228] ;  /* 0x00008a0000077ab9 */ /* 0x000fe20000000800 */
[----:B------:R-:W-:-:S03]  /*391b0*/  LOP3.LUT R13, R13, 0xffdfffff, RZ, 0xc0, !PT ;  /* 0xffdfffff0d0d7812 */ /* 0x000fc600078ec0ff */
[----:B------:R-:W-:Y:S02]  /*391c0*/  @P6 LOP3.LUT R68, R68, 0x4000000, RZ, 0xfc, !PT ;  /* 0x0400000044446812 */ /* 0x000fe400078efcff */
[----:B------:R-:W-:Y:S02]  /*391d0*/  LOP3.LUT P6, RZ, R5, 0x4000, RZ, 0xc0, !PT ;  /* 0x0000400005ff7812 */ /* 0x000fe400078cc0ff */
[----:B------:R-:W-:Y:S02]  /*391e0*/  @P2 LOP3.LUT R13, R13, 0x200000, RZ, 0xfc, !PT ;  /* 0x002000000d0d2812 */ /* 0x000fe400078efcff */
[----:B------:R-:W-:Y:S02]  /*391f0*/  LOP3.LUT P0, RZ, R5, 0x10000, RZ, 0xc0, !PT ;  /* 0x0001000005ff7812 */ /* 0x000fe4000780c0ff */
[----:B------:R-:W-:Y:S02]  /*39200*/  LOP3.LUT R13, R13, 0xffefffff, RZ, 0xc0, !PT ;  /* 0xffefffff0d0d7812 */ /* 0x000fe400078ec0ff */
[----:B------:R-:W-:-:S02]  /*39210*/  LOP3.LUT R68, R68, 0xf7ffffff, RZ, 0xc0, !PT ;  /* 0xf7ffffff44447812 */ /* 0x000fc400078ec0ff */
[----:B------:R-:W-:Y:S02]  /*39220*/  @P1 LOP3.LUT R13, R13, 0x100000, RZ, 0xfc, !PT ;  /* 0x001000000d0d1812 */ /* 0x000fe400078efcff */
[----:B------:R-:W-:Y:S01]  /*39230*/  ISETP.LT.AND P1, PT, R217, UR44, !P0 ;  /* 0x0000002cd9007c0c */ /* 0x000fe2000c721270 */
[----:B------:R-:W-:Y:S01]  /*39240*/  ULDC UR44, c[0x0][0x228] ;  /* 0x00008a00002c7ab9 */ /* 0x000fe20000000800 */
[----:B------:R-:W-:Y:S02]  /*39250*/  @P6 LOP3.LUT R68, R68, 0x8000000, RZ, 0xfc, !PT ;  /* 0x0800000044446812 */ /* 0x000fe400078efcff */
[----:B------:R-:W-:Y:S02]  /*39260*/  LOP3.LUT P6, RZ, R5, 0x8000, RZ, 0xc0, !PT ;  /* 0x0000800005ff7812 */ /* 0x000fe400078cc0ff */
[----:B------:R-:W-:Y:S02]  /*39270*/  LOP3.LUT R13, R13, 0xfff7ffff, RZ, 0xc0, !PT ;  /* 0xfff7ffff0d0d7812 */ /* 0x000fe400078ec0ff */
[----:B------:R-:W-:Y:S01]  /*39280*/  ISETP.LT.AND P6, PT, R217, UR43, !P6 ;  /* 0x0000002bd9007c0c */ /* 0x000fe2000f7c1270 */
[----:B------:R-:W-:-:S04]  /*39290*/  ULDC UR43, c[0x0][0x228] ;  /* 0x00008a00002b7ab9 */ /* 0x000fc80000000800 */
[----:B------:R-:W-:-:S04]  /*392a0*/  @P1 LOP3.LUT R13, R13, 0x80000, RZ, 0xfc, !PT ;  /* 0x000800000d0d1812 */ /* 0x000fc800078efcff */
[----:B------:R-:W-:-:S04]  /*392b0*/  LOP3.LUT R13, R13, 0xfffeffff, RZ, 0xc0, !PT ;  /* 0xfffeffff0d0d7812 */ /* 0x000fc800078ec0ff */
[----:B------:R-:W-:Y:S02]  /*392c0*/  @P6 LOP3.LUT R13, R13, 0x10000, RZ, 0xfc, !PT ;  /* 0x000100000d0d6812 */ /* 0x000fe400078efcff */
[----:B------:R-:W-:-:S04]  /*392d0*/  LOP3.LUT P6, RZ, R68, 0x8000000, RZ, 0xc0, !PT ;  /* 0x0800000044ff7812 */ /* 0x000fc800078cc0ff */
[----:B------:R-:W-:Y:S01]  /*392e0*/  ISETP.LT.AND P6, PT, R217, UR42, !P6 ;  /* 0x0000002ad9007c0c */ /* 0x000fe2000f7c1270 */
[----:B------:R-:W-:Y:S01]  /*392f0*/  ULDC UR42, c[0x0][0x228] ;  /* 0x00008a00002a7ab9 */ /* 0x000fe20000000800 */
[----:B------:R-:W-:-:S11]  /*39300*/  LOP3.LUT R13, R13, 0xffffdfff, RZ, 0xc0, !PT ;  /* 0xffffdfff0d0d7812 */ /* 0x000fd600078ec0ff */
        /* <DEDUP_REMOVED lines=23> */
[----:B------:R-:W-:-:S12]  /*39480*/  ULDC UR37, c[0x0][0x228] ;  /* 0x00008a0000257ab9 */ /* 0x000fd80000000800 */
        /* <DEDUP_REMOVED lines=9> */
[----:B------:R-:W-:Y:S02]  /*39520*/  LOP3.LUT R12, R12, 0xfeffffff, RZ, 0xc0, !PT ;  /* 0xfeffffff0c0c7812 */ /* 0x000fe400078ec0ff */
[----:B------:R-:W-:-:S09]  /*39530*/  LOP3.LUT P5, RZ, R5, 0x20, RZ, 0xc0, !PT ;  /* 0x0000002005ff7812 */ /* 0x000fd200078ac0ff */
[----:B------:R-:W-:Y:S02]  /*39540*/  @P6 LOP3.LUT R12, R12, 0x1000000, RZ, 0xfc, !PT ;  /* 0x010000000c0c6812 */ /* 0x000fe400078efcff */
[----:B------:R-:W-:-:S04]  /*39550*/  LOP3.LUT P6, RZ, R68, 0x80000, RZ, 0xc0, !PT ;  /* 0x0008000044ff7812 */ /* 0x000fc800078cc0ff */
[C---:B------:R-:W-:Y:S01]  /*39560*/  ISETP.LT.AND P6, PT, R217.reuse, UR34, !P6 ;  /* 0x00000022d9007c0c */ /* 0x040fe2000f7c1270 */
[----:B------:R-:W-:Y:S01]  /*39570*/  ULDC UR34, c[0x0][0x228] ;  /* 0x00008a0000227ab9 */ /* 0x000fe20000000800 */
[----:B------:R-:W-:Y:S01]  /*39580*/  ISETP.LT.AND P5, PT, R217, UR33, !P5 ;  /* 0x00000021d9007c0c */ /* 0x000fe2000efa1270 */
[----:B------:R-:W-:Y:S01]  /*39590*/  ULDC UR33, c[0x0][0x228] ;  /* 0x00008a0000217ab9 */ /* 0x000fe20000000800 */
[----:B------:R-:W-:Y:S02]  /*395a0*/  LOP3.LUT R12, R12, 0xffdfffff, RZ, 0xc0, !PT ;  /* 0xffdfffff0c0c7812 */ /* 0x000fe400078ec0ff */
[----:B------:R-:W-:-:S04]  /*395b0*/  LOP3.LUT P4, RZ, R5, 0x10, RZ, 0xc0, !PT ;  /* 0x0000001005ff7812 */ /* 0x000fc8000788c0ff */
[----:B------:R-:W-:Y:S01]  /*395c0*/  ISETP.LT.AND P4, PT, R217, UR32, !P4 ;  /* 0x00000020d9007c0c */ /* 0x000fe2000e781270 */
[----:B------:R-:W-:Y:S02]  /*395d0*/  ULDC UR32, c[0x0][0x228] ;  /* 0x00008a0000207ab9 */ /* 0x000fe40000000800 */
[----:B------:R-:W-:-:S04]  /*395e0*/  @P6 LOP3.LUT R12, R12, 0x200000, RZ, 0xfc, !PT ;  /* 0x002000000c0c6812 */ /* 0x000fc800078efcff */
[----:B------:R-:W-:Y:S02]  /*395f0*/  LOP3.LUT R12, R12, 0xfffbffff, RZ, 0xc0, !PT ;  /* 0xfffbffff0c0c7812 */ /* 0x000fe400078ec0ff */
[----:B------:R-:W-:Y:S02]  /*39600*/  LOP3.LUT P3, RZ, R5, 0x8, RZ, 0xc0, !PT ;  /* 0x0000000805ff7812 */ /* 0x000fe4000786c0ff */
[----:B------:R-:W-:Y:S02]  /*39610*/  @P5 LOP3.LUT R12, R12, 0x40000, RZ, 0xfc, !PT ;  /* 0x000400000c0c5812 */ /* 0x000fe400078efcff */
[----:B------:R-:W-:Y:S01]  /*39620*/  ISETP.LT.AND P3, PT, R217, UR31, !P3 ;  /* 0x0000001fd9007c0c */ /* 0x000fe2000df61270 */
[----:B------:R-:W-:Y:S01]  /*39630*/  ULDC UR31, c[0x0][0x228] ;  /* 0x00008a00001f7ab9 */ /* 0x000fe20000000800 */
[----:B------:R-:W-:Y:S02]  /*39640*/  LOP3.LUT R12, R12, 0xffff7fff, RZ, 0xc0, !PT ;  /* 0xffff7fff0c0c7812 */ /* 0x000fe400078ec0ff */
[----:B------:R-:W-:-:S02]  /*39650*/  LOP3.LUT P2, RZ, R5, 0x4, RZ, 0xc0, !PT ;  /* 0x0000000405ff7812 */ /* 0x000fc4000784c0ff */
        /* <DEDUP_REMOVED lines=8> */
[----:B------:R-:W-:-:S02]  /*396e0*/  LOP3.LUT R12, R12, 0xfffffdff, RZ, 0xc0, !PT ;  /* 0xfffffdff0c0c7812 */ /* 0x000fc400078ec0ff */
[----:B------:R-:W-:Y:S02]  /*396f0*/  LOP3.LUT P1, RZ, R5, 0x1, RZ, 0xc0, !PT ;  /* 0x0000000105ff7812 */ /* 0x000fe4000782c0ff */
        /* <DEDUP_REMOVED lines=10> */
[----:B------:R-:W-:-:S03]  /*397a0*/  LOP3.LUT R12, R12, 0xfffffffe, RZ, 0xc0, !PT ;  /* 0xfffffffe0c0c7812 */ /* 0x000fc600078ec0ff */
[----:B------:R-:W-:-:S08]  /*397b0*/  @P0 LOP3.LUT R70, R70, 0x1000, RZ, 0xfc, !PT ;  /* 0x0000100046460812 */ /* 0x000fd000078efcff */
[----:B------:R-:W-:Y:S02]  /*397c0*/  @P1 LOP3.LUT R12, R12, 0x1, RZ, 0xfc, !PT ;  /* 0x000000010c0c1812 */ /* 0x000fe400078efcff */
[----:B------:R-:W-:Y:S02]  /*397d0*/  LOP3.LUT P1, RZ, R68, 0x1000, RZ, 0xc0, !PT ;  /* 0x0000100044ff7812 */ /* 0x000fe4000782c0ff */
[----:B------:R-:W-:Y:S02]  /*397e0*/  LOP3.LUT R70, R70, 0xfffff7ff, RZ, 0xc0, !PT ;  /* 0xfffff7ff46467812 */ /* 0x000fe400078ec0ff */
[----:B------:R-:W-:Y:S01]  /*397f0*/  ISETP.LT.AND P0, PT, R217, UR26, !P1 ;  /* 0x0000001ad9007c0c */ /* 0x000fe2000cf01270 */
[----:B------:R-:W-:-:S08]  /*39800*/  ULDC UR26, c[0x0][0x228] ;  /* 0x00008a00001a7ab9 */ /* 0x000fd00000000800 */
[----:B------:R-:W-:Y:S02]  /*39810*/  @P1 LOP3.LUT R70, R70, 0x800, RZ, 0xfc, !PT ;  /* 0x0000080046461812 */ /* 0x000fe400078efcff */
[----:B------:R-:W-:Y:S02]  /*39820*/  LOP3.LUT P1, RZ, R3, 0x10000000, RZ, 0xc0, !PT ;  /* 0x1000000003ff7812 */ /* 0x000fe4000782c0ff */
[C---:B------:R-:W-:Y:S02]  /*39830*/  LOP3.LUT P6, RZ, R68.reuse, 0x40000, RZ, 0xc0, !PT ;  /* 0x0004000044ff7812 */ /* 0x040fe400078cc0ff */
[C---:B------:R-:W-:Y:S02]  /*39840*/  LOP3.LUT P5, RZ, R68.reuse, 0x20000, RZ, 0xc0, !PT ;  /* 0x0002000044ff7812 */ /* 0x040fe400078ac0ff */
[C---:B------:R-:W-:Y:S02]  /*39850*/  LOP3.LUT P4, RZ, R68.reuse, 0x10000, RZ, 0xc0, !PT ;  /* 0x0001000044ff7812 */ /* 0x040fe4000788c0ff */
[----:B------:R-:W-:-:S02]  /*39860*/  LOP3.LUT P3, RZ, R68, 0x8000, RZ, 0xc0, !PT ;  /* 0x0000800044ff7812 */ /* 0x000fc4000786c0ff */
[C---:B------:R-:W-:Y:S02]  /*39870*/  LOP3.LUT P2, RZ, R68.reuse, 0x4000, RZ, 0xc0, !PT ;  /* 0x0000400044ff7812 */ /* 0x040fe4000784c0ff */
[----:B------:R-:W-:-:S04]  /*39880*/  LOP3.LUT R68, R68, 0xfffffbff, RZ, 0xc0, !PT ;  /* 0xfffffbff44447812 */ /* 0x000fc800078ec0ff */
[----:B------:R-:W-:Y:S02]  /*39890*/  @P1 LOP3.LUT R68, R68, 0x400, RZ, 0xfc, !PT ;  /* 0x0000040044441812 */ /* 0x000fe400078efcff */
[----:B------:R-:W-:Y:S02]  /*398a0*/  LOP3.LUT P1, RZ, R3, 0x400000, RZ, 0xc0, !PT ;  /* 0x0040000003ff7812 */ /* 0x000fe4000782c0ff */
[----:B------:R-:W-:Y:S02]  /*398b0*/  @P0 LOP3.LUT R10, R10, 0x20000000, RZ, 0xfc, !PT ;  /* 0x200000000a0a0812 */ /* 0x000fe400078efcff */
[----:B------:R-:W-:Y:S01]  /*398c0*/  ISETP.LT.AND P0, PT, R217, UR25, !P2 ;  /* 0x00000019d9007c0c */ /* 0x000fe2000d701270 */
[----:B------:R-:W-:Y:S01]  /*398d0*/  ULDC UR25, c[0x0][0x228] ;  /* 0x00008a0000197ab9 */ /* 0x000fe20000000800 */
[----:B------:R-:W-:Y:S02]  /*398e0*/  LOP3.LUT R68, R68, 0xfffff7ff, RZ, 0xc0, !PT ;  /* 0xfffff7ff44447812 */ /* 0x000fe400078ec0ff */
[----:B------:R-:W-:-:S05]  /*398f0*/  LOP3.LUT R10, R10, 0xfbffffff, RZ, 0xc0, !PT ;  /* 0xfbffffff0a0a7812 */ /* 0x000fca00078ec0ff */
[----:B------:R-:W-:Y:S02]  /*39900*/  @P1 LOP3.LUT R68, R68, 0x800, RZ, 0xfc, !PT ;  /* 0x0000080044441812 */ /* 0x000fe400078efcff */
[----:B------:R-:W-:Y:S01]  /*39910*/  ISETP.LT.AND P1, PT, R217, UR24, !P3 ;  /* 0x00000018d9007c0c */ /* 0x000fe2000df21270 */
[----:B------:R-:W-:Y:S01]  /*39920*/  ULDC UR24, c[0x0][0x228] ;  /* 0x00008a0000187ab9 */ /* 0x000fe20000000800 */
[----:B------:R-:W-:-:S04]  /*39930*/  @P0 LOP3.LUT R10, R10, 0x4000000, RZ, 0xfc, !PT ;  /* 0x040000000a0a0812 */ /* 0x000fc800078efcff */
[----:B------:R-:W-:-:S07]  /*39940*/  LOP3.LUT R10, R10, 0xff7fffff, RZ, 0xc0, !PT ;  /* 0xff7fffff0a0a7812 */ /* 0x000fce00078ec0ff */
[----:B------:R-:W-:Y:S02]  /*39950*/  @P1 LOP3.LUT R10, R10, 0x800000, RZ, 0xfc, !PT ;  /* 0x008000000a0a1812 */ /* 0x000fe400078efcff */
[----:B------:R-:W-:Y:S01]  /*39960*/  ISETP.LT.AND P1, PT, R217, UR23, !P4 ;  /* 0x00000017d9007c0c */ /* 0x000fe2000e721270 */
[----:B------:R-:W-:Y:S01]  /*39970*/  ULDC UR23, c[0x0][0x228] ;  /* 0x00008a0000177ab9 */ /* 0x000fe20000000800 */
[----:B------:R-:W-:Y:S02]  /*39980*/  LOP3.LUT R10, R10, 0xffefffff, RZ, 0xc0, !PT ;  /* 0xffefffff0a0a7812 */ /* 0x000fe400078ec0ff */
[----:B------:R-:W-:-:S04]  /*39990*/  LOP3.LUT R70, R70, 0xffffdfff, RZ, 0xc0, !PT ;  /* 0xffffdfff46467812 */ /* 0x000fc800078ec0ff */
[----:B------:R-:W-:-:S05]  /*399a0*/  @P2 LOP3.LUT R70, R70, 0x2000, RZ, 0xfc, !PT ;  /* 0x0000200046462812 */ /* 0x000fca00078efcff */
[----:B------:R-:W-:Y:S02]  /*399b0*/  @P1 LOP3.LUT R10, R10, 0x100000, RZ, 0xfc, !PT ;  /* 0x001000000a0a1812 */ /* 0x000fe400078efcff */
[----:B------:R-:W-:Y:S01]  /*399c0*/  ISETP.LT.AND P1, PT, R217, UR22, !P5 ;  /* 0x00000016d9007c0c */ /* 0x000fe2000ef21270 */
[----:B------:R-:W-:Y:S01]  /*399d0*/  ULDC UR22, c[0x0][0x228] ;  /* 0x00008a0000167ab9 */ /* 0x000fe20000000800 */
[----:B------:R-:W-:Y:S02]  /*399e0*/  LOP3.LUT R70, R70, 0xffffbfff, RZ, 0xc0, !PT ;  /* 0xffffbfff46467812 */ /* 0x000fe400078ec0ff */
[----:B------:R-:W-:Y:S02]  /*399f0*/  LOP3.LUT R10, R10, 0xfffdffff, RZ, 0xc0, !PT ;  /* 0xfffdffff0a0a7812 */ /* 0x000fe400078ec0ff */
[----:B------:R-:W-:-:S04]  /*39a00*/  @P3 LOP3.LUT R70, R70, 0x4000, RZ, 0xfc, !PT ;  /* 0x0000400046463812 */ /* 0x000fc800078efcff */
[----:B------:R-:W-:-:S03]  /*39a10*/  LOP3.LUT R70, R70, 0xffff7fff, RZ, 0xc0, !PT ;  /* 0xffff7fff46467812 */ /* 0x000fc600078ec0ff */
[----:B------:R-:W-:Y:S02]  /*39a20*/  @P1 LOP3.LUT R10, R10, 0x20000, RZ, 0xfc, !PT ;  /* 0x000200000a0a1812 */ /* 0x000fe400078efcff */
[----:B------:R-:W-:Y:S01]  /*39a30*/  ISETP.LT.AND P1, PT, R217, UR21, !P6 ;  /* 0x00000015d9007c0c */ /* 0x000fe2000f721270 */
[----:B------:R-:W-:Y:S01]  /*39a40*/  ULDC UR21, c[0x0][0x228] ;  /* 0x00008a0000157ab9 */ /* 0x000fe20000000800 */
[----:B------:R-:W-:Y:S02]  /*39a50*/  @P4 LOP3.LUT R70, R70, 0x8000, RZ, 0xfc, !PT ;  /* 0x0000800046464812 */ /* 0x000fe400078efcff */
[----:B------:R-:W-:Y:S02]  /*39a60*/  LOP3.LUT R10, R10, 0xffffbfff, RZ, 0xc0, !PT ;  /* 0xffffbfff0a0a7812 */ /* 0x000fe400078ec0ff */
[----:B------:R-:W-:-:S04]  /*39a70*/  LOP3.LUT R70, R70, 0xfffeffff, RZ, 0xc0, !PT ;  /* 0xfffeffff46467812 */ /* 0x000fc800078ec0ff */
[----:B------:R-:W-:-:S03]  /*39a80*/  @P5 LOP3.LUT R70, R70, 0x10000, RZ, 0xfc, !PT ;  /* 0x0001000046465812 */ /* 0x000fc600078efcff */
[----:B------:R-:W-:Y:S02]  /*39a90*/  @P1 LOP3.LUT R10, R10, 0x4000, RZ, 0xfc, !PT ;  /* 0x000040000a0a1812 */ /* 0x000fe400078efcff */
[----:B------:R-:W-:Y:S02]  /*39aa0*/  LOP3.LUT P1, RZ, R68, 0x800, RZ, 0xc0, !PT ;  /* 0x0000080044ff7812 */ /* 0x000fe4000782c0ff */
[----:B------:R-:W-:Y:S02]  /*39ab0*/  LOP3.LUT R70, R70, 0xfffdffff, RZ, 0xc0, !PT ;  /* 0xfffdffff46467812 */ /* 0x000fe400078ec0ff */
[----:B------:R-:W-:Y:S01]  /*39ac0*/  ISETP.LT.AND P1, PT, R217, UR20, !P1 ;  /* 0x00000014d9007c0c */ /* 0x000fe2000cf21270 */
[----:B------:R-:W-:Y:S01]  /*39ad0*/  ULDC UR20, c[0x0][0x228] ;  /* 0x00008a0000147ab9 */ /* 0x000fe20000000800 */
[----:B------:R-:W-:Y:S02]  /*39ae0*/  @P6 LOP3.LUT R70, R70, 0x20000, RZ, 0xfc, !PT ;  /* 0x0002000046466812 */ /* 0x000fe400078efcff */
[----:B------:R-:W-:-:S02]  /*39af0*/  LOP3.LUT P6, RZ, R3, 0x800000, RZ, 0xc0, !PT ;  /* 0x0080000003ff7812 */ /* 0x000fc400078cc0ff */
[----:B------:R-:W-:Y:S02]  /*39b00*/  LOP3.LUT R10, R10, 0xfffff7ff, RZ, 0xc0, !PT ;  /* 0xfffff7ff0a0a7812 */ /* 0x000fe400078ec0ff */
[----:B------:R-:W-:Y:S01]  /*39b10*/  ISETP.LT.AND P6, PT, R217, UR19, !P6 ;  /* 0x00000013d9007c0c */ /* 0x000fe2000f7c1270 */
[----:B------:R-:W-:-:S04]  /*39b20*/  ULDC UR19, c[0x0][0x228] ;  /* 0x00008a0000137ab9 */ /* 0x000fc80000000800 */
[----:B------:R-:W-:-:S04]  /*39b30*/  @P1 LOP3.LUT R10, R10, 0x800, RZ, 0xfc, !PT ;  /* 0x000008000a0a1812 */ /* 0x000fc800078efcff */
[----:B------:R-:W-:-:S04]  /*39b40*/  LOP3.LUT R10, R10, 0xfffffeff, RZ, 0xc0, !PT ;  /* 0xfffffeff0a0a7812 */ /* 0x000fc800078ec0ff */
[----:B------:R-:W-:Y:S02]  /*39b50*/  @P6 LOP3.LUT R10, R10, 0x100, RZ, 0xfc, !PT ;  /* 0x000001000a0a6812 */ /* 0x000fe400078efcff */
[----:B------:R-:W-:Y:S02]  /*39b60*/  LOP3.LUT P6, RZ, R6, 0x2000, RZ, 0xc0, !PT ;  /* 0x0000200006ff7812 */ /* 0x000fe400078cc0ff */
[----:B------:R-:W-:-:S11]  /*39b70*/  LOP3.LUT R70, R70, 0xf7ffffff, RZ, 0xc0, !PT ;  /* 0xf7ffffff46467812 */ /* 0x000fd600078ec0ff */
        /* <DEDUP_REMOVED lines=11> */
[----:B------:R-:W-:Y:S02]  /*39c30*/  LOP3.LUT R70, R70, 0x7fffffff, RZ, 0xc0, !PT ;  /* 0x7fffffff46467812 */ /* 0x000fe400078ec0ff */
[----:B------:R-:W-:-:S09]  /*39c40*/  LOP3.LUT P1, RZ, R68, 0x400, RZ, 0xc0, !PT ;  /* 0x0000040044ff7812 */ /* 0x000fd2000782c0ff */
        /* <DEDUP_REMOVED lines=24> */
[----:B------:R-:W-:-:S04]  /*39dd0*/  LOP3.LUT P3, RZ, R3, 0x4000000, RZ, 0xc0, !PT ;  /* 0x0400000003ff7812 */ /* 0x000fc8000786c0ff */
[----:B------:R-:W-:Y:S01]  /*39de0*/  ISETP.LT.AND P3, PT, R217, UR16, !P3 ;  /* 0x00000010d9007c0c */ /* 0x000fe2000df61270 */
[----:B------:R-:W-:-:S04]  /*39df0*/  ULDC UR16, c[0x0][0x228] ;  /* 0x00008a0000107ab9 */ /* 0x000fc80000000800 */
[----:B------:R-:W-:Y:S02]  /*39e00*/  @P6 LOP3.LUT R68, R68, 0x80, RZ, 0xfc, !PT ;  /* 0x0000008044446812 */ /* 0x000fe400078efcff */
[----:B------:R-:W-:Y:S02]  /*39e10*/  LOP3.LUT P6, RZ, R6, 0x1, RZ, 0xc0, !PT ;  /* 0x0000000106ff7812 */ /* 0x000fe400078cc0ff */
[----:B------:R-:W-:Y:S02]  /*39e20*/  LOP3.LUT P2, RZ, R3, 0x8000000, RZ, 0xc0, !PT ;  /* 0x0800000003ff7812 */ /* 0x000fe4000784c0ff */
[----:B------:R-:W-:Y:S02]  /*39e30*/  LOP3.LUT R68, R68, 0xfffffeff, RZ, 0xc0, !PT ;  /* 0xfffffeff44447812 */ /* 0x000fe400078ec0ff */
[----:B------:R-:W-:Y:S01]  /*39e40*/  ISETP.LT.AND P2, PT, R217, UR15, !P2 ;  /* 0x0000000fd9007c0c */ /* 0x000fe2000d741270 */
[----:B------:R-:W-:Y:S01]  /*39e50*/  ULDC UR15, c[0x0][0x228] ;  /* 0x00008a00000f7ab9 */ /* 0x000fe20000000800 */
[----:B------:R-:W-:-:S02]  /*39e60*/  @P3 LOP3.LUT R11, R11, 0x80000000, RZ, 0xfc, !PT ;  /* 0x800000000b0b3812 */ /* 0x000fc400078efcff */
[----:B------:R-:W-:Y:S01]  /*39e70*/  ISETP.LT.AND P1, PT, R217, UR14, !P1 ;  /* 0x0000000ed9007c0c */ /* 0x000fe2000cf21270 */
[----:B------:R-:W-:Y:S02]  /*39e80*/  ULDC UR14, c[0x0][0x228] ;  /* 0x00008a00000e7ab9 */ /* 0x000fe40000000800 */
[----:B------:R-:W-:Y:S02]  /*39e90*/  @P6 LOP3.LUT R68, R68, 0x100, RZ, 0xfc, !PT ;  /* 0x0000010044446812 */ /* 0x000fe400078efcff */
[----:B------:R-:W-:Y:S02]  /*39ea0*/  LOP3.LUT P6, RZ, R3, 0x80000000, RZ, 0xc0, !PT ;  /* 0x8000000003ff7812 */ /* 0x000fe400078cc0ff */
[----:B------:R-:W-:Y:S02]  /*39eb0*/  LOP3.LUT R11, R11, 0xefffffff, RZ, 0xc0, !PT ;  /* 0xefffffff0b0b7812 */ /* 0x000fe400078ec0ff */
[----:B------:R-:W-:Y:S02]  /*39ec0*/  LOP3.LUT P0, RZ, R3, 0x20000000, RZ, 0xc0, !PT ;  /* 0x2000000003ff7812 */ /* 0x000fe4000780c0ff */
[----:B------:R-:W-:-:S02]  /*39ed0*/  @P2 LOP3.LUT R11, R11, 0x10000000, RZ, 0xfc, !PT ;  /* 0x100000000b0b2812 */ /* 0x000fc400078efcff */
[----:B------:R-:W-:Y:S02]  /*39ee0*/  LOP3.LUT R68, R68, 0xfffffdff, RZ, 0xc0, !PT ;  /* 0xfffffdff44447812 */ /* 0x000fe400078ec0ff */
[----:B------:R-:W-:Y:S01]  /*39ef0*/  ISETP.LT.AND P0, PT, R217, UR13, !P0 ;  /* 0x0000000dd9007c0c */ /* 0x000fe2000c701270 */
[----:B------:R-:W-:Y:S01]  /*39f00*/  ULDC UR13, c[0x0][0x228] ;  /* 0x00008a00000d7ab9 */ /* 0x000fe20000000800 */
[----:B------:R-:W-:Y:S02]  /*39f10*/  LOP3.LUT R11, R11, 0xfdffffff, RZ, 0xc0, !PT ;  /* 0xfdffffff0b0b7812 */ /* 0x000fe400078ec0ff */
[----:B------:R-:W-:Y:S02]  /*39f20*/  @P6 LOP3.LUT R68, R68, 0x200, RZ, 0xfc, !PT ;  /* 0x0000020044446812 */ /* 0x000fe400078efcff */
[----:B------:R-:W-:Y:S02]  /*39f30*/  LOP3.LUT P6, RZ, R3, 0x40000000, RZ, 0xc0, !PT ;  /* 0x4000000003ff7812 */ /* 0x000fe400078cc0ff */
[----:B------:R-:W-:-:S02]  /*39f40*/  @P1 LOP3.LUT R11, R11, 0x2000000, RZ, 0xfc, !PT ;  /* 0x020000000b0b1812 */ /* 0x000fc400078efcff */
[----:B------:R-:W-:Y:S01]  /*39f50*/  ISETP.LT.AND P6, PT, R217, UR12, !P6 ;  /* 0x0000000cd9007c0c */ /* 0x000fe2000f7c1270 */
[----:B------:R-:W-:Y:S01]  /*39f60*/  ULDC UR12, c[0x0][0x228] ;  /* 0x00008a00000c7ab9 */ /* 0x000fe20000000800 */
[----:B------:R-:W-:-:S04]  /*39f70*/  LOP3.LUT R11, R11, 0xffbfffff, RZ, 0xc0, !PT ;  /* 0xffbfffff0b0b7812 */ /* 0x000fc800078ec0ff */
        /* <DEDUP_REMOVED lines=34> */
[----:B------:R-:W-:Y:S02]  /*3a1a0*/  LOP3.LUT P4, RZ, R3, 0x2000000, RZ, 0xc0, !PT ;  /* 0x0200000003ff7812 */ /* 0x000fe4000788c0ff */
[----:B------:R-:W-:Y:S02]  /*3a1b0*/  LOP3.LUT R11, R11, 0xfffffffd, RZ, 0xc0, !PT ;  /* 0xfffffffd0b0b7812 */ /* 0x000fe400078ec0ff */
[----:B------:R-:W-:Y:S01]  /*3a1c0*/  ISETP.LT.AND P4, PT, R217, UR17, !P4 ;  /* 0x00000011d9007c0c */ /* 0x000fe2000e781270 */
[----:B------:R-:W-:Y:S01]  /*3a1d0*/  ULDC UR17, c[0x0][0x228] ;  /* 0x00008a0000117ab9 */ /* 0x000fe20000000800 */
[----:B------:R-:W-:-:S03]  /*3a1e0*/  LOP3.LUT R10, R10, 0xffffffdf, RZ, 0xc0, !PT ;  /* 0xffffffdf0a0a7812 */ /* 0x000fc600078ec0ff */
[----:B------:R-:W-:Y:S02]  /*3a1f0*/  @P6 LOP3.LUT R11, R11, 0x2, RZ, 0xfc, !PT ;  /* 0x000000020b0b6812 */ /* 0x000fe400078efcff */
[----:B------:R-:W-:Y:S02]  /*3a200*/  LOP3.LUT P6, RZ, R68, 0x8, RZ, 0xc0, !PT ;  /* 0x0000000844ff7812 */ /* 0x000fe400078cc0ff */
[----:B------:R-:W-:Y:S02]  /*3a210*/  @P5 LOP3.LUT R10, R10, 0x20, RZ, 0xfc, !PT ;  /* 0x000000200a0a5812 */ /* 0x000fe400078efcff */
[----:B------:R-:W-:Y:S01]  /*3a220*/  ISETP.LT.AND P6, PT, R217, UR5, !P6 ;  /* 0x00000005d9007c0c */ /* 0x000fe2000f7c1270 */
[----:B------:R-:W-:Y:S01]  /*3a230*/  ULDC UR5, c[0x0][0x228] ;  /* 0x00008a0000057ab9 */ /* 0x000fe20000000800 */
[----:B------:R-:W-:Y:S02]  /*3a240*/  LOP3.LUT R10, R10, 0xfffffffb, RZ, 0xc0, !PT ;  /* 0xfffffffb0a0a7812 */ /* 0x000fe400078ec0ff */
[----:B------:R-:W-:-:S02]  /*3a250*/  LOP3.LUT P5, RZ, R6, 0x4000, RZ, 0xc0, !PT ;  /* 0x0000400006ff7812 */ /* 0x000fc400078ac0ff */
[----:B------:R-:W-:Y:S02]  /*3a260*/  @P4 LOP3.LUT R10, R10, 0x4, RZ, 0xfc, !PT ;  /* 0x000000040a0a4812 */ /* 0x000fe400078efcff */
[C---:B------:R-:W-:Y:S02]  /*3a270*/  LOP3.LUT P4, RZ, R6.reuse, 0x8000, RZ, 0xc0, !PT ;  /* 0x0000800006ff7812 */ /* 0x040fe4000788c0ff */
[C---:B------:R-:W-:Y:S02]  /*3a280*/  LOP3.LUT P3, RZ, R6.reuse, 0x10000, RZ, 0xc0, !PT ;  /* 0x0001000006ff7812 */ /* 0x040fe4000786c0ff */
[C---:B------:R-:W-:Y:S02]  /*3a290*/  LOP3.LUT P2, RZ, R6.reuse, 0x20000, RZ, 0xc0, !PT ;  /* 0x0002000006ff7812 */ /* 0x040fe4000784c0ff */
[C---:B------:R-:W-:Y:S02]  /*3a2a0*/  LOP3.LUT P1, RZ, R6.reuse, 0x40000, RZ, 0xc0, !PT ;  /* 0x0004000006ff7812 */ /* 0x040fe4000782c0ff */
[----:B------:R-:W-:-:S02]  /*3a2b0*/  LOP3.LUT P0, RZ, R6, 0x80000, RZ, 0xc0, !PT ;  /* 0x0008000006ff7812 */ /* 0x000fc4000780c0ff */
        /* <DEDUP_REMOVED lines=33> */
[----:B------:R-:W-:Y:S02]  /*3a4d0*/  ISETP.LT.AND P6, PT, R217, UR27, !P6 ;  /* 0x0000001bd9007c0c */ /* 0x000fe4000f7c1270 */
[----:B------:R-:W-:-:S11]  /*3a4e0*/  LOP3.LUT R3, R3, 0xfffffbff, RZ, 0xc0, !PT ;  /* 0xfffffbff03037812 */ /* 0x000fd600078ec0ff */
[----:B------:R-:W-:Y:S02]  /*3a4f0*/  @P6 LOP3.LUT R3, R3, 0x400, RZ, 0xfc, !PT ;  /* 0x0000040003036812 */ /* 0x000fe400078efcff */
[----:B------:R-:W-:-:S04]  /*3a500*/  LOP3.LUT P6, RZ, R70, 0x8000000, RZ, 0xc0, !PT ;  /* 0x0800000046ff7812 */ /* 0x000fc800078cc0ff */
[----:B------:R-:W-:Y:S02]  /*3a510*/  ISETP.LT.AND P6, PT, R217, UR31, !P6 ;  /* 0x0000001fd9007c0c */ /* 0x000fe4000f7c1270 */
[----:B------:R-:W-:-:S11]  /*3a520*/  LOP3.LUT R3, R3, 0xffffff7f, RZ, 0xc0, !PT ;  /* 0xffffff7f03037812 */ /* 0x000fd600078ec0ff */
[----:B------:R-:W-:Y:S02]  /*3a530*/  @P6 LOP3.LUT R3, R3, 0x80, RZ, 0xfc, !PT ;  /* 0x0000008003036812 */ /* 0x000fe400078efcff */
[C---:B------:R-:W-:Y:S02]  /*3a540*/  ISETP.LT.AND P6, PT, R217.reuse, UR35, !P5 ;  /* 0x00000023d9007c0c */ /* 0x040fe4000efc1270 */
[C---:B------:R-:W-:Y:S02]  /*3a550*/  ISETP.LT.AND P5, PT, R217.reuse, UR39, !P4 ;  /* 0x00000027d9007c0c */ /* 0x040fe4000e7a1270 */
[C---:B------:R-:W-:Y:S02]  /*3a560*/  ISETP.LT.AND P4, PT, R217.reuse, UR43, !P3 ;  /* 0x0000002bd9007c0c */ /* 0x040fe4000df81270 */
[----:B------:R-:W-:Y:S02]  /*3a570*/  ISETP.LT.AND P3, PT, R217, UR47, !P2 ;  /* 0x0000002fd9007c0c */ /* 0x000fe4000d761270 */
[----:B------:R-:W-:-:S02]  /*3a580*/  LOP3.LUT R0, R0, 0xbfffffff, RZ, 0xc0, !PT ;  /* 0xbfffffff00007812 */ /* 0x000fc400078ec0ff */
[----:B------:R-:W-:-:S07]  /*3a590*/  ISETP.LT.AND P1, PT, R217, UR51, !P1 ;  /* 0x00000033d9007c0c */ /* 0x000fce000cf21270 */
[----:B------:R-:W-:-:S04]  /*3a5a0*/  @P4 LOP3.LUT R0, R0, 0x40000000, RZ, 0xfc, !PT ;  /* 0x4000000000004812 */ /* 0x000fc800078efcff */
[----:B------:R-:W-:-:S04]  /*3a5b0*/  LOP3.LUT R0, R0, 0xf7ffffff, RZ, 0xc0, !PT ;  /* 0xf7ffffff00007812 */ /* 0x000fc800078ec0ff */
[----:B------:R-:W-:-:S04]  /*3a5c0*/  @P3 LOP3.LUT R0, R0, 0x8000000, RZ, 0xfc, !PT ;  /* 0x0800000000003812 */ /* 0x000fc800078efcff */
[----:B------:R-:W-:-:S04]  /*3a5d0*/  LOP3.LUT R0, R0, 0xfeffffff, RZ, 0xc0, !PT ;  /* 0xfeffffff00007812 */ /* 0x000fc800078ec0ff */
[----:B------:R-:W-:Y:S02]  /*3a5e0*/  @P1 LOP3.LUT R0, R0, 0x1000000, RZ, 0xfc, !PT ;  /* 0x0100000000001812 */ /* 0x000fe400078efcff */
[----:B------:R-:W-:Y:S02]  /*3a5f0*/  LOP3.LUT P1, RZ, R5, 0x8000, RZ, 0xc0, !PT ;  /* 0x0000800005ff7812 */ /* 0x000fe4000782c0ff */
[----:B------:R-:W-:Y:S02]  /*3a600*/  LOP3.LUT R3, R3, 0xffffffef, RZ, 0xc0, !PT ;  /* 0xffffffef03037812 */ /* 0x000fe400078ec0ff */
[----:B------:R-:W-:Y:S02]  /*3a610*/  LOP3.LUT R70, R70, 0xfbffffff, RZ, 0xc0, !PT ;  /* 0xfbffffff46467812 */ /* 0x000fe400078ec0ff */
[----:B------:R-:W-:Y:S02]  /*3a620*/  @P6 LOP3.LUT R3, R3, 0x10, RZ, 0xfc, !PT ;  /* 0x0000001003036812 */ /* 0x000fe400078efcff */
[----:B------:R-:W-:-:S05]  /*3a630*/  LOP3.LUT P6, RZ, R5, 0x40, RZ, 0xc0, !PT ;  /* 0x0000004005ff7812 */ /* 0x000fca00078cc0ff */
        /* <DEDUP_REMOVED lines=18> */
[C---:B------:R-:W-:Y:S02]  /*3a760*/  LOP3.LUT P6, RZ, R5.reuse, 0x1000, RZ, 0xc0, !PT ;  /* 0x0000100005ff7812 */ /* 0x040fe400078cc0ff */
[----:B------:R-:W-:Y:S02]  /*3a770*/  LOP3.LUT R70, R70, 0xfeffffff, RZ, 0xc0, !PT ;  /* 0xfeffffff46467812 */ /* 0x000fe400078ec0ff */
[----:B------:R-:W-:-:S04]  /*3a780*/  LOP3.LUT P1, RZ, R5, 0x10000, RZ, 0xc0, !PT ;  /* 0x0001000005ff7812 */ /* 0x000fc8000782c0ff */
[----:B------:R-:W-:Y:S01]  /*3a790*/  ISETP.LT.AND P1, PT, R220, UR23, !P1 ;  /* 0x00000017dc007c0c */ /* 0x000fe2000cf21270 */
[----:B------:R-:W-:-:S04]  /*3a7a0*/  ULDC UR23, c[0x0][0x228] ;  /* 0x00008a0000177ab9 */ /* 0x000fc80000000800 */
[----:B------:R-:W-:Y:S02]  /*3a7b0*/  @P6 LOP3.LUT R70, R70, 0x1000000, RZ, 0xfc, !PT ;  /* 0x0100000046466812 */ /* 0x000fe400078efcff */
[----:B------:R-:W-:Y:S02]  /*3a7c0*/  LOP3.LUT P6, RZ, R5, 0x2000, RZ, 0xc0, !PT ;  /* 0x0000200005ff7812 */ /* 0x000fe400078cc0ff */
[----:B------:R-:W-:Y:S02]  /*3a7d0*/  LOP3.LUT R70, R70, 0xfdffffff, RZ, 0xc0, !PT ;  /* 0xfdffffff46467812 */ /* 0x000fe400078ec0ff */
[----:B------:R-:W-:-:S04]  /*3a7e0*/  LOP3.LUT R13, R13, 0xfffbffff, RZ, 0xc0, !PT ;  /* 0xfffbffff0d0d7812 */ /* 0x000fc800078ec0ff */
[----:B------:R-:W-:-:S05]  /*3a7f0*/  @P1 LOP3.LUT R13, R13, 0x40000, RZ, 0xfc, !PT ;  /* 0x000400000d0d1812 */ /* 0x000fca00078efcff */
[----:B------:R-:W-:-:S04]  /*3a800*/  @P6 LOP3.LUT R70, R70, 0x2000000, RZ, 0xfc, !PT ;  /* 0x0200000046466812 */ /* 0x000fc800078efcff */
[----:B------:R-:W-:-:S04]  /*3a810*/  LOP3.LUT P1, RZ, R70, 0x4000000, RZ, 0xc0, !PT ;  /* 0x0400000046ff7812 */ /* 0x000fc8000782c0ff */
[C---:B------:R-:W-:Y:S01]  /*3a820*/  ISETP.LT.AND P1, PT, R220.reuse, UR19, !P1 ;  /* 0x00000013dc007c0c */ /* 0x040fe2000cf21270 */
[----:B------:R-:W-:Y:S01]  /*3a830*/  ULDC UR19, c[0x0][0x228] ;  /* 0x00008a0000137ab9 */ /* 0x000fe20000000800 */
[----:B------:R-:W-:Y:S02]  /*3a840*/  LOP3.LUT P6, RZ, R5, 0x4000, RZ, 0xc0, !PT ;  /* 0x0000400005ff7812 */ /* 0x000fe400078cc0ff */
[----:B------:R-:W-:Y:S02]  /*3a850*/  LOP3.LUT R13, R13, 0xffff7fff, RZ, 0xc0, !PT ;  /* 0xffff7fff0d0d7812 */ /* 0x000fe400078ec0ff */
[----:B------:R-:W-:Y:S01]  /*3a860*/  ISETP.LT.AND P6, PT, R220, UR15, !P6 ;  /* 0x0000000fdc007c0c */ /* 0x000fe2000f7c1270 */
[----:B------:R-:W-:-:S06]  /*3a870*/  ULDC UR15, c[0x0][0x228] ;  /* 0x00008a00000f7ab9 */ /* 0x000fcc0000000800 */
        /* <DEDUP_REMOVED lines=37> */
[----:B------:R-:W-:-:S09]  /*3aad0*/  LOP3.LUT R3, R3, 0xfffffffd, RZ, 0xc0, !PT ;  /* 0xfffffffd03037812 */ /* 0x000fd200078ec0ff */
[----:B------:R-:W-:Y:S02]  /*3aae0*/  @P6 LOP3.LUT R12, R12, 0x800000, RZ, 0xfc, !PT ;  /* 0x008000000c0c6812 */ /* 0x000fe400078efcff */
[----:B------:R-:W-:-:S04]  /*3aaf0*/  LOP3.LUT P6, RZ, R70, 0x40000, RZ, 0xc0, !PT ;  /* 0x0004000046ff7812 */ /* 0x000fc800078cc0ff */
[----:B------:R-:W-:Y:S01]  /*3ab00*/  ISETP.LT.AND P6, PT, R220, UR15, !P6 ;  /* 0x0000000fdc007c0c */ /* 0x000fe2000f7c1270 */
[----:B------:R-:W-:Y:S01]  /*3ab10*/  ULDC UR15, c[0x0][0x228] ;  /* 0x00008a00000f7ab9 */ /* 0x000fe20000000800 */
[----:B------:R-:W-:Y:S02]  /*3ab20*/  @P5 LOP3.LUT R3, R3, 0x2, RZ, 0xfc, !PT ;  /* 0x0000000203035812 */ /* 0x000fe400078efcff */
[C---:B------:R-:W-:Y:S02]  /*3ab30*/  LOP3.LUT P5, RZ, R5.reuse, 0x20, RZ, 0xc0, !PT ;  /* 0x0000002005ff7812 */ /* 0x040fe400078ac0ff */
[----:B------:R-:W-:Y:S02]  /*3ab40*/  LOP3.LUT R12, R12, 0xffefffff, RZ, 0xc0, !PT ;  /* 0xffefffff0c0c7812 */ /* 0x000fe400078ec0ff */
[----:B------:R-:W-:Y:S01]  /*3ab50*/  ISETP.LT.AND P5, PT, R220, UR11, !P5 ;  /* 0x0000000bdc007c0c */ /* 0x000fe2000efa1270 */
[----:B------:R-:W-:Y:S01]  /*3ab60*/  ULDC UR11, c[0x0][0x228] ;  /* 0x00008a00000b7ab9 */ /* 0x000fe20000000800 */
[----:B------:R-:W-:-:S02]  /*3ab70*/  LOP3.LUT P4, RZ, R5, 0x10, RZ, 0xc0, !PT ;  /* 0x0000001005ff7812 */ /* 0x000fc4000788c0ff */
[----:B------:R-:W-:Y:S02]  /*3ab80*/  ISETP.LT.AND P2, PT, R217, UR55, !P0 ;  /* 0x00000037d9007c0c */ /* 0x000fe4000c741270 */
[----:B------:R-:W-:Y:S02]  /*3ab90*/  @P6 LOP3.LUT R12, R12, 0x100000, RZ, 0xfc, !PT ;  /* 0x001000000c0c6812 */ /* 0x000fe400078efcff */
[----:B------:R-:W-:Y:S01]  /*3aba0*/  ISETP.LT.AND P4, PT, R220, UR23, !P4 ;  /* 0x00000017dc007c0c */ /* 0x000fe2000e781270 */
[----:B------:R-:W-:Y:S01]  /*3abb0*/  ULDC UR23, c[0x0][0x228] ;  /* 0x00008a0000177ab9 */ /* 0x000fe20000000800 */
[----:B------:R-:W-:Y:S02]  /*3abc0*/  LOP3.LUT R12, R12, 0xfffdffff, RZ, 0xc0, !PT ;  /* 0xfffdffff0c0c7812 */ /* 0x000fe400078ec0ff */
[----:B------:R-:W-:Y:S02]  /*3abd0*/  LOP3.LUT P0, RZ, R6, 0x100000, RZ, 0xc0, !PT ;  /* 0x0010000006ff7812 */ /* 0x000fe4000780c0ff */
[----:B------:R-:W-:-:S02]  /*3abe0*/  LOP3.LUT P3, RZ, R5, 0x8, RZ, 0xc0, !PT ;  /* 0x0000000805ff7812 */ /* 0x000fc4000786c0ff */
[----:B------:R-:W-:Y:S02]  /*3abf0*/  @P5 LOP3.LUT R12, R12, 0x20000, RZ, 0xfc, !PT ;  /* 0x000200000c0c5812 */ /* 0x000fe400078efcff */
[----:B------:R-:W-:Y:S02]  /*3ac00*/  ISETP.LT.AND P0, PT, R217, UR61, !P0 ;  /* 0x0000003dd9007c0c */ /* 0x000fe4000c701270 */
[----:B------:R-:W-:Y:S02]  /*3ac10*/  LOP3.LUT R0, R0, 0xffdfffff, RZ, 0xc0, !PT ;  /* 0xffdfffff00007812 */ /* 0x000fe400078ec0ff */
[----:B------:R-:W-:Y:S01]  /*3ac20*/  ISETP.LT.AND P3, PT, R220, UR19, !P3 ;  /* 0x00000013dc007c0c */ /* 0x000fe2000df61270 */
[----:B------:R-:W-:Y:S01]  /*3ac30*/  ULDC UR19, c[0x0][0x228] ;  /* 0x00008a0000137ab9 */ /* 0x000fe20000000800 */
[----:B------:R-:W-:Y:S02]  /*3ac40*/  LOP3.LUT R12, R12, 0xffffbfff, RZ, 0xc0, !PT ;  /* 0xffffbfff0c0c7812 */ /* 0x000fe400078ec0ff */
[----:B------:R-:W-:-:S02]  /*3ac50*/  @P2 LOP3.LUT R0, R0, 0x200000, RZ, 0xfc, !PT ;  /* 0x0020000000002812 */ /* 0x000fc400078efcff */
[----:B------:R-:W-:Y:S02]  /*3ac60*/  LOP3.LUT P2, RZ, R5, 0x4, RZ, 0xc0, !PT ;  /* 0x0000000405ff7812 */ /* 0x000fe4000784c0ff */
[----:B------:R-:W-:Y:S02]  /*3ac70*/  @P4 LOP3.LUT R12, R12, 0x4000, RZ, 0xfc, !PT ;  /* 0x000040000c0c4812 */ /* 0x000fe400078efcff */
[----:B------:R-:W-:Y:S02]  /*3ac80*/  LOP3.LUT R0, R0, 0xfffbffff, RZ, 0xc0, !PT ;  /* 0xfffbffff00007812 */ /* 0x000fe400078ec0ff */
[----:B------:R-:W-:Y:S01]  /*3ac90*/  ISETP.LT.AND P2, PT, R220, UR15, !P2 ;  /* 0x0000000fdc007c0c */ /* 0x000fe2000d741270 */
[----:B------:R-:W-:Y:S01]  /*3aca0*/  ULDC UR15, c[0x0][0x228] ;  /* 0x00008a00000f7ab9 */ /* 0x000fe20000000800 */
[----:B------:R-:W-:Y:S02]  /*3acb0*/  LOP3.LUT R12, R12, 0xfffff7ff, RZ, 0xc0, !PT ;  /* 0xfffff7ff0c0c7812 */ /* 0x000fe400078ec0ff */
[----:B------:R-:W-:-:S02]  /*3acc0*/  @P0 LOP3.LUT R0, R0, 0x40000, RZ, 0xfc, !PT ;  /* 0x0004000000000812 */ /* 0x000fc400078efcff */
[C---:B------:R-:W-:Y:S02]  /*3acd0*/  LOP3.LUT P0, RZ, R5.reuse, 0x2, RZ, 0xc0, !PT ;  /* 0x0000000205ff7812 */ /* 0x040fe4000780c0ff */
[----:B------:R-:W-:Y:S02]  /*3ace0*/  @P3 LOP3.LUT R12, R12, 0x800, RZ, 0xfc, !PT ;  /* 0x000008000c0c3812 */ /* 0x000fe400078efcff */
[----:B------:R-:W-:Y:S01]  /*3acf0*/  ISETP.LT.AND P0, PT, R220, UR11, !P0 ;  /* 0x0000000bdc007c0c */ /* 0x000fe2000c701270 */
[----:B------:R-:W-:Y:S01]  /*3ad00*/  ULDC UR11, c[0x0][0x228] ;  /* 0x00008a00000b7ab9 */ /* 0x000fe20000000800 */
[----:B------:R-:W-:Y:S02]  /*3ad10*/  LOP3.LUT R12, R12, 0xfffffeff, RZ, 0xc0, !PT ;  /* 0xfffffeff0c0c7812 */ /* 0x000fe400078ec0ff */
[----:B------:R-:W-:Y:S02]  /*3ad20*/  LOP3.LUT P1, RZ, R5, 0x1, RZ, 0xc0, !PT ;  /* 0x0000000105ff7812 */ /* 0x000fe4000782c0ff */
[----:B------:R-:W-:-:S02]  /*3ad30*/  @P2 LOP3.LUT R12, R12, 0x100, RZ, 0xfc, !PT ;  /* 0x000001000c0c2812 */ /* 0x000fc400078efcff */
        /* <DEDUP_REMOVED lines=12> */
[----:B------:R-:W-:-:S04]  /*3ae00*/  LOP3.LUT P1, RZ, R70, 0x800, RZ, 0xc0, !PT ;  /* 0x0000080046ff7812 */ /* 0x000fc8000782c0ff */
[----:B------:R-:W-:Y:S01]  /*3ae10*/  ISETP.LT.AND P0, PT, R220, UR15, !P1 ;  /* 0x0000000fdc007c0c */ /* 0x000fe2000cf01270 */
[----:B------:R-:W-:Y:S01]  /*3ae20*/  ULDC UR15, c[0x0][0x228] ;  /* 0x00008a00000f7ab9 */ /* 0x000fe20000000800 */
[----:B------:R-:W-:Y:S02]  /*3ae30*/  LOP3.LUT R72, R72, 0xfffffbff, RZ, 0xc0, !PT ;  /* 0xfffffbff48487812 */ /* 0x000fe400078ec0ff */
[----:B------:R-:W-:Y:S02]  /*3ae40*/  LOP3.LUT R10, R10, 0xefffffff, RZ, 0xc0, !PT ;  /* 0xefffffff0a0a7812 */ /* 0x000fe400078ec0ff */
[----:B------:R-:W-:-:S03]  /*3ae50*/  LOP3.LUT P2, RZ, R70, 0x2000, RZ, 0xc0, !PT ;  /* 0x0000200046ff7812 */ /* 0x000fc6000784c0ff */
[----:B------:R-:W-:Y:S02]  /*3ae60*/  @P1 LOP3.LUT R72, R72, 0x400, RZ, 0xfc, !PT ;  /* 0x0000040048481812 */ /* 0x000fe400078efcff */
[----:B------:R-:W-:Y:S02]  /*3ae70*/  LOP3.LUT P1, RZ, R3, 0x8000000, RZ, 0xc0, !PT ;  /* 0x0800000003ff7812 */ /* 0x000fe4000782c0ff */
[----:B------:R-:W-:Y:S02]  /*3ae80*/  @P0 LOP3.LUT R10, R10, 0x10000000, RZ, 0xfc, !PT ;  /* 0x100000000a0a0812 */ /* 0x000fe400078efcff */
[----:B------:R-:W-:Y:S01]  /*3ae90*/  ISETP.LT.AND P0, PT, R220, UR11, !P2 ;  /* 0x0000000bdc007c0c */ /* 0x000fe2000d701270 */
[----:B------:R-:W-:Y:S01]  /*3aea0*/  ULDC UR11, c[0x0][0x228] ;  /* 0x00008a00000b7ab9 */ /* 0x000fe20000000800 */
[C---:B------:R-:W-:Y:S02]  /*3aeb0*/  LOP3.LUT P6, RZ, R70.reuse, 0x20000, RZ, 0xc0, !PT ;  /* 0x0002000046ff7812 */ /* 0x040fe400078cc0ff */
[----:B------:R-:W-:-:S02]  /*3aec0*/  LOP3.LUT P5, RZ, R70, 0x10000, RZ, 0xc0, !PT ;  /* 0x0001000046ff7812 */ /* 0x000fc400078ac0ff */
[C---:B------:R-:W-:Y:S02]  /*3aed0*/  LOP3.LUT P4, RZ, R70.reuse, 0x8000, RZ, 0xc0, !PT ;  /* 0x0000800046ff7812 */ /* 0x040fe4000788c0ff */
[C---:B------:R-:W-:Y:S02]  /*3aee0*/  LOP3.LUT P3, RZ, R70.reuse, 0x4000, RZ, 0xc0, !PT ;  /* 0x0000400046ff7812 */ /* 0x040fe4000786c0ff */
[----:B------:R-:W-:Y:S02]  /*3aef0*/  LOP3.LUT R70, R70, 0xfffffbff, RZ, 0xc0, !PT ;  /* 0xfffffbff46467812 */ /* 0x000fe400078ec0ff */
[----:B------:R-:W-:Y:S02]  /*3af00*/  LOP3.LUT R10, R10, 0xfdffffff, RZ, 0xc0, !PT ;  /* 0xfdffffff0a0a7812 */ /* 0x000fe400078ec0ff */
[----:B------:R-:W-:Y:S02]  /*3af10*/  @P1 LOP3.LUT R70, R70, 0x400, RZ, 0xfc, !PT ;  /* 0x0000040046461812 */ /* 0x000fe400078efcff */
[----:B------:R-:W-:Y:S01]  /*3af20*/  ISETP.LT.AND P1, PT, R220, UR23, !P3 ;  /* 0x00000017dc007c0c */ /* 0x000fe2000df21270 */
[----:B------:R-:W-:Y:S01]  /*3af30*/  ULDC UR23, c[0x0][0x228] ;  /* 0x00008a0000177ab9 */ /* 0x000fe20000000800 */
[----:B------:R-:W-:-:S02]  /*3af40*/  @P0 LOP3.LUT R10, R10, 0x2000000, RZ, 0xfc, !PT ;  /* 0x020000000a0a0812 */ /* 0x000fc400078efcff */
[----:B------:R-:W-:Y:S02]  /*3af50*/  LOP3.LUT R72, R72, 0xffffefff, RZ, 0xc0, !PT ;  /* 0xffffefff48487812 */ /* 0x000fe400078ec0ff */
[----:B------:R-:W-:Y:S02]  /*3af60*/  LOP3.LUT R10, R10, 0xffbfffff, RZ, 0xc0, !PT ;  /* 0xffbfffff0a0a7812 */ /* 0x000fe400078ec0ff */
        /* <DEDUP_REMOVED lines=11> */
[----:B------:R-:W-:-:S04]  /*3b020*/  @P4 LOP3.LUT R72, R72, 0x4000, RZ, 0xfc, !PT ;  /* 0x0000400048484812 */ /* 0x000fc800078efcff */
[----:B------:R-:W-:Y:S02]  /*3b030*/  LOP3.LUT R72, R72, 0xffff7fff, RZ, 0xc0, !PT ;  /* 0xffff7fff48487812 */ /* 0x000fe400078ec0ff */
[----:B------:R-:W-:Y:S02]  /*3b040*/  LOP3.LUT R10, R10, 0xfffeffff, RZ, 0xc0, !PT ;  /* 0xfffeffff0a0a7812 */ /* 0x000fe400078ec0ff */
[----:B------:R-:W-:-:S03]  /*3b050*/  @P5 LOP3.LUT R72, R72, 0x8000, RZ, 0xfc, !PT ;  /* 0x0000800048485812 */ /* 0x000fc600078efcff */
[----:B------:R-:W-:Y:S02]  /*3b060*/  @P1 LOP3.LUT R10, R10, 0x10000, RZ, 0xfc, !PT ;  /* 0x000100000a0a1812 */ /* 0x000fe400078efcff */
[----:B------:R-:W-:Y:S02]  /*3b070*/  LOP3.LUT R72, R72, 0xfffeffff, RZ, 0xc0, !PT ;  /* 0xfffeffff48487812 */ /* 0x000fe400078ec0ff */
[----:B------:R-:W-:Y:S01]  /*3b080*/  ISETP.LT.AND P1, PT, R220, UR11, !P6 ;  /* 0x0000000bdc007c0c */ /* 0x000fe2000f721270 */
[----:B------:R-:W-:Y:S01]  /*3b090*/  ULDC UR11, c[0x0][0x228] ;  /* 0x00008a00000b7ab9 */ /* 0x000fe20000000800 */
[----:B------:R-:W-:Y:S02]  /*3b0a0*/  @P6 LOP3.LUT R72, R72, 0x10000, RZ, 0xfc, !PT ;  /* 0x0001000048486812 */ /* 0x000fe400078efcff */
[----:B------:R-:W-:Y:S02]  /*3b0b0*/  LOP3.LUT P6, RZ, R3, 0x400000, RZ, 0xc0, !PT ;  /* 0x0040000003ff7812 */ /* 0x000fe400078cc0ff */
[----:B------:R-:W-:-:S02]  /*3b0c0*/  LOP3.LUT R10, R10, 0xffffdfff, RZ, 0xc0, !PT ;  /* 0xffffdfff0a0a7812 */ /* 0x000fc400078ec0ff */
        /* <DEDUP_REMOVED lines=49> */
[C---:B------:R-:W-:Y:S02]  /*3b3e0*/  LOP3.LUT P6, RZ, R3.reuse, 0x80000000, RZ, 0xc0, !PT ;  /* 0x8000000003ff7812 */ /* 0x040fe400078cc0ff */
[----:B------:R-:W-:Y:S01]  /*3b3f0*/  ISETP.LT.AND P2, PT, R220, UR23, !P2 ;  /* 0x00000017dc007c0c */ /* 0x000fe2000d741270 */
[----:B------:R-:W-:Y:S01]  /*3b400*/  ULDC UR23, c[0x0][0x228] ;  /* 0x00008a0000177ab9 */ /* 0x000fe20000000800 */
[----:B------:R-:W-:Y:S02]  /*3b410*/  LOP3.LUT P5, RZ, R3, 0x800000, RZ, 0xc0, !PT ;  /* 0x0080000003ff7812 */ /* 0x000fe400078ac0ff */
[----:B------:R-:W-:Y:S02]  /*3b420*/  LOP3.LUT R70, R70, 0xfffffeff, RZ, 0xc0, !PT ;  /* 0xfffffeff46467812 */ /* 0x000fe400078ec0ff */
[----:B------:R-:W-:Y:S01]  /*3b430*/  ISETP.LT.AND P5, PT, R220, UR19, !P5 ;  /* 0x00000013dc007c0c */ /* 0x000fe2000efa1270 */
[----:B------:R-:W-:-:S04]  /*3b440*/  ULDC UR19, c[0x0][0x228] ;  /* 0x00008a0000137ab9 */ /* 0x000fc80000000800 */
[----:B------:R-:W-:Y:S02]  /*3b450*/  @P6 LOP3.LUT R70, R70, 0x100, RZ, 0xfc, !PT ;  /* 0x0000010046466812 */ /* 0x000fe400078efcff */
[C---:B------:R-:W-:Y:S02]  /*3b460*/  LOP3.LUT P6, RZ, R3.reuse, 0x40000000, RZ, 0xc0, !PT ;  /* 0x4000000003ff7812 */ /* 0x040fe400078cc0ff */
[----:B------:R-:W-:Y:S01]  /*3b470*/  ISETP.LT.AND P1, PT, R220, UR19, !P1 ;  /* 0x00000013dc007c0c */ /* 0x000fe2000cf21270 */
[----:B------:R-:W-:Y:S01]  /*3b480*/  ULDC UR19, c[0x0][0x228] ;  /* 0x00008a0000137ab9 */ /* 0x000fe20000000800 */
[----:B------:R-:W-:Y:S02]  /*3b490*/  LOP3.LUT P4, RZ, R3, 0x1000000, RZ, 0xc0, !PT ;  /* 0x0100000003ff7812 */ /* 0x000fe4000788c0ff */
[----:B------:R-:W-:Y:S02]  /*3b4a0*/  LOP3.LUT R11, R11, 0xbfffffff, RZ, 0xc0, !PT ;  /* 0xbfffffff0b0b7812 */ /* 0x000fe400078ec0ff */
[----:B------:R-:W-:-:S02]  /*3b4b0*/  LOP3.LUT P0, RZ, R3, 0x10000000, RZ, 0xc0, !PT ;  /* 0x1000000003ff7812 */ /* 0x000fc4000780c0ff */
[----:B------:R-:W-:Y:S01]  /*3b4c0*/  ISETP.LT.AND P4, PT, R220, UR15, !P4 ;  /* 0x0000000fdc007c0c */ /* 0x000fe2000e781270 */
[----:B------:R-:W-:Y:S01]  /*3b4d0*/  ULDC UR15, c[0x0][0x228] ;  /* 0x00008a00000f7ab9 */ /* 0x000fe20000000800 */
[----:B------:R-:W-:Y:S02]  /*3b4e0*/  @P2 LOP3.LUT R11, R11, 0x40000000, RZ, 0xfc, !PT ;  /* 0x400000000b0b2812 */ /* 0x000fe400078efcff */
[----:B------:R-:W-:Y:S02]  /*3b4f0*/  LOP3.LUT R70, R70, 0xfffffdff, RZ, 0xc0, !PT ;  /* 0xfffffdff46467812 */ /* 0x000fe400078ec0ff */
[----:B------:R-:W-:Y:S01]  /*3b500*/  ISETP.LT.AND P0, PT, R220, UR15, !P0 ;  /* 0x0000000fdc007c0c */ /* 0x000fe2000c701270 */
[----:B------:R-:W-:Y:S01]  /*3b510*/  ULDC UR15, c[0x0][0x228] ;  /* 0x00008a00000f7ab9 */ /* 0x000fe20000000800 */
[----:B------:R-:W-:Y:S02]  /*3b520*/  LOP3.LUT P3, RZ, R3, 0x2000000, RZ, 0xc0, !PT ;  /* 0x0200000003ff7812 */ /* 0x000fe4000786c0ff */
[----:B------:R-:W-:-:S02]  /*3b530*/  LOP3.LUT R11, R11, 0xf7ffffff, RZ, 0xc0, !PT ;  /* 0xf7ffffff0b0b7812 */ /* 0x000fc400078ec0ff */
[----:B------:R-:W-:Y:S02]  /*3b540*/  @P6 LOP3.LUT R70, R70, 0x200, RZ, 0xfc, !PT ;  /* 0x0000020046466812 */ /* 0x000fe400078efcff */
[----:B------:R-:W-:Y:S02]  /*3b550*/  LOP3.LUT P6, RZ, R3, 0x20000000, RZ, 0xc0, !PT ;  /* 0x2000000003ff7812 */ /* 0x000fe400078cc0ff */
[C---:B------:R-:W-:Y:S01]  /*3b560*/  ISETP.LT.AND P3, PT, R220.reuse, UR11, !P3 ;  /* 0x0000000bdc007c0c */ /* 0x040fe2000df61270 */
[----:B------:R-:W-:Y:S01]  /*3b570*/  ULDC UR11, c[0x0][0x228] ;  /* 0x00008a00000b7ab9 */ /* 0x000fe20000000800 */
[----:B------:R-:W-:Y:S02]  /*3b580*/  @P1 LOP3.LUT R11, R11, 0x8000000, RZ, 0xfc, !PT ;  /* 0x080000000b0b1812 */ /* 0x000fe400078efcff */
        /* <DEDUP_REMOVED lines=40> */
[----:B------:R-:W-:Y:S02]  /*3b810*/  LOP3.LUT R11, R11, 0xfffffffe, RZ, 0xc0, !PT ;  /* 0xfffffffe0b0b7812 */ /* 0x000fe400078ec0ff */
[----:B------:R-:W-:-:S04]  /*3b820*/  @P5 LOP3.LUT R10, R10, 0x80, RZ, 0xfc, !PT ;  /* 0x000000800a0a5812 */ /* 0x000fc800078efcff */
        /* <DEDUP_REMOVED lines=95> */
[----:B------:R-:W-:Y:S01]  /*3be20*/  ISETP.LT.AND P1, PT, R219, UR19, !P1 ;  /* 0x00000013db007c0c */ /* 0x000fe2000cf21270 */
        /* <DEDUP_REMOVED lines=48> */
[----:B------:R-:W-:Y:S02]  /*3c130*/  LOP3.LUT P5, RZ, R5, 0x20, RZ, 0xc0, !PT ;  /* 0x0000002005ff7812 */ /* 0x000fe400078ac0ff */
        /* <DEDUP_REMOVED lines=25> */
[----:B------:R-:W-:Y:S02]  /*3c2d0*/  LOP3.LUT P0, RZ, R5, 0x2, RZ, 0xc0, !PT ;  /* 0x0000000205ff7812 */ /* 0x000fe4000780c0ff */
        /* <DEDUP_REMOVED lines=113> */
[----:B------:R-:W-:Y:S01]  /*3c9f0*/  ISETP.LT.AND P2, PT, R219, UR23, !P2 ;  /* 0x00000017db007c0c */ /* 0x000fe2000d741270 */
[----:B------:R-:W-:Y:S01]  /*3ca00*/  ULDC UR23, c[0x0][0x228] ;  /* 0x00008a0000177ab9 */ /* 0x000fe20000000800 */
[----:B------:R-:W-:Y:S02]  /*3ca10*/  LOP3.LUT P5, RZ, R3, 0x800000, RZ, 0xc0, !PT ;  /* 0x0080000003ff7812 */ /* 0x000fe400078ac0ff */
[----:B------:R-:W-:Y:S02]  /*3ca20*/  LOP3.LUT R72, R72, 0xffffff7f, RZ, 0xc0, !PT ;  /* 0xffffff7f48487812 */ /* 0x000fe400078ec0ff */
[----:B------:R-:W-:Y:S01]  /*3ca30*/  ISETP.LT.AND P5, PT, R219, UR19, !P5 ;  /* 0x00000013db007c0c */ /* 0x000fe2000efa1270 */
[----:B------:R-:W-:-:S04]  /*3ca40*/  ULDC UR19, c[0x0][0x228] ;  /* 0x00008a0000137ab9 */ /* 0x000fc80000000800 */
[----:B------:R-:W-:Y:S02]  /*3ca50*/  @P6 LOP3.LUT R72, R72, 0x80, RZ, 0xfc, !PT ;  /* 0x0000008048486812 */ /* 0x000fe400078efcff */
[----:B------:R-:W-:Y:S02]  /*3ca60*/  LOP3.LUT P6, RZ, R3, 0x40000000, RZ, 0xc0, !PT ;  /* 0x4000000003ff7812 */ /* 0x000fe400078cc0ff */
        /* <DEDUP_REMOVED lines=15> */
[----:B------:R-:W-:Y:S01]  /*3cb60*/  ISETP.LT.AND P3, PT, R219, UR11, !P3 ;  /* 0x0000000bdb007c0c */ /* 0x000fe2000df61270 */
        /* <DEDUP_REMOVED lines=94> */
[----:B------:R-:W-:Y:S02]  /*3d150*/  ISETP.LT.AND P2, PT, R219, UR59, !P0 ;  /* 0x0000003bdb007c0c */ /* 0x000fe4000c741270 */
[----:B------:R-:W-:Y:S02]  /*3d160*/  LOP3.LUT P0, RZ, R5, 0x8000, RZ, 0xc0, !PT ;  /* 0x0000800005ff7812 */ /* 0x000fe4000780c0ff */
[----:B------:R-:W-:-:S02]  /*3d170*/  LOP3.LUT R0, R0, 0x7fffffff, RZ, 0xc0, !PT ;  /* 0x7fffffff00007812 */ /* 0x000fc400078ec0ff */
[----:B------:R-:W-:-:S03]  /*3d180*/  LOP3.LUT R73, R73, 0xfeffffff, RZ, 0xc0, !PT ;  /* 0xfeffffff49497812 */ /* 0x000fc600078ec0ff */
[----:B------:R-:W-:Y:S02]  /*3d190*/  @P6 LOP3.LUT R0, R0, 0x80000000, RZ, 0xfc, !PT ;  /* 0x8000000000006812 */ /* 0x000fe400078efcff */
[----:B------:R-:W-:-:S04]  /*3d1a0*/  LOP3.LUT P6, RZ, R5, 0x40, RZ, 0xc0, !PT ;  /* 0x0000004005ff7812 */ /* 0x000fc800078cc0ff */
[----:B------:R-:W-:-:S04]  /*3d1b0*/  @P0 LOP3.LUT R73, R73, 0x1000000, RZ, 0xfc, !PT ;  /* 0x0100000049490812 */ /* 0x000fc800078efcff */
[----:B------:R-:W-:-:S05]  /*3d1c0*/  LOP3.LUT R73, R73, 0xfffeffff, RZ, 0xc0, !PT ;  /* 0xfffeffff49497812 */ /* 0x000fca00078ec0ff */
[----:B------:R-:W-:Y:S02]  /*3d1d0*/  @P6 LOP3.LUT R73, R73, 0x10000, RZ, 0xfc, !PT ;  /* 0x0001000049496812 */ /* 0x000fe400078efcff */
[----:B------:R-:W-:Y:S02]  /*3d1e0*/  LOP3.LUT P6, RZ, R5, 0x80, RZ, 0xc0, !PT ;  /* 0x0000008005ff7812 */ /* 0x000fe400078cc0ff */
[----:B------:R-:W-:-:S11]  /*3d1f0*/  LOP3.LUT R73, R73, 0xfffdffff, RZ, 0xc0, !PT ;  /* 0xfffdffff49497812 */ /* 0x000fd600078ec0ff */
[----:B------:R-:W-:Y:S02]  /*3d200*/  @P6 LOP3.LUT R73, R73, 0x20000, RZ, 0xfc, !PT ;  /* 0x0002000049496812 */ /* 0x000fe400078efcff */
[----:B------:R-:W-:Y:S02]  /*3d210*/  LOP3.LUT P6, RZ, R5, 0x100, RZ, 0xc0, !PT ;  /* 0x0000010005ff7812 */ /* 0x000fe400078cc0ff */
[----:B------:R-:W-:Y:S02]  /*3d220*/  LOP3.LUT R73, R73, 0xfffbffff, RZ, 0xc0, !PT ;  /* 0xfffbffff49497812 */ /* 0x000fe400078ec0ff */
[----:B------:R-:W-:-:S09]  /*3d230*/  ISETP.LT.AND P5, PT, R219, UR37, !P5 ;  /* 0x00000025db007c0c */ /* 0x000fd2000efa1270 */
[----:B------:R-:W-:Y:S02]  /*3d240*/  @P6 LOP3.LUT R73, R73, 0x40000, RZ, 0xfc, !PT ;  /* 0x0004000049496812 */ /* 0x000fe400078efcff */
[----:B------:R-:W-:Y:S02]  /*3d250*/  LOP3.LUT P6, RZ, R5, 0x200, RZ, 0xc0, !PT ;  /* 0x0000020005ff7812 */ /* 0x000fe400078cc0ff */
[----:B------:R-:W-:Y:S02]  /*3d260*/  LOP3.LUT R73, R73, 0xfff7ffff, RZ, 0xc0, !PT ;  /* 0xfff7ffff49497812 */ /* 0x000fe400078ec0ff */
[----:B------:R-:W-:-:S04]  /*3d270*/  LOP3.LUT R3, R3, 0xfffffffb, RZ, 0xc0, !PT ;  /* 0xfffffffb03037812 */ /* 0x000fc800078ec0ff */
[----:B------:R-:W-:-:S05]  /*3d280*/  @P5 LOP3.LUT R3, R3, 0x4, RZ, 0xfc, !PT ;  /* 0x0000000403035812 */ /* 0x000fca00078efcff */
[----:B------:R-:W-:Y:S02]  /*3d290*/  @P6 LOP3.LUT R73, R73, 0x80000, RZ, 0xfc, !PT ;  /* 0x0008000049496812 */ /* 0x000fe400078efcff */
[----:B------:R-:W-:Y:S02]  /*3d2a0*/  LOP3.LUT P6, RZ, R5, 0x400, RZ, 0xc0, !PT ;  /* 0x0000040005ff7812 */ /* 0x000fe400078cc0ff */
[----:B------:R-:W-:Y:S02]  /*3d2b0*/  ISETP.LT.AND P5, PT, R219, UR45, !P3 ;  /* 0x0000002ddb007c0c */ /* 0x000fe4000dfa1270 */
[----:B------:R-:W-:Y:S02]  /*3d2c0*/  LOP3.LUT R73, R73, 0xffefffff, RZ, 0xc0, !PT ;  /* 0xffefffff49497812 */ /* 0x000fe400078ec0ff */
[----:B------:R-:W-:-:S07]  /*3d2d0*/  LOP3.LUT R0, R0, 0xefffffff, RZ, 0xc0, !PT ;  /* 0xefffffff00007812 */ /* 0x000fce00078ec0ff */
[----:B------:R-:W-:Y:S02]  /*3d2e0*/  @P6 LOP3.LUT R73, R73, 0x100000, RZ, 0xfc, !PT ;  /* 0x0010000049496812 */ /* 0x000fe400078efcff */
[----:B------:R-:W-:Y:S02]  /*3d2f0*/  LOP3.LUT P6, RZ, R5, 0x800, RZ, 0xc0, !PT ;  /* 0x0000080005ff7812 */ /* 0x000fe400078cc0ff */
[----:B------:R-:W-:Y:S02]  /*3d300*/  @P5 LOP3.LUT R0, R0, 0x10000000, RZ, 0xfc, !PT ;  /* 0x1000000000005812 */ /* 0x000fe400078efcff */
[----:B------:R-:W-:Y:S02]  /*3d310*/  ISETP.LT.AND P3, PT, R219, UR53, !P1 ;  /* 0x00000035db007c0c */ /* 0x000fe4000cf61270 */
[----:B------:R-:W-:Y:S02]  /*3d320*/  LOP3.LUT R0, R0, 0xfdffffff, RZ, 0xc0, !PT ;  /* 0xfdffffff00007812 */ /* 0x000fe400078ec0ff */
[----:B------:R-:W-:-:S02]  /*3d330*/  LOP3.LUT R73, R73, 0xffdfffff, RZ, 0xc0, !PT ;  /* 0xffdfffff49497812 */ /* 0x000fc400078ec0ff */
[----:B------:R-:W-:-:S03]  /*3d340*/  @P4 LOP3.LUT R0, R0, 0x2000000, RZ, 0xfc, !PT ;  /* 0x0200000000004812 */ /* 0x000fc600078efcff */
[----:B------:R-:W-:Y:S02]  /*3d350*/  @P6 LOP3.LUT R73, R73, 0x200000, RZ, 0xfc, !PT ;  /* 0x0020000049496812 */ /* 0x000fe400078efcff */
[----:B------:R-:W-:Y:S02]  /*3d360*/  LOP3.LUT P6, RZ, R5, 0x1000, RZ, 0xc0, !PT ;  /* 0x0000100005ff7812 */ /* 0x000fe400078cc0ff */
[----:B------:R-:W-:Y:S02]  /*3d370*/  LOP3.LUT R0, R0, 0xffbfffff, RZ, 0xc0, !PT ;  /* 0xffbfffff00007812 */ /* 0x000fe400078ec0ff */
[----:B------:R-:W-:Y:S02]  /*3d380*/  LOP3.LUT P1, RZ, R6, 0x100000, RZ, 0xc0, !PT ;  /* 0x0010000006ff7812 */ /* 0x000fe4000782c0ff */
[----:B------:R-:W-:Y:S02]  /*3d390*/  @P3 LOP3.LUT R0, R0, 0x400000, RZ, 0xfc, !PT ;  /* 0x0040000000003812 */ /* 0x000fe400078efcff */
[----:B------:R-:W-:-:S02]  /*3d3a0*/  LOP3.LUT R73, R73, 0xffbfffff, RZ, 0xc0, !PT ;  /* 0xffbfffff49497812 */ /* 0x000fc400078ec0ff */
[----:B------:R-:W-:Y:S01]  /*3d3b0*/  ISETP.LT.AND P1, PT, R219, UR4, !P1 ;  /* 0x00000004db007c0c */ /* 0x000fe2000cf21270 */
[----:B------:R-:W-:Y:S01]  /*3d3c0*/  ULDC UR4, c[0x0][0x228] ;  /* 0x00008a0000047ab9 */ /* 0x000fe20000000800 */
[----:B------:R-:W-:Y:S02]  /*3d3d0*/  LOP3.LUT R0, R0, 0xfff7ffff, RZ, 0xc0, !PT ;  /* 0xfff7ffff00007812 */ /* 0x000fe400078ec0ff */
[----:B------:R-:W-:Y:S02]  /*3d3e0*/  LOP3.LUT P0, RZ, R5, 0x10000, RZ, 0xc0, !PT ;  /* 0x0001000005ff7812 */ /* 0x000fe4000780c0ff */
[----:B------:R-:W-:Y:S02]  /*3d3f0*/  @P6 LOP3.LUT R73, R73, 0x400000, RZ, 0xfc, !PT ;  /* 0x0040000049496812 */ /* 0x000fe400078efcff */
[----:B------:R-:W-:Y:S02]  /*3d400*/  @P2 LOP3.LUT R0, R0, 0x80000, RZ, 0xfc, !PT ;  /* 0x0008000000002812 */ /* 0x000fe400078efcff */
[----:B------:R-:W-:-:S02]  /*3d410*/  LOP3.LUT P6, RZ, R5, 0x2000, RZ, 0xc0, !PT ;  /* 0x0000200005ff7812 */ /* 0x000fc400078cc0ff */
[----:B------:R-:W-:Y:S01]  /*3d420*/  ISETP.LT.AND P0, PT, R218, UR23, !P0 ;  /* 0x00000017da007c0c */ /* 0x000fe2000c701270 */
[----:B------:R-:W-:Y:S01]  /*3d430*/  ULDC UR23, c[0x0][0x228] ;  /* 0x00008a0000177ab9 */ /* 0x000fe20000000800 */
[----:B------:R-:W-:Y:S02]  /*3d440*/  LOP3.LUT R0, R0, 0xfffeffff, RZ, 0xc0, !PT ;  /* 0xfffeffff00007812 */ /* 0x000fe400078ec0ff */
[----:B------:R-:W-:Y:S02]  /*3d450*/  LOP3.LUT R73, R73, 0xff7fffff, RZ, 0xc0, !PT ;  /* 0xff7fffff49497812 */ /* 0x000fe400078ec0ff */
[----:B------:R-:W-:-:S04]  /*3d460*/  @P1 LOP3.LUT R0, R0, 0x10000, RZ, 0xfc, !PT ;  /* 0x0001000000001812 */ /* 0x000fc800078efcff */
[----:B------:R-:W-:Y:S02]  /*3d470*/  LOP3.LUT R0, R0, 0xffff7fff, RZ, 0xc0, !PT ;  /* 0xffff7fff00007812 */ /* 0x000fe400078ec0ff */
[----:B------:R-:W-:Y:S02]  /*3d480*/  @P6 LOP3.LUT R73, R73, 0x800000, RZ, 0xfc, !PT ;  /* 0x0080000049496812 */ /* 0x000fe400078efcff */
[----:B------:R-:W-:Y:S02]  /*3d490*/  @P0 LOP3.LUT R0, R0, 0x8000, RZ, 0xfc, !PT ;  /* 0x0000800000000812 */ /* 0x000fe400078efcff */
        /* <DEDUP_REMOVED lines=57> */
[C---:B------:R-:W-:Y:S02]  /*3d830*/  LOP3.LUT P3, RZ, R5.reuse, 0x8, RZ, 0xc0, !PT ;  /* 0x0000000805ff7812 */ /* 0x040fe4000786c0ff */
[----:B------:R-:W-:Y:S02]  /*3d840*/  @P5 LOP3.LUT R0, R0, 0x10, RZ, 0xfc, !PT ;  /* 0x0000001000005812 */ /* 0x000fe400078efcff */
[----:B------:R-:W-:Y:S01]  /*3d850*/  ISETP.LT.AND P3, PT, R218, UR19, !P3 ;  /* 0x00000013da007c0c */ /* 0x000fe2000df61270 */
[----:B------:R-:W-:Y:S01]  /*3d860*/  ULDC UR19, c[0x0][0x228] ;  /* 0x00008a0000137ab9 */ /* 0x000fe20000000800 */
[----:B------:R-:W-:Y:S02]  /*3d870*/  LOP3.LUT R0, R0, 0xfffffff7, RZ, 0xc0, !PT ;  /* 0xfffffff700007812 */ /* 0x000fe400078ec0ff */
[----:B------:R-:W-:-:S02]  /*3d880*/  LOP3.LUT P2, RZ, R5, 0x4, RZ, 0xc0, !PT ;  /* 0x0000000405ff7812 */ /* 0x000fc4000784c0ff */
[C---:B------:R-:W-:Y:S02]  /*3d890*/  LOP3.LUT P0, RZ, R5.reuse, 0x1, RZ, 0xc0, !PT ;  /* 0x0000000105ff7812 */ /* 0x040fe4000780c0ff */
[----:B------:R-:W-:Y:S02]  /*3d8a0*/  @P4 LOP3.LUT R0, R0, 0x8, RZ, 0xfc, !PT ;  /* 0x0000000800004812 */ /* 0x000fe400078efcff */
[C---:B------:R-:W-:Y:S01]  /*3d8b0*/  ISETP.LT.AND P2, PT, R218.reuse, UR15, !P2 ;  /* 0x0000000fda007c0c */ /* 0x040fe2000d741270 */
[----:B------:R-:W-:Y:S01]  /*3d8c0*/  ULDC UR15, c[0x0][0x228] ;  /* 0x00008a00000f7ab9 */ /* 0x000fe20000000800 */
        /* <DEDUP_REMOVED lines=8> */
[----:B------:R-:W-:Y:S02]  /*3d950*/  LOP3.LUT R5, R5, 0x7fffffff, RZ, 0xc0, !PT ;  /* 0x7fffffff05057812 */ /* 0x000fe400078ec0ff */
[----:B------:R-:W-:Y:S02]  /*3d960*/  @P2 LOP3.LUT R0, R0, 0x2, RZ, 0xfc, !PT ;  /* 0x0000000200002812 */ /* 0x000fe400078efcff */
[----:B------:R-:W-:-:S02]  /*3d970*/  @P0 LOP3.LUT R5, R5, 0x80000000, RZ, 0xfc, !PT ;  /* 0x8000000005050812 */ /* 0x000fc400078efcff */
[C---:B------:R-:W-:Y:S02]  /*3d980*/  LOP3.LUT P0, RZ, R73.reuse, 0x200, RZ, 0xc0, !PT ;  /* 0x0000020049ff7812 */ /* 0x040fe4000780c0ff */
[----:B------:R-:W-:Y:S02]  /*3d990*/  LOP3.LUT R0, R0, 0xfffffffe, RZ, 0xc0, !PT ;  /* 0xfffffffe00007812 */ /* 0x000fe400078ec0ff */
[----:B------:R-:W-:Y:S01]  /*3d9a0*/  ISETP.LT.AND P0, PT, R218, UR19, !P0 ;  /* 0x00000013da007c0c */ /* 0x000fe2000c701270 */
[----:B------:R-:W-:Y:S01]  /*3d9b0*/  ULDC UR19, c[0x0][0x228] ;  /* 0x00008a0000137ab9 */ /* 0x000fe20000000800 */
[----:B------:R-:W-:Y:S02]  /*3d9c0*/  @P1 LOP3.LUT R0, R0, 0x1, RZ, 0xfc, !PT ;  /* 0x0000000100001812 */ /* 0x000fe400078efcff */
[----:B------:R-:W-:Y:S02]  /*3d9d0*/  LOP3.LUT P1, RZ, R73, 0x400, RZ, 0xc0, !PT ;  /* 0x0000040049ff7812 */ /* 0x000fe4000782c0ff */
[----:B------:R-:W-:-:S02]  /*3d9e0*/  LOP3.LUT R5, R5, 0xbfffffff, RZ, 0xc0, !PT ;  /* 0xbfffffff05057812 */ /* 0x000fc400078ec0ff */
[----:B------:R-:W-:Y:S01]  /*3d9f0*/  ISETP.LT.AND P1, PT, R218, UR15, !P1 ;  /* 0x0000000fda007c0c */ /* 0x000fe2000cf21270 */
[----:B------:R-:W-:Y:S01]  /*3da00*/  ULDC UR15, c[0x0][0x228] ;  /* 0x00008a00000f7ab9 */ /* 0x000fe20000000800 */
[----:B------:R-:W-:-:S03]  /*3da10*/  LOP3.LUT P2, RZ, R73, 0x800, RZ, 0xc0, !PT ;  /* 0x0000080049ff7812 */ /* 0x000fc6000784c0ff */
[----:B------:R-:W-:Y:S02]  /*3da20*/  @P0 LOP3.LUT R5, R5, 0x40000000, RZ, 0xfc, !PT ;  /* 0x4000000005050812 */ /* 0x000fe400078efcff */
[C---:B------:R-:W-:Y:S01]  /*3da30*/  ISETP.LT.AND P2, PT, R218.reuse, UR11, !P2 ;  /* 0x0000000bda007c0c */ /* 0x040fe2000d741270 */
        /* <DEDUP_REMOVED lines=11> */
[----:B------:R-:W-:Y:S02]  /*3daf0*/  LOP3.LUT R5, R5, 0xf7ffffff, RZ, 0xc0, !PT ;  /* 0xf7ffffff05057812 */ /* 0x000fe400078ec0ff */
[----:B------:R-:W-:Y:S02]  /*3db00*/  LOP3.LUT P5, RZ, R73, 0x4000, RZ, 0xc0, !PT ;  /* 0x0000400049ff7812 */ /* 0x000fe400078ac0ff */
[----:B------:R-:W-:-:S02]  /*3db10*/  @P3 LOP3.LUT R5, R5, 0x8000000, RZ, 0xfc, !PT ;  /* 0x0800000005053812 */ /* 0x000fc400078efcff */
[----:B------:R-:W-:Y:S02]  /*3db20*/  LOP3.LUT P0, RZ, R3, 0x20000000, RZ, 0xc0, !PT ;  /* 0x2000000003ff7812 */ /* 0x000fe4000780c0ff */
        /* <DEDUP_REMOVED lines=8> */
[----:B------:R-:W-:Y:S02]  /*3dbb0*/  LOP3.LUT R5, R5, 0xfdffffff, RZ, 0xc0, !PT ;  /* 0xfdffffff05057812 */ /* 0x000fe400078ec0ff */
[----:B------:R-:W-:Y:S02]  /*3dbc0*/  @P0 LOP3.LUT R73, R73, 0x100, RZ, 0xfc, !PT ;  /* 0x0000010049490812 */ /* 0x000fe400078efcff */
[----:B------:R-:W-:Y:S02]  /*3dbd0*/  @P5 LOP3.LUT R5, R5, 0x2000000, RZ, 0xfc, !PT ;  /* 0x0200000005055812 */ /* 0x000fe400078efcff */
[----:B------:R-:W-:Y:S02]  /*3dbe0*/  LOP3.LUT P0, RZ, R3, 0x400000, RZ, 0xc0, !PT ;  /* 0x0040000003ff7812 */ /* 0x000fe4000780c0ff */
[----:B------:R-:W-:Y:S02]  /*3dbf0*/  LOP3.LUT R5, R5, 0xfeffffff, RZ, 0xc0, !PT ;  /* 0xfeffffff05057812 */ /* 0x000fe400078ec0ff */
[----:B------:R-:W-:Y:S01]  /*3dc00*/  ISETP.LT.AND P0, PT, R218, UR23, !P0 ;  /* 0x00000017da007c0c */ /* 0x000fe2000c701270 */
[----:B------:R-:W-:Y:S01]  /*3dc10*/  ULDC UR23, c[0x0][0x228] ;  /* 0x00008a0000177ab9 */ /* 0x000fe20000000800 */
[----:B------:R-:W-:-:S02]  /*3dc20*/  @P6 LOP3.LUT R5, R5, 0x1000000, RZ, 0xfc, !PT ;  /* 0x0100000005056812 */ /* 0x000fc400078efcff */
[----:B------:R-:W-:Y:S02]  /*3dc30*/  LOP3.LUT P6, RZ, R3, 0x800000, RZ, 0xc0, !PT ;  /* 0x0080000003ff7812 */ /* 0x000fe400078cc0ff */
[----:B------:R-:W-:Y:S02]  /*3dc40*/  LOP3.LUT R5, R5, 0xff7fffff, RZ, 0xc0, !PT ;  /* 0xff7fffff05057812 */ /* 0x000fe400078ec0ff */
        /* <DEDUP_REMOVED lines=13> */
[----:B------:R-:W-:Y:S02]  /*3dd20*/  LOP3.LUT P3, RZ, R3, 0x4000000, RZ, 0xc0, !PT ;  /* 0x0400000003ff7812 */ /* 0x000fe4000786c0ff */
[----:B------:R-:W-:Y:S02]  /*3dd30*/  LOP3.LUT R5, R5, 0xffefffff, RZ, 0xc0, !PT ;  /* 0xffefffff05057812 */ /* 0x000fe400078ec0ff */
[C---:B------:R-:W-:Y:S02]  /*3dd40*/  LOP3.LUT P2, RZ, R3.reuse, 0x8000000, RZ, 0xc0, !PT ;  /* 0x0800000003ff7812 */ /* 0x040fe4000784c0ff */
[----:B------:R-:W-:Y:S02]  /*3dd50*/  LOP3.LUT P1, RZ, R3, 0x10000000, RZ, 0xc0, !PT ;  /* 0x1000000003ff7812 */ /* 0x000fe4000782c0ff */
[----:B------:R-:W-:-:S02]  /*3dd60*/  LOP3.LUT P0, RZ, R73, 0x100, RZ, 0xc0, !PT ;  /* 0x0000010049ff7812 */ /* 0x000fc4000780c0ff */
[----:B------:R-:W-:Y:S02]  /*3dd70*/  @P4 LOP3.LUT R5, R5, 0x100000, RZ, 0xfc, !PT ;  /* 0x0010000005054812 */ /* 0x000fe400078efcff */
[C---:B------:R-:W-:Y:S01]  /*3dd80*/  ISETP.LT.AND P4, PT, R218.reuse, UR23, !P3 ;  /* 0x00000017da007c0c */ /* 0x040fe2000df81270 */
[----:B------:R-:W-:Y:S01]  /*3dd90*/  ULDC UR23, c[0x0][0x228] ;  /* 0x00008a0000177ab9 */ /* 0x000fe20000000800 */
[C---:B------:R-:W-:Y:S01]  /*3dda0*/  ISETP.LT.AND P3, PT, R218.reuse, UR19, !P2 ;  /* 0x00000013da007c0c */ /* 0x040fe2000d761270 */
[----:B------:R-:W-:Y:S01]  /*3ddb0*/  ULDC UR19, c[0x0][0x228] ;  /* 0x00008a0000137ab9 */ /* 0x000fe20000000800 */
[C---:B------:R-:W-:Y:S01]  /*3ddc0*/  ISETP.LT.AND P2, PT, R218.reuse, UR15, !P1 ;  /* 0x0000000fda007c0c */ /* 0x040fe2000cf41270 */
[----:B------:R-:W-:Y:S01]  /*3ddd0*/  ULDC UR15, c[0x0][0x228] ;  /* 0x00008a00000f7ab9 */ /* 0x000fe20000000800 */
[----:B------:R-:W-:Y:S01]  /*3dde0*/  ISETP.LT.AND P1, PT, R218, UR11, !P0 ;  /* 0x0000000bda007c0c */ /* 0x000fe2000c721270 */
[----:B------:R-:W-:Y:S01]  /*3ddf0*/  ULDC UR11, c[0x0][0x228] ;  /* 0x00008a00000b7ab9 */ /* 0x000fe20000000800 */
[----:B------:R-:W-:-:S13]  /*3de00*/  LOP3.LUT P0, RZ, R6, 0x4000, RZ, 0xc0, !PT ;  /* 0x0000400006ff7812 */ /* 0x000fda000780c0ff */
        /* <DEDUP_REMOVED lines=42> */
[----:B------:R-:W-:Y:S02]  /*3e0b0*/  LOP3.LUT R73, R73, 0xffffffbf, RZ, 0xc0, !PT ;  /* 0xffffffbf49497812 */ /* 0x000fe400078ec0ff */
[----:B------:R-:W-:-:S07]  /*3e0c0*/  @P4 LOP3.LUT R5, R5, 0x80000, RZ, 0xfc, !PT ;  /* 0x0008000005054812 */ /* 0x000fce00078efcff */
[----:B------:R-:W-:Y:S02]  /*3e0d0*/  @P0 LOP3.LUT R73, R73, 0x40, RZ, 0xfc, !PT ;  /* 0x0000004049490812 */ /* 0x000fe400078efcff */
[----:B------:R-:W-:Y:S02]  /*3e0e0*/  LOP3.LUT P0, RZ, R3, 0x80000000, RZ, 0xc0, !PT ;  /* 0x8000000003ff7812 */ /* 0x000fe4000780c0ff */
        /* <DEDUP_REMOVED lines=27> */
[----:B------:R-:W-:-:S09]  /*3e2a0*/  PRMT R69, R128, 0x3340, R1 ;  /* 0x0000334080457816 */ /* 0x000fd20000000001 */
[----:B------:R-:W-:Y:S02]  /*3e2b0*/  @P0 LOP3.LUT R5, R5, 0x1000, RZ, 0xfc, !PT ;  /* 0x0000100005050812 */ /* 0x000fe400078efcff */
[----:B------:R-:W-:-:S04]  /*3e2c0*/  LOP3.LUT P0, RZ, R73, 0x10, RZ, 0xc0, !PT ;  /* 0x0000001049ff7812 */ /* 0x000fc8000780c0ff */
[----:B------:R-:W-:Y:S02]  /*3e2d0*/  ISETP.LT.AND P0, PT, R218, UR23, !P0 ;  /* 0x00000017da007c0c */ /* 0x000fe4000c701270 */
[----:B------:R-:W-:Y:S02]  /*3e2e0*/  PRMT R68, R136, 0x3340, R1 ;  /* 0x0000334088447816 */ /* 0x000fe40000000001 */
[----:B------:R-:W-:Y:S02]  /*3e2f0*/  PRMT R162, R123, 0x5410, R69 ;  /* 0x000054107ba27816 */ /* 0x000fe40000000045 */
[----:B------:R-:W-:Y:S02]  /*3e300*/  PRMT R70, R195, 0x3340, R1 ;  /* 0x00003340c3467816 */ /* 0x000fe40000000001 */
[----:B------:R-:W-:Y:S02]  /*3e310*/  LOP3.LUT R69, R91, 0xffff, RZ, 0xc0, !PT ;  /* 0x0000ffff5b457812 */ /* 0x000fe400078ec0ff */
[----:B------:R-:W-:-:S02]  /*3e320*/  LOP3.LUT R5, R5, 0xfffff7ff, RZ, 0xc0, !PT ;  /* 0xfffff7ff05057812 */ /* 0x000fc400078ec0ff */
[----:B------:R-:W-:Y:S02]  /*3e330*/  PRMT R195, R127, 0x5410, R68 ;  /* 0x000054107fc37816 */ /* 0x000fe40000000044 */
[----:B------:R-:W-:Y:S02]  /*3e340*/  PRMT R160, R122, 0x5410, R70 ;  /* 0x000054107aa07816 */ /* 0x000fe40000000046 */
[----:B------:R-:W-:Y:S02]  /*3e350*/  PRMT R68, R69, 0x3340, R1 ;  /* 0x0000334045447816 */ /* 0x000fe40000000001 */
[----:B------:R-:W-:Y:S02]  /*3e360*/  SHF.R.U32.HI R108, RZ, 0x8, R69 ;  /* 0x00000008ff6c7819 */ /* 0x000fe40000011645 */
[----:B------:R-:W-:Y:S02]  /*3e370*/  LOP3.LUT R70, R97, 0xffff, RZ, 0xc0, !PT ;  /* 0x0000ffff61467812 */ /* 0x000fe400078ec0ff */
[----:B------:R-:W-:Y:S01]  /*3e380*/  LOP3.LUT R69, R77, 0xffff, RZ, 0xc0, !PT ;  /* 0x0000ffff4d457812 */ /* 0x000fe200078ec0ff */
[----:B------:R-:W-:Y:S01]  /*3e390*/  IMAD.MOV.U32 R77, RZ, RZ, R95 ;  /* 0x000000ffff4d7224 */ /* 0x000fe200078e005f */
[----:B------:R-:W-:Y:S01]  /*3e3a0*/  @P0 LOP3.LUT R5, R5, 0x800, RZ, 0xfc, !PT ;  /* 0x0000080005050812 */ /* 0x000fe200078efcff */
[----:B------:R-:W-:Y:S01]  /*3e3b0*/  IMAD.MOV.U32 R95, RZ, RZ, R101 ;  /* 0x000000ffff5f7224 */ /* 0x000fe200078e0065 */
[----:B------:R-:W-:Y:S01]  /*3e3c0*/  LOP3.LUT P0, RZ, R73, 0x8, RZ, 0xc0, !PT ;  /* 0x0000000849ff7812 */ /* 0x000fe2000780c0ff */
[----:B------:R-:W-:Y:S01]  /*3e3d0*/  IMAD.MOV.U32 R101, RZ, RZ, R105 ;  /* 0x000000ffff657224 */ /* 0x000fe200078e0069 */
[----:B------:R-:W-:-:S02]  /*3e3e0*/  PRMT R71, R74, 0x3340, R1 ;  /* 0x000033404a477816 */ /* 0x000fc40000000001 */
[----:B------:R-:W-:Y:S02]  /*3e3f0*/  PRMT R105, R70, 0x3340, R69 ;  /* 0x0000334046697816 */ /* 0x000fe40000000045 */
[----:B------:R-:W-:Y:S02]  /*3e400*/  ISETP.LT.AND P0, PT, R218, UR19, !P0 ;  /* 0x00000013da007c0c */ /* 0x000fe4000c701270 */
[----:B------:R-:W-:Y:S02]  /*3e410*/  PRMT R153, R153, 0x5410, R71 ;  /* 0x0000541099997816 */ /* 0x000fe40000000047 */
[----:B------:R-:W-:Y:S02]  /*3e420*/  PRMT R105, R105, 0x5410, R68 ;  /* 0x0000541069697816 */ /* 0x000fe40000000044 */
[----:B------:R-:W-:Y:S02]  /*3e430*/  SHF.R.U32.HI R68, RZ, 0x8, R70 ;  /* 0x00000008ff447819 */ /* 0x000fe40000011646 */
[----:B------:R-:W-:-:S02]  /*3e440*/  SHF.R.U32.HI R71, RZ, 0x8, R69 ;  /* 0x00000008ff477819 */ /* 0x000fc40000011645 */
[----:B------:R-:W-:Y:S02]  /*3e450*/  LOP3.LUT R68, R68, 0xffff, RZ, 0xc0, !PT ;  /* 0x0000ffff44447812 */ /* 0x000fe400078ec0ff */
[----:B------:R-:W-:Y:S02]  /*3e460*/  LOP3.LUT R71, R71, 0xffff, RZ, 0xc0, !PT ;  /* 0x0000ffff47477812 */ /* 0x000fe400078ec0ff */
[----:B------:R-:W-:Y:S02]  /*3e470*/  LOP3.LUT R69, R77, 0xffff, RZ, 0xc0, !PT ;  /* 0x0000ffff4d457812 */ /* 0x000fe400078ec0ff */
[----:B------:R-:W-:Y:S02]  /*3e480*/  LOP3.LUT R5, R5, 0xfffffbff, RZ, 0xc0, !PT ;  /* 0xfffffbff05057812 */ /* 0x000fe400078ec0ff */
[----:B------:R-:W-:Y:S02]  /*3e490*/  PRMT R71, R68, 0x3340, R71 ;  /* 0x0000334044477816 */ /* 0x000fe40000000047 */
[----:B------:R-:W-:-:S02]  /*3e4a0*/  PRMT R68, R69, 0x3340, R1 ;  /* 0x0000334045447816 */ /* 0x000fc40000000001 */
[----:B------:R-:W-:Y:S02]  /*3e4b0*/  SHF.R.U32.HI R109, RZ, 0x8, R69 ;  /* 0x00000008ff6d7819 */ /* 0x000fe40000011645 */
[----:B------:R-:W-:Y:S02]  /*3e4c0*/  @P0 LOP3.LUT R5, R5, 0x400, RZ, 0xfc, !PT ;  /* 0x0000040005050812 */ /* 0x000fe400078efcff */
[----:B------:R-:W-:Y:S02]  /*3e4d0*/  LOP3.LUT R70, R95, 0xffff, RZ, 0xc0, !PT ;  /* 0x0000ffff5f467812 */ /* 0x000fe400078ec0ff */
[----:B------:R-:W-:Y:S02]  /*3e4e0*/  LOP3.LUT R69, R101, 0xffff, RZ, 0xc0, !PT ;  /* 0x0000ffff65457812 */ /* 0x000fe400078ec0ff */
[----:B------:R-:W-:Y:S02]  /*3e4f0*/  LOP3.LUT P0, RZ, R73, 0x4, RZ, 0xc0, !PT ;  /* 0x0000000449ff7812 */ /* 0x000fe4000780c0ff */
[----:B------:R-:W-:-:S02]  /*3e500*/  PRMT R106, R70, 0x3340, R69 ;  /* 0x00003340466a7816 */ /* 0x000fc40000000045 */
[----:B------:R-:W-:Y:S02]  /*3e510*/  ISETP.LT.AND P0, PT, R218, UR15, !P0 ;  /* 0x0000000fda007c0c */ /* 0x000fe4000c701270 */
[----:B------:R-:W-:Y:S02]  /*3e520*/  PRMT R106, R106, 0x5410, R68 ;  /* 0x000054106a6a7816 */ /* 0x000fe40000000044 */
[----:B------:R-:W-:Y:S02]  /*3e530*/  SHF.R.U32.HI R68, RZ, 0x8, R70 ;  /* 0x00000008ff447819 */ /* 0x000fe40000011646 */
[----:B------:R-:W-:Y:S02]  /*3e540*/  SHF.R.U32.HI R99, RZ, 0x8, R69 ;  /* 0x00000008ff637819 */ /* 0x000fe40000011645 */
[----:B------:R-:W-:Y:S02]  /*3e550*/  LOP3.LUT R68, R68, 0xffff, RZ, 0xc0, !PT ;  /* 0x0000ffff44447812 */ /* 0x000fe400078ec0ff */
[----:B------:R-:W-:-:S02]  /*3e560*/  LOP3.LUT R99, R99, 0xffff, RZ, 0xc0, !PT ;  /* 0x0000ffff63637812 */ /* 0x000fc400078ec0ff */
[----:B------:R-:W-:Y:S02]  /*3e570*/  LOP3.LUT R5, R5, 0xfffffdff, RZ, 0xc0, !PT ;  /* 0xfffffdff05057812 */ /* 0x000fe400078ec0ff */
[----:B------:R-:W-:Y:S02]  /*3e580*/  LOP3.LUT R69, R159, 0xffff, RZ, 0xc0, !PT ;  /* 0x0000ffff9f457812 */ /* 0x000fe400078ec0ff */
[----:B------:R-:W-:Y:S02]  /*3e590*/  PRMT R99, R68, 0x3340, R99 ;  /* 0x0000334044637816 */ /* 0x000fe40000000063 */
[----:B------:R-:W-:Y:S02]  /*3e5a0*/  @P0 LOP3.LUT R5, R5, 0x200, RZ, 0xfc, !PT ;  /* 0x0000020005050812 */ /* 0x000fe400078efcff */
[----:B------:R-:W-:Y:S02]  /*3e5b0*/  PRMT R68, R69, 0x3340, R1 ;  /* 0x0000334045447816 */ /* 0x000fe40000000001 */
[----:B------:R-:W-:-:S02]  /*3e5c0*/  SHF.R.U32.HI R110, RZ, 0x8, R69 ;  /* 0x00000008ff6e7819 */ /* 0x000fc40000011645 */
[----:B------:R-:W-:Y:S02]  /*3e5d0*/  LOP3.LUT P0, RZ, R73, 0x2, RZ, 0xc0, !PT ;  /* 0x0000000249ff7812 */ /* 0x000fe4000780c0ff */
[----:B------:R-:W-:Y:S02]  /*3e5e0*/  LOP3.LUT R70, R82, 0xffff, RZ, 0xc0, !PT ;  /* 0x0000ffff52467812 */ /* 0x000fe400078ec0ff */
[----:B------:R-:W-:Y:S02]  /*3e5f0*/  LOP3.LUT R69, R93, 0xffff, RZ, 0xc0, !PT ;  /* 0x0000ffff5d457812 */ /* 0x000fe400078ec0ff */
[----:B------:R-:W-:Y:S02]  /*3e600*/  ISETP.LT.AND P0, PT, R218, UR11, !P0 ;  /* 0x0000000bda007c0c */ /* 0x000fe4000c701270 */
[----:B------:R-:W-:Y:S02]  /*3e610*/  PRMT R128, R70, 0x3340, R69 ;  /* 0x0000334046807816 */ /* 0x000fe40000000045 */
[----:B------:R-:W-:-:S02]  /*3e620*/  LOP3.LUT R72, R100, 0xffff, RZ, 0xc0, !PT ;  /* 0x0000ffff64487812 */ /* 0x000fc400078ec0ff */
[----:B------:R-:W-:Y:S02]  /*3e630*/  PRMT R128, R128, 0x5410, R68 ;  /* 0x0000541080807816 */ /* 0x000fe40000000044 */
[----:B------:R-:W-:Y:S01]  /*3e640*/  LOP3.LUT R68, R152, 0xffff, RZ, 0xc0, !PT ;  /* 0x0000ffff98447812 */ /* 0x000fe200078ec0ff */
[----:B------:R-:W-:Y:S02]  /*3e650*/  IMAD.MOV.U32 R152, RZ, RZ, R89 ;  /* 0x000000ffff987224 */ /* 0x000fe400078e0059 */
[----:B------:R-:W-:Y:S01]  /*3e660*/  IMAD.MOV.U32 R89, RZ, RZ, R145 ;  /* 0x000000ffff597224 */ /* 0x000fe200078e0091 */
[----:B------:R-:W-:Y:S01]  /*3e670*/  LOP3.LUT R5, R5, 0xfffffeff, RZ, 0xc0, !PT ;  /* 0xfffffeff05057812 */ /* 0x000fe200078ec0ff */
[----:B------:R-:W-:Y:S01]  /*3e680*/  IMAD.MOV.U32 R145, RZ, RZ, R143 ;  /* 0x000000ffff917224 */ /* 0x000fe200078e008f */
[----:B------:R-:W-:Y:S01]  /*3e690*/  SHF.R.U32.HI R98, RZ, 0x8, R69 ;  /* 0x00000008ff627819 */ /* 0x000fe20000011645 */
[----:B------:R-:W-:Y:S01]  /*3e6a0*/  IMAD.MOV.U32 R143, RZ, RZ, R172 ;  /* 0x000000ffff8f7224 */ /* 0x000fe200078e00ac */
[----:B------:R-:W-:-:S02]  /*3e6b0*/  SHF.R.U32.HI R70, RZ, 0x8, R70 ;  /* 0x00000008ff467819 */ /* 0x000fc40000011646 */
[----:B------:R-:W-:Y:S02]  /*3e6c0*/  SHF.R.U32.HI R69, RZ, 0x8, R72 ;  /* 0x00000008ff457819 */ /* 0x000fe40000011648 */
[--C-:B------:R-:W-:Y:S02]  /*3e6d0*/  SHF.R.U32.HI R172, RZ, 0x8, R68.reuse ;  /* 0x00000008ffac7819 */ /* 0x100fe40000011644 */
[----:B------:R-:W-:Y:S02]  /*3e6e0*/  @P0 LOP3.LUT R5, R5, 0x100, RZ, 0xfc, !PT ;  /* 0x0000010005050812 */ /* 0x000fe400078efcff */
[----:B------:R-:W-:Y:S02]  /*3e6f0*/  PRMT R72, R72, 0x3340, R68 ;  /* 0x0000334048487816 */ /* 0x000fe40000000044 */
[----:B------:R-:W-:Y:S02]  /*3e700*/  LOP3.LUT P0, RZ, R73, 0x1, RZ, 0xc0, !PT ;  /* 0x0000000149ff7812 */ /* 0x000fe4000780c0ff */
[----:B------:R-:W-:-:S02]  /*3e710*/  LOP3.LUT R68, R70, 0xffff, RZ, 0xc0, !PT ;  /* 0x0000ffff46447812 */ /* 0x000fc400078ec0ff */
[----:B------:R-:W-:Y:S02]  /*3e720*/  LOP3.LUT R98, R98, 0xffff, RZ, 0xc0, !PT ;  /* 0x0000ffff62627812 */ /* 0x000fe400078ec0ff */
[----:B------:R-:W-:Y:S02]  /*3e730*/  LOP3.LUT R69, R69, 0xffff, RZ, 0xc0, !PT ;  /* 0x0000ffff45457812 */ /* 0x000fe400078ec0ff */
[----:B------:R-:W-:Y:S02]  /*3e740*/  LOP3.LUT R172, R172, 0xffff, RZ, 0xc0, !PT ;  /* 0x0000ffffacac7812 */ /* 0x000fe400078ec0ff */
[----:B------:R-:W-:Y:S02]  /*3e750*/  LOP3.LUT R75, R75, 0xffff, RZ, 0xc0, !PT ;  /* 0x0000ffff4b4b7812 */ /* 0x000fe400078ec0ff */
[----:B------:R-:W-:Y:S02]  /*3e760*/  LOP3.LUT R161, R161, 0xffff, RZ, 0xc0, !PT ;  /* 0x0000ffffa1a17812 */ /* 0x000fe400078ec0ff */
[----:B------:R-:W-:-:S02]  /*3e770*/  LOP3.LUT R73, R76, 0xffff, RZ, 0xc0, !PT ;  /* 0x0000ffff4c497812 */ /* 0x000fc400078ec0ff */
[----:B------:R-:W-:Y:S02]  /*3e780*/  PRMT R98, R68, 0x3340, R98 ;  /* 0x0000334044627816 */ /* 0x000fe40000000062 */
[----:B------:R-:W-:Y:S02]  /*3e790*/  PRMT R172, R69, 0x3340, R172 ;  /* 0x0000334045ac7816 */ /* 0x000fe400000000ac */
[----:B------:R-:W-:Y:S02]  /*3e7a0*/  PRMT R68, R161, 0x3340, R1 ;  /* 0x00003340a1447816 */ /* 0x000fe40000000001 */
[----:B------:R-:W-:Y:S02]  /*3e7b0*/  PRMT R69, R75, 0x3340, R73 ;  /* 0x000033404b457816 */ /* 0x000fe40000000049 */
[----:B------:R-:W-:Y:S02]  /*3e7c0*/  LOP3.LUT R74, R104, 0xffff, RZ, 0xc0, !PT ;  /* 0x0000ffff684a7812 */ /* 0x000fe400078ec0ff */
[----:B------:R-:W-:-:S02]  /*3e7d0*/  LOP3.LUT R155, R155, 0xffff, RZ, 0xc0, !PT ;  /* 0x0000ffff9b9b7812 */ /* 0x000fc400078ec0ff */
[----:B------:R-:W-:Y:S01]  /*3e7e0*/  LOP3.LUT R70, R152, 0xffff, RZ, 0xc0, !PT ;  /* 0x0000ffff98467812 */ /* 0x000fe200078ec0ff */
[----:B------:R-:W-:Y:S01]  /*3e7f0*/  IMAD.MOV.U32 R76, RZ, RZ, R154 ;  /* 0x000000ffff4c7224 */ /* 0x000fe200078e009a */
[----:B------:R-:W-:Y:S02]  /*3e800*/  PRMT R154, R69, 0x5410, R68 ;  /* 0x00005410459a7816 */ /* 0x000fe40000000044 */
[----:B------:R-:W-:Y:S02]  /*3e810*/  PRMT R68, R155, 0x3340, R1 ;  /* 0x000033409b447816 */ /* 0x000fe40000000001 */
[----:B------:R-:W-:Y:S01]  /*3e820*/  PRMT R69, R74, 0x3340, R70 ;  /* 0x000033404a457816 */ /* 0x000fe20000000046 */
[----:B------:R-:W-:Y:S02]  /*3e830*/  IMAD.MOV.U32 R104, RZ, RZ, R89 ;  /* 0x000000ffff687224 */ /* 0x000fe400078e0059 */
[----:B------:R-:W-:Y:S01]  /*3e840*/  IMAD.MOV.U32 R152, RZ, RZ, R168 ;  /* 0x000000ffff987224 */ /* 0x000fe200078e00a8 */
[----:B------:R-:W-:Y:S01]  /*3e850*/  PRMT R168, R69, 0x5410, R68 ;  /* 0x0000541045a87816 */ /* 0x000fe20000000044 */
[----:B------:R-:W-:Y:S01]  /*3e860*/  IMAD.MOV.U32 R89, RZ, RZ, R143 ;  /* 0x000000ffff597224 */ /* 0x000fe200078e008f */
[----:B------:R-:W-:-:S02]  /*3e870*/  SHF.R.U32.HI R68, RZ, 0x8, R74 ;  /* 0x00000008ff447819 */ /* 0x000fc4000001164a */
[----:B------:R-:W-:Y:S02]  /*3e880*/  SHF.R.U32.HI R159, RZ, 0x8, R70 ;  /* 0x00000008ff9f7819 */ /* 0x000fe40000011646 */
        /* <DEDUP_REMOVED lines=10> */
[----:B------:R-:W-:-:S02]  /*3e930*/  PRMT R143, R69, 0x3340, R143 ;  /* 0x00003340458f7816 */ /* 0x000fc4000000008f */
[----:B------:R-:W-:Y:S02]  /*3e940*/  PRMT R68, R163, 0x3340, R1 ;  /* 0x00003340a3447816 */ /* 0x000fe40000000001 */
[--C-:B------:R-:W-:Y:S01]  /*3e950*/  PRMT R69, R73, 0x3340, R70.reuse ;  /* 0x0000334049457816 */ /* 0x100fe20000000046 */
[----:B------:R-:W-:Y:S01]  /*3e960*/  IMAD.MOV.U32 R83, RZ, RZ, R147 ;  /* 0x000000ffff537224 */ /* 0x000fe200078e0093 */
[----:B------:R-:W-:Y:S02]  /*3e970*/  SHF.R.U32.HI R127, RZ, 0x8, R70 ;  /* 0x00000008ff7f7819 */ /* 0x000fe40000011646 */
[----:B------:R-:W-:Y:S02]  /*3e980*/  PRMT R147, R69, 0x5410, R68 ;  /* 0x0000541045937816 */ /* 0x000fe40000000044 */
[----:B------:R-:W-:Y:S02]  /*3e990*/  SHF.R.U32.HI R68, RZ, 0x8, R73 ;  /* 0x00000008ff447819 */ /* 0x000fe40000011649 */
[----:B------:R-:W-:-:S02]  /*3e9a0*/  LOP3.LUT R127, R127, 0xffff, RZ, 0xc0, !PT ;  /* 0x0000ffff7f7f7812 */ /* 0x000fc400078ec0ff */
[----:B------:R-:W-:Y:S02]  /*3e9b0*/  LOP3.LUT R68, R68, 0xffff, RZ, 0xc0, !PT ;  /* 0x0000ffff44447812 */ /* 0x000fe400078ec0ff */
[----:B------:R-:W-:Y:S02]  /*3e9c0*/  LOP3.LUT R69, R104, 0xffff, RZ, 0xc0, !PT ;  /* 0x0000ffff68457812 */ /* 0x000fe400078ec0ff */
[----:B------:R-:W-:Y:S02]  /*3e9d0*/  PRMT R127, R68, 0x3340, R127 ;  /* 0x00003340447f7816 */ /* 0x000fe4000000007f */
[----:B------:R-:W-:Y:S02]  /*3e9e0*/  PRMT R68, R69, 0x3340, R1 ;  /* 0x0000334045447816 */ /* 0x000fe40000000001 */
[----:B------:R-:W-:Y:S02]  /*3e9f0*/  SHF.R.U32.HI R70, RZ, 0x8, R69 ;  /* 0x00000008ff467819 */ /* 0x000fe40000011645 */
[----:B------:R-:W-:Y:S01]  /*3ea00*/  LOP3.LUT R69, R89, 0xffff, RZ, 0xc0, !PT ;  /* 0x0000ffff59457812 */ /* 0x000fe200078ec0ff */
[----:B------:R-:W-:Y:S01]  /*3ea10*/  IMAD.MOV.U32 R89, RZ, RZ, R79 ;  /* 0x000000ffff597224 */ /* 0x000fe200078e004f */
[----:B------:R-:W-:Y:S01]  /*3ea20*/  LOP3.LUT R75, R83, 0xffff, RZ, 0xc0, !PT ;  /* 0x0000ffff534b7812 */ /* 0x000fe200078ec0ff */
[----:B------:R-:W-:Y:S01]  /*3ea30*/  IMAD.MOV.U32 R79, RZ, RZ, R84 ;  /* 0x000000ffff4f7224 */ /* 0x000fe200078e0054 */
[----:B------:R-:W-:-:S04]  /*3ea40*/  LOP3.LUT R74, R139, 0xffff, RZ, 0xc0, !PT ;  /* 0x0000ffff8b4a7812 */ /* 0x000fc800078ec0ff */
[--C-:B------:R-:W-:Y:S02]  /*3ea50*/  PRMT R139, R75, 0x3340, R74.reuse ;  /* 0x000033404b8b7816 */ /* 0x100fe4000000004a */
[----:B------:R-:W-:Y:S02]  /*3ea60*/  SHF.R.U32.HI R101, RZ, 0x8, R74 ;  /* 0x00000008ff657819 */ /* 0x000fe4000001164a */
[----:B------:R-:W-:Y:S02]  /*3ea70*/  LOP3.LUT R74, R79, 0xffff, RZ, 0xc0, !PT ;  /* 0x0000ffff4f4a7812 */ /* 0x000fe400078ec0ff */
[----:B------:R-:W2:Y:S04]  /*3ea80*/  LDL.LU R79, [R1+0xe8c] ;  /* 0x000e8c00014f7983 */ /* 0x000ea80000300800 */
[----:B------:R-:W3:Y:S04]  /*3ea90*/  LDL.LU R97, [R1+0xed4] ;  /* 0x000ed40001617983 */ /* 0x000ee80000300800 */
[----:B------:R-:W4:Y:S04]  /*3eaa0*/  LDL.LU R77, [R1+0x1054] ;  /* 0x00105400014d7983 */ /* 0x000f280000300800 */
[----:B------:R-:W4:Y:S04]  /*3eab0*/  LDL.LU R95, [R1+0xeb8] ;  /* 0x000eb800015f7983 */ /* 0x000f280000300800 */
[----:B------:R-:W4:Y:S01]  /*3eac0*/  LDL.LU R82, [R1+0xf9c] ;  /* 0x000f9c0001527983 */ /* 0x000f220000300800 */
[----:B------:R-:W-:-:S03]  /*3ead0*/  LOP3.LUT R73, R152, 0xffff, RZ, 0xc0, !PT ;  /* 0x0000ffff98497812 */ /* 0x000fc600078ec0ff */
[----:B------:R-:W4:Y:S04]  /*3eae0*/  LDL.LU R93, [R1+0x105c] ;  /* 0x00105c00015d7983 */ /* 0x000f280000300800 */
[----:B------:R-:W4:Y:S04]  /*3eaf0*/  LDL.LU R104, [R1+0xebc] ;  /* 0x000ebc0001687983 */ /* 0x000f280000300800 */
[----:B------:R-:W4:Y:S01]  /*3eb00*/  LDL.LU R152, [R1+0xfac] ;  /* 0x000fac0001987983 */ /* 0x000f220000300800 */
[----:B------:R-:W-:Y:S01]  /*3eb10*/  IMAD.MOV.U32 R84, RZ, RZ, R144 ;  /* 0x000000ffff547224 */ /* 0x000fe200078e0090 */
[----:B------:R-:W-:-:S02]  /*3eb20*/  PRMT R144, R73, 0x3340, R69 ;  /* 0x0000334049907816 */ /* 0x000fc40000000045 */
[----:B------:R-:W-:Y:S01]  /*3eb30*/  SHF.R.U32.HI R100, RZ, 0x8, R69 ;  /* 0x00000008ff647819 */ /* 0x000fe20000011645 */
[----:B------:R-:W4:Y:S01]  /*3eb40*/  LDL.LU R83, [R1+0x100c] ;  /* 0x00100c0001537983 */ /* 0x000f220000300800 */
[----:B------:R-:W-:Y:S02]  /*3eb50*/  PRMT R144, R144, 0x5410, R68 ;  /* 0x0000541090907816 */ /* 0x000fe40000000044 */
[----:B------:R-:W-:Y:S02]  /*3eb60*/  SHF.R.U32.HI R68, RZ, 0x8, R73 ;  /* 0x00000008ff447819 */ /* 0x000fe40000011649 */
[----:B------:R-:W-:Y:S02]  /*3eb70*/  LOP3.LUT R100, R100, 0xffff, RZ, 0xc0, !PT ;  /* 0x0000ffff64647812 */ /* 0x000fe400078ec0ff */
[----:B------:R-:W-:Y:S02]  /*3eb80*/  LOP3.LUT R68, R68, 0xffff, RZ, 0xc0, !PT ;  /* 0x0000ffff44447812 */ /* 0x000fe400078ec0ff */
[----:B------:R-:W-:-:S02]  /*3eb90*/  LOP3.LUT R69, R86, 0xffff, RZ, 0xc0, !PT ;  /* 0x0000ffff56457812 */ /* 0x000fc400078ec0ff */
[----:B------:R-:W-:Y:S02]  /*3eba0*/  PRMT R100, R68, 0x3340, R100 ;  /* 0x0000334044647816 */ /* 0x000fe40000000064 */
[----:B------:R-:W-:Y:S02]  /*3ebb0*/  PRMT R68, R69, 0x3340, R1 ;  /* 0x0000334045447816 */ /* 0x000fe40000000001 */
[----:B------:R-:W-:Y:S02]  /*3ebc0*/  LOP3.LUT R73, R170, 0xffff, RZ, 0xc0, !PT ;  /* 0x0000ffffaa497812 */ /* 0x000fe400078ec0ff */
[----:B------:R-:W-:Y:S02]  /*3ebd0*/  SHF.R.U32.HI R75, RZ, 0x8, R75 ;  /* 0x00000008ff4b7819 */ /* 0x000fe4000001164b */
[----:B------:R-:W-:Y:S02]  /*3ebe0*/  PRMT R139, R139, 0x5410, R68 ;  /* 0x000054108b8b7816 */ /* 0x000fe40000000044 */
[----:B------:R-:W-:-:S02]  /*3ebf0*/  PRMT R68, R73, 0x3340, R1 ;  /* 0x0000334049447816 */ /* 0x000fc40000000001 */
[----:B------:R-:W-:Y:S01]  /*3ec00*/  SHF.R.U32.HI R86, RZ, 0x8, R73 ;  /* 0x00000008ff567819 */ /* 0x000fe20000011649 */
[----:B------:R-:W-:Y:S01]  /*3ec10*/  IMAD.MOV.U32 R91, RZ, RZ, R84 ;  /* 0x000000ffff5b7224 */ /* 0x000fe200078e0054 */
[----:B------:R-:W-:Y:S02]  /*3ec20*/  LOP3.LUT R73, R75, 0xffff, RZ, 0xc0, !PT ;  /* 0x0000ffff4b497812 */ /* 0x000fe400078ec0ff */
[----:B------:R-:W-:Y:S02]  /*3ec30*/  LOP3.LUT R101, R101, 0xffff, RZ, 0xc0, !PT ;  /* 0x0000ffff65657812 */ /* 0x000fe400078ec0ff */
[----:B------:R-:W-:Y:S02]  /*3ec40*/  LOP3.LUT R76, R89, 0xffff, RZ, 0xc0, !PT ;  /* 0x0000ffff594c7812 */ /* 0x000fe400078ec0ff */
[----:B------:R-:W4:Y:S01]  /*3ec50*/  LDL.LU R89, [R1+0xea4] ;  /* 0x000ea40001597983 */ /* 0x000f220000300800 */
[----:B------:R-:W-:-:S03]  /*3ec60*/  LOP3.LUT R75, R138, 0xffff, RZ, 0xc0, !PT ;  /* 0x0000ffff8a4b7812 */ /* 0x000fc600078ec0ff */
[----:B------:R-:W4:Y:S01]  /*3ec70*/  LDL.LU R84, [R1+0xf2c] ;  /* 0x000f2c0001547983 */ /* 0x000f220000300800 */
[----:B------:R-:W-:Y:S02]  /*3ec80*/  PRMT R101, R73, 0x3340, R101 ;  /* 0x0000334049657816 */ /* 0x000fe40000000065 */
[----:B------:R-:W-:Y:S01]  /*3ec90*/  PRMT R138, R76, 0x3340, R74 ;  /* 0x000033404c8a7816 */ /* 0x000fe2000000004a */
[----:B------:R-:W4:Y:S01]  /*3eca0*/  LDL.LU R112, [R1+0x1044] ;  /* 0x0010440001707983 */ /* 0x000f220000300800 */
[----:B------:R-:W-:Y:S02]  /*3ecb0*/  LOP3.LUT R171, R171, 0xffff, RZ, 0xc0, !PT ;  /* 0x0000ffffabab7812 */ /* 0x000fe400078ec0ff */
[----:B------:R-:W-:Y:S02]  /*3ecc0*/  LOP3.LUT R73, R145, 0xffff, RZ, 0xc0, !PT ;  /* 0x0000ffff91497812 */ /* 0x000fe400078ec0ff */
[----:B------:R-:W-:Y:S02]  /*3ecd0*/  PRMT R138, R138, 0x5410, R68 ;  /* 0x000054108a8a7816 */ /* 0x000fe40000000044 */
[----:B------:R-:W-:-:S02]  /*3ece0*/  PRMT R68, R171, 0x3340, R1 ;  /* 0x00003340ab447816 */ /* 0x000fc40000000001 */
[----:B------:R-:W-:Y:S02]  /*3ecf0*/  PRMT R145, R75, 0x3340, R73 ;  /* 0x000033404b917816 */ /* 0x000fe40000000049 */
[----:B------:R-:W-:Y:S02]  /*3ed00*/  SHF.R.U32.HI R75, RZ, 0x8, R75 ;  /* 0x00000008ff4b7819 */ /* 0x000fe4000001164b */
[----:B------:R-:W-:Y:S02]  /*3ed10*/  SHF.R.U32.HI R111, RZ, 0x8, R73 ;  /* 0x00000008ff6f7819 */ /* 0x000fe40000011649 */
        /* <DEDUP_REMOVED lines=8> */
[----:B------:R-:W-:-:S02]  /*3eda0*/  LOP3.LUT R74, R91, 0xffff, RZ, 0xc0, !PT ;  /* 0x0000ffff5b4a7812 */ /* 0x000fc400078ec0ff */
[----:B------:R-:W-:Y:S01]  /*3edb0*/  PRMT R102, R68, 0x3340, R102 ;  /* 0x0000334044667816 */ /* 0x000fe20000000066 */
[----:B------:R-:W4:Y:S01]  /*3edc0*/  LDL.LU R91, [R1+0xeb4] ;  /* 0x000eb400015b7983 */ /* 0x000f220000300800 */
[----:B------:R-:W-:Y:S02]  /*3edd0*/  LOP3.LUT R169, R169, 0xffff, RZ, 0xc0, !PT ;  /* 0x0000ffffa9a97812 */ /* 0x000fe400078ec0ff */
[----:B--2---:R-:W-:Y:S02]  /*3ede0*/  LOP3.LUT R79, R79, 0xffff, RZ, 0xc0, !PT ;  /* 0x0000ffff4f4f7812 */ /* 0x004fe400078ec0ff */
[----:B---3--:R-:W-:Y:S02]  /*3edf0*/  LOP3.LUT R73, R97, 0xffff, RZ, 0xc0, !PT ;  /* 0x0000ffff61497812 */ /* 0x008fe400078ec0ff */
[----:B------:R-:W-:Y:S02]  /*3ee00*/  PRMT R68, R79, 0x3340, R1 ;  /* 0x000033404f447816 */ /* 0x000fe40000000001 */
[----:B------:R-:W-:-:S04]  /*3ee10*/  PRMT R137, R74, 0x3340, R73 ;  /* 0x000033404a897816 */ /* 0x000fc80000000049 */
[----:B------:R-:W-:Y:S02]  /*3ee20*/  PRMT R137, R137, 0x5410, R68 ;  /* 0x0000541089897816 */ /* 0x000fe40000000044 */
[----:B------:R-:W-:-:S04]  /*3ee30*/  PRMT R68, R169, 0x3340, R1 ;  /* 0x00003340a9447816 */ /* 0x000fc80000000001 */
[----:B------:R-:W-:Y:S02]  /*3ee40*/  PRMT R219, R72, 0x5410, R68 ;  /* 0x0000541048db7816 */ /* 0x000fe40000000044 */
[----:B----4-:R-:W-:Y:S02]  /*3ee50*/  LOP3.LUT R72, R82, 0xffff, RZ, 0xc0, !PT ;  /* 0x0000ffff52487812 */ /* 0x010fe400078ec0ff */
[----:B------:R-:W2:Y:S01]  /*3ee60*/  LDL.LU R82, [R1+0xf80] ;  /* 0x000f800001527983 */ /* 0x000ea20000300800 */
[----:B------:R-:W-:Y:S02]  /*3ee70*/  SHF.R.U32.HI R74, RZ, 0x8, R74 ;  /* 0x00000008ff4a7819 */ /* 0x000fe4000001164a */
[----:B------:R-:W-:Y:S02]  /*3ee80*/  SHF.R.U32.HI R103, RZ, 0x8, R73 ;  /* 0x00000008ff677819 */ /* 0x000fe40000011649 */
[----:B------:R-:W-:Y:S02]  /*3ee90*/  LOP3.LUT R73, R74, 0xffff, RZ, 0xc0, !PT ;  /* 0x0000ffff4a497812 */ /* 0x000fe400078ec0ff */
[----:B------:R-:W-:-:S02]  /*3eea0*/  LOP3.LUT R80, R95, 0xffff, RZ, 0xc0, !PT ;  /* 0x0000ffff5f507812 */ /* 0x000fc400078ec0ff */
[----:B------:R-:W-:Y:S01]  /*3eeb0*/  LOP3.LUT R74, R104, 0xffff, RZ, 0xc0, !PT ;  /* 0x0000ffff684a7812 */ /* 0x000fe200078ec0ff */
[----:B------:R-:W3:Y:S01]  /*3eec0*/  LDL.LU R95, [R1+0x1080] ;  /* 0x00108000015f7983 */ /* 0x000ee20000300800 */
[----:B------:R-:W-:-:S03]  /*3eed0*/  LOP3.LUT R75, R152, 0xffff, RZ, 0xc0, !PT ;  /* 0x0000ffff984b7812 */ /* 0x000fc600078ec0ff */
[----:B------:R-:W4:Y:S04]  /*3eee0*/  LDL.LU R104, [R1+0xee4] ;  /* 0x000ee40001687983 */ /* 0x000f280000300800 */
[----:B------:R-:W3:Y:S01]  /*3eef0*/  LDL.LU R152, [R1+0xff0] ;  /* 0x000ff00001987983 */ /* 0x000ee20000300800 */
[----:B------:R-:W-:Y:S02]  /*3ef00*/  LOP3.LUT R103, R103, 0xffff, RZ, 0xc0, !PT ;  /* 0x0000ffff67677812 */ /* 0x000fe400078ec0ff */
[----:B------:R-:W-:Y:S01]  /*3ef10*/  PRMT R68, R80, 0x3340, R1 ;  /* 0x0000334050447816 */ /* 0x000fe20000000001 */
[----:B------:R-:W3:Y:S01]  /*3ef20*/  LDL.LU R216, [R1+0xf04] ;  /* 0x000f040001d87983 */ /* 0x000ee20000300800 */
[----:B------:R-:W-:Y:S02]  /*3ef30*/  PRMT R103, R73, 0x3340, R103 ;  /* 0x0000334049677816 */ /* 0x000fe40000000067 */
[----:B------:R-:W-:Y:S01]  /*3ef40*/  LOP3.LUT R73, R77, 0xffff, RZ, 0xc0, !PT ;  /* 0x0000ffff4d497812 */ /* 0x000fe200078ec0ff */
[----:B------:R-:W3:Y:S01]  /*3ef50*/  LDL.LU R96, [R1+0x1084] ;  /* 0x0010840001607983 */ /* 0x000ee20000300800 */
[----:B------:R-:W-:-:S02]  /*3ef60*/  LOP3.LUT R76, R93, 0xffff, RZ, 0xc0, !PT ;  /* 0x0000ffff5d4c7812 */ /* 0x000fc400078ec0ff */
[----:B------:R-:W-:Y:S01]  /*3ef70*/  PRMT R123, R73, 0x3340, R72 ;  /* 0x00003340497b7816 */ /* 0x000fe20000000048 */
[----:B------:R-:W3:Y:S01]  /*3ef80*/  LDL.LU R94, [R1+0xf00] ;  /* 0x000f0000015e7983 */ /* 0x000ee20000300800 */
[----:B------:R-:W-:Y:S02]  /*3ef90*/  PRMT R175, R113, 0x5410, R175 ;  /* 0x0000541071af7816 */ /* 0x000fe400000000af */
[----:B------:R-:W-:Y:S01]  /*3efa0*/  PRMT R123, R123, 0x5410, R68 ;  /* 0x000054107b7b7816 */ /* 0x000fe20000000044 */
[----:B------:R-:W3:Y:S01]  /*3efb0*/  LDL.LU R87, [R1+0x1004] ;  /* 0x0010040001577983 */ /* 0x000ee20000300800 */
[----:B------:R-:W-:Y:S02]  /*3efc0*/  PRMT R68, R74, 0x3340, R1 ;  /* 0x000033404a447816 */ /* 0x000fe40000000001 */
[----:B------:R-:W-:Y:S02]  /*3efd0*/  PRMT R113, R76, 0x3340, R75 ;  /* 0x000033404c717816 */ /* 0x000fe4000000004b */
[----:B------:R-:W-:-:S02]  /*3efe0*/  LOP3.LUT R78, R83, 0xffff, RZ, 0xc0, !PT ;  /* 0x0000ffff534e7812 */ /* 0x000fc400078ec0ff */
[----:B------:R-:W-:Y:S02]  /*3eff0*/  LOP3.LUT R81, R89, 0xffff, RZ, 0xc0, !PT ;  /* 0x0000ffff59517812 */ /* 0x000fe400078ec0ff */
[----:B------:R-:W-:Y:S02]  /*3f000*/  LOP3.LUT R77, R84, 0xffff, RZ, 0xc0, !PT ;  /* 0x0000ffff544d7812 */ /* 0x000fe400078ec0ff */
[----:B------:R-:W-:Y:S02]  /*3f010*/  PRMT R113, R113, 0x5410, R68 ;  /* 0x0000541071717816 */ /* 0x000fe40000000044 */
[----:B------:R-:W-:Y:S02]  /*3f020*/  PRMT R68, R81, 0x3340, R1 ;  /* 0x0000334051447816 */ /* 0x000fe40000000001 */
[----:B------:R-:W-:Y:S02]  /*3f030*/  PRMT R122, R78, 0x3340, R77 ;  /* 0x000033404e7a7816 */ /* 0x000fe4000000004d */
[----:B------:R-:W-:-:S02]  /*3f040*/  SHF.R.U32.HI R93, RZ, 0x8, R72 ;  /* 0x00000008ff5d7819 */ /* 0x000fc40000011648 */
[----:B------:R-:W-:Y:S02]  /*3f050*/  PRMT R122, R122, 0x5410, R68 ;  /* 0x000054107a7a7816 */ /* 0x000fe40000000044 */
[----:B------:R-:W-:Y:S02]  /*3f060*/  SHF.R.U32.HI R68, RZ, 0x8, R73 ;  /* 0x00000008ff447819 */ /* 0x000fe40000011649 */
[----:B------:R-:W-:Y:S02]  /*3f070*/  LOP3.LUT R93, R93, 0xffff, RZ, 0xc0, !PT ;  /* 0x0000ffff5d5d7812 */ /* 0x000fe400078ec0ff */
[----:B------:R-:W-:Y:S02]  /*3f080*/  LOP3.LUT R68, R68, 0xffff, RZ, 0xc0, !PT ;  /* 0x0000ffff44447812 */ /* 0x000fe400078ec0ff */
[----:B------:R-:W-:Y:S02]  /*3f090*/  SHF.R.U32.HI R89, RZ, 0x8, R75 ;  /* 0x00000008ff597819 */ /* 0x000fe4000001164b */
[----:B------:R-:W-:-:S02]  /*3f0a0*/  PRMT R93, R68, 0x3340, R93 ;  /* 0x00003340445d7816 */ /* 0x000fc4000000005d */
[----:B------:R-:W-:Y:S02]  /*3f0b0*/  SHF.R.U32.HI R68, RZ, 0x8, R76 ;  /* 0x00000008ff447819 */ /* 0x000fe4000001164c */
[----:B------:R-:W-:Y:S02]  /*3f0c0*/  LOP3.LUT R89, R89, 0xffff, RZ, 0xc0, !PT ;  /* 0x0000ffff59597812 */ /* 0x000fe400078ec0ff */
[----:B------:R-:W-:Y:S02]  /*3f0d0*/  LOP3.LUT R68, R68, 0xffff, RZ, 0xc0, !PT ;  /* 0x0000ffff44447812 */ /* 0x000fe400078ec0ff */
[----:B------:R-:W-:Y:S02]  /*3f0e0*/  SHF.R.U32.HI R97, RZ, 0x8, R77 ;  /* 0x00000008ff617819 */ /* 0x000fe4000001164d */
[----:B------:R-:W-:Y:S02]  /*3f0f0*/  PRMT R89, R68, 0x3340, R89 ;  /* 0x0000334044597816 */ /* 0x000fe40000000059 */
[----:B------:R-:W-:-:S02]  /*3f100*/  SHF.R.U32.HI R68, RZ, 0x8, R78 ;  /* 0x00000008ff447819 */ /* 0x000fc4000001164e */
[----:B------:R-:W-:Y:S02]  /*3f110*/  SHF.R.U32.HI R84, RZ, 0x8, R74 ;  /* 0x00000008ff547819 */ /* 0x000fe4000001164a */
[----:B------:R-:W-:Y:S02]  /*3f120*/  LOP3.LUT R68, R68, 0xffff, RZ, 0xc0, !PT ;  /* 0x0000ffff44447812 */ /* 0x000fe400078ec0ff */
[----:B------:R-:W-:Y:S02]  /*3f130*/  LOP3.LUT R97, R97, 0xffff, RZ, 0xc0, !PT ;  /* 0x0000ffff61617812 */ /* 0x000fe400078ec0ff */
[----:B------:R-:W-:Y:S02]  /*3f140*/  LOP3.LUT R74, R112, 0xffff, RZ, 0xc0, !PT ;  /* 0x0000ffff704a7812 */ /* 0x000fe400078ec0ff */
[----:B------:R-:W-:Y:S02]  /*3f150*/  LOP3.LUT R72, R91, 0xffff, RZ, 0xc0, !PT ;  /* 0x0000ffff5b487812 */ /* 0x000fe400078ec0ff */
[----:B------:R-:W-:-:S02]  /*3f160*/  PRMT R97, R68, 0x3340, R97 ;  /* 0x0000334044617816 */ /* 0x000fc40000000061 */
[----:B------:R-:W-:Y:S02]  /*3f170*/  PRMT R68, R72, 0x3340, R1 ;  /* 0x0000334048447816 */ /* 0x000fe40000000001 */
[----:B------:R-:W-:Y:S02]  /*3f180*/  ISETP.LT.AND P0, PT, R218, UR6, !P0 ;  /* 0x00000006da007c0c */ /* 0x000fe4000c701270 */
[----:B------:R-:W-:-:S11]  /*3f190*/  LOP3.LUT R5, R5, 0xffffff7f, RZ, 0xc0, !PT ;  /* 0xffffff7f05057812 */ /* 0x000fd600078ec0ff */
[----:B------:R-:W-:Y:S02]  /*3f1a0*/  @P0 LOP3.LUT R5, R5, 0x80, RZ, 0xfc, !PT ;  /* 0x0000008005050812 */ /* 0x000fe400078efcff */
[----:B------:R-:W-:Y:S02]  /*3f1b0*/  LOP3.LUT P0, RZ, R194, 0x80000000, RZ, 0xc0, !PT ;  /* 0x80000000c2ff7812 */ /* 0x000fe4000780c0ff */
[----:B--2---:R-:W-:-:S04]  /*3f1c0*/  LOP3.LUT R73, R82, 0xffff, RZ, 0xc0, !PT ;  /* 0x0000ffff52497812 */ /* 0x004fc800078ec0ff */
[----:B------:R-:W-:Y:S02]  /*3f1d0*/  PRMT R107, R74, 0x3340, R73 ;  /* 0x000033404a6b7816 */ /* 0x000fe40000000049 */
[----:B------:R-:W-:Y:S02]  /*3f1e0*/  SHF.R.U32.HI R82, RZ, 0x8, R72 ;  /* 0x00000008ff527819 */ /* 0x000fe40000011648 */
[----:B------:R-:W-:Y:S02]  /*3f1f0*/  PRMT R107, R107, 0x5410, R68 ;  /* 0x000054106b6b7816 */ /* 0x000fe40000000044 */
[----:B------:R-:W-:Y:S02]  /*3f200*/  SHF.R.U32.HI R68, RZ, 0x8, R74 ;  /* 0x00000008ff447819 */ /* 0x000fe4000001164a */
[----:B----4-:R-:W-:Y:S02]  /*3f210*/  LOP3.LUT R74, R104, 0xffff, RZ, 0xc0, !PT ;  /* 0x0000ffff684a7812 */ /* 0x010fe400078ec0ff */
[----:B------:R-:W2:Y:S01]  /*3f220*/  LDL.LU R104, [R1+0xf0c] ;  /* 0x000f0c0001687983 */ /* 0x000ea20000300800 */
[----:B---3--:R-:W-:-:S03]  /*3f230*/  LOP3.LUT R72, R152, 0xffff, RZ, 0xc0, !PT ;  /* 0x0000ffff98487812 */ /* 0x008fc600078ec0ff */
[----:B------:R-:W3:Y:S01]  /*3f240*/  LDL.LU R152, [R1+0xf08] ;  /* 0x000f080001987983 */ /* 0x000ee20000300800 */
[----:B------:R-:W-:Y:S02]  /*3f250*/  ISETP.LT.AND P0, PT, R218, UR10, !P0 ;  /* 0x0000000ada007c0c */ /* 0x000fe4000c701270 */
[----:B------:R-:W-:Y:S01]  /*3f260*/  LOP3.LUT R5, R5, 0xffffffbf, RZ, 0xc0, !PT ;  /* 0xffffffbf05057812 */ /* 0x000fe200078ec0ff */
[----:B------:R-:W4:Y:S04]  /*3f270*/  LDL.LU R90, [R1+0xefc] ;  /* 0x000efc00015a7983 */ /* 0x000f280000300800 */
[----:B------:R-:W4:Y:S04]  /*3f280*/  LDL.LU R88, [R1+0x1068] ;  /* 0x0010680001587983 */ /* 0x000f280000300800 */
[----:B------:R-:W4:Y:S02]  /*3f290*/  LDL.LU R112, [R1+0xec8] ;  /* 0x000ec80001707983 */ /* 0x000f240000300800 */
[----:B------:R-:W-:-:S02]  /*3f2a0*/  @P0 LOP3.LUT R5, R5, 0x40, RZ, 0xfc, !PT ;  /* 0x0000004005050812 */ /* 0x000fc400078efcff */
[----:B------:R-:W-:Y:S01]  /*3f2b0*/  LOP3.LUT P0, RZ, R194, 0x40000000, RZ, 0xc0, !PT ;  /* 0x40000000c2ff7812 */ /* 0x000fe2000780c0ff */
[----:B------:R-:W4:Y:S03]  /*3f2c0*/  LDL.LU R91, [R1+0xfc8] ;  /* 0x000fc800015b7983 */ /* 0x000f260000300800 */
[----:B------:R-:W-:Y:S01]  /*3f2d0*/  ISETP.LT.AND P0, PT, R218, UR14, !P0 ;  /* 0x0000000eda007c0c */ /* 0x000fe2000c701270 */
[----:B------:R-:W4:Y:S01]  /*3f2e0*/  LDL.LU R77, [R1+0xf28] ;  /* 0x000f2800014d7983 */ /* 0x000f220000300800 */
[----:B------:R-:W-:Y:S02]  /*3f2f0*/  LOP3.LUT R5, R5, 0xffffffdf, RZ, 0xc0, !PT ;  /* 0xffffffdf05057812 */ /* 0x000fe400078ec0ff */
[C---:B------:R-:W-:Y:S01]  /*3f300*/  LOP3.LUT P1, RZ, R6.reuse, 0x8000, RZ, 0xc0, !PT ;  /* 0x0000800006ff7812 */ /* 0x040fe2000782c0ff */
[----:B------:R-:W4:Y:S01]  /*3f310*/  LDL.LU R78, [R1+0xf14] ;  /* 0x000f1400014e7983 */ /* 0x000f220000300800 */
[----:B------:R-:W-:-:S02]  /*3f320*/  LOP3.LUT P2, RZ, R6, 0x10000, RZ, 0xc0, !PT ;  /* 0x0001000006ff7812 */ /* 0x000fc4000784c0ff */
[----:B------:R-:W-:Y:S01]  /*3f330*/  LOP3.LUT P3, RZ, R6, 0x20000, RZ, 0xc0, !PT ;  /* 0x0002000006ff7812 */ /* 0x000fe2000786c0ff */
[----:B------:R-:W4:Y:S04]  /*3f340*/  LDL.LU R76, [R1+0xf10] ;  /* 0x000f1000014c7983 */ /* 0x000f280000300800 */
        /* <DEDUP_REMOVED lines=19> */
[----:B------:R-:W-:Y:S02]  /*3f480*/  LOP3.LUT R5, R5, 0xfffffffe, RZ, 0xc0, !PT ;  /* 0xfffffffe05057812 */ /* 0x000fe400078ec0ff */
[C---:B------:R-:W-:Y:S02]  /*3f490*/  LOP3.LUT P4, RZ, R6.reuse, 0x40000, RZ, 0xc0, !PT ;  /* 0x0004000006ff7812 */ /* 0x040fe4000788c0ff */
[C---:B------:R-:W-:Y:S02]  /*3f4a0*/  LOP3.LUT P5, RZ, R6.reuse, 0x80000, RZ, 0xc0, !PT ;  /* 0x0008000006ff7812 */ /* 0x040fe400078ac0ff */
[----:B------:R-:W-:Y:S02]  /*3f4b0*/  LOP3.LUT P6, RZ, R6, 0x100000, RZ, 0xc0, !PT ;  /* 0x0010000006ff7812 */ /* 0x000fe400078cc0ff */
[----:B------:R-:W-:-:S02]  /*3f4c0*/  PRMT R174, R114, 0x5410, R174 ;  /* 0x0000541072ae7816 */ /* 0x000fc400000000ae */
[----:B------:R-:W4:Y:S01]  /*3f4d0*/  LDL.LU R114, [R1+0x1074] ;  /* 0x0010740001727983 */ /* 0x000f220000300800 */
[----:B------:R-:W-:Y:S02]  /*3f4e0*/  @P0 LOP3.LUT R5, R5, 0x1, RZ, 0xfc, !PT ;  /* 0x0000000105050812 */ /* 0x000fe400078efcff */
[----:B------:R-:W-:Y:S02]  /*3f4f0*/  LOP3.LUT P0, RZ, R194, 0x1000000, RZ, 0xc0, !PT ;  /* 0x01000000c2ff7812 */ /* 0x000fe4000780c0ff */
[C---:B------:R-:W-:Y:S02]  /*3f500*/  ISETP.LT.AND P1, PT, R218.reuse, UR42, !P1 ;  /* 0x0000002ada007c0c */ /* 0x040fe4000cf21270 */
[C---:B------:R-:W-:Y:S02]  /*3f510*/  ISETP.LT.AND P0, PT, R218.reuse, UR38, !P0 ;  /* 0x00000026da007c0c */ /* 0x040fe4000c701270 */
[C---:B------:R-:W-:Y:S02]  /*3f520*/  ISETP.LT.AND P2, PT, R218.reuse, UR46, !P2 ;  /* 0x0000002eda007c0c */ /* 0x040fe4000d741270 */
[----:B------:R-:W-:-:S02]  /*3f530*/  ISETP.LT.AND P3, PT, R218, UR50, !P3 ;  /* 0x00000032da007c0c */ /* 0x000fc4000df61270 */
[C---:B------:R-:W-:Y:S02]  /*3f540*/  ISETP.LT.AND P4, PT, R218.reuse, UR54, !P4 ;  /* 0x00000036da007c0c */ /* 0x040fe4000e781270 */
[C---:B------:R-:W-:Y:S02]  /*3f550*/  ISETP.LT.AND P5, PT, R218.reuse, UR60, !P5 ;  /* 0x0000003cda007c0c */ /* 0x040fe4000efa1270 */
[----:B------:R-:W-:Y:S02]  /*3f560*/  ISETP.LT.AND P6, PT, R218, UR4, !P6 ;  /* 0x00000004da007c0c */ /* 0x000fe4000f7c1270 */
[----:B------:R-:W-:Y:S02]  /*3f570*/  PRMT R167, R216, 0x5410, R167 ;  /* 0x00005410d8a77816 */ /* 0x000fe400000000a7 */
[----:B--2---:R-:W-:Y:S02]  /*3f580*/  PRMT R157, R104, 0x5410, R157 ;  /* 0x00005410689d7816 */ /* 0x004fe4000000009d */
[----:B---3--:R-:W-:-:S02]  /*3f590*/  PRMT R149, R152, 0x5410, R149 ;  /* 0x0000541098957816 */ /* 0x008fc40000000095 */
[----:B------:R-:W2:Y:S04]  /*3f5a0*/  LDL.LU R152, [R1+0xed8] ;  /* 0x000ed80001987983 */ /* 0x000ea80000300800 */
[----:B------:R-:W3:Y:S04]  /*3f5b0*/  LDL.LU R104, [R1+0xfe0] ;  /* 0x000fe00001687983 */ /* 0x000ee80000300800 */
[----:B------:R-:W3:Y:S04]  /*3f5c0*/  LDL.LU R170, [R1+0xf34] ;  /* 0x000f340001aa7983 */ /* 0x000ee80000300800 */
[----:B------:R-:W3:Y:S04]  /*3f5d0*/  LDL.LU R218, [R1+0xf30] ;  /* 0x000f300001da7983 */ /* 0x000ee80000300800 */
[----:B------:R-:W3:Y:S04]  /*3f5e0*/  LDL.LU R220, [R1+0xf20] ;  /* 0x000f200001dc7983 */ /* 0x000ee80000300800 */
[----:B------:R-:W3:Y:S04]  /*3f5f0*/  LDL.LU R217, [R1+0xf1c] ;  /* 0x000f1c0001d97983 */ /* 0x000ee80000300800 */
[----:B------:R-:W2:Y:S01]  /*3f600*/  LDL.LU R216, [R1+0x1090] ;  /* 0x0010900001d87983 */ /* 0x000ea20000300800 */
[----:B------:R-:W-:-:S02]  /*3f610*/  SHF.R.U32.HI R92, RZ, 0x8, R73 ;  /* 0x00000008ff5c7819 */ /* 0x000fc40000011649 */
[----:B------:R-:W-:Y:S02]  /*3f620*/  LOP3.LUT R68, R68, 0xffff, RZ, 0xc0, !PT ;  /* 0x0000ffff44447812 */ /* 0x000fe400078ec0ff */
[----:B------:R-:W-:Y:S02]  /*3f630*/  LOP3.LUT R92, R92, 0xffff, RZ, 0xc0, !PT ;  /* 0x0000ffff5c5c7812 */ /* 0x000fe400078ec0ff */
[----:B------:R-:W-:Y:S02]  /*3f640*/  LOP3.LUT R73, R95, 0xffff, RZ, 0xc0, !PT ;  /* 0x0000ffff5f497812 */ /* 0x000fe400078ec0ff */
[----:B------:R-:W-:Y:S02]  /*3f650*/  PRMT R92, R68, 0x3340, R92 ;  /* 0x00003340445c7816 */ /* 0x000fe4000000005c */
[----:B------:R-:W-:Y:S02]  /*3f660*/  PRMT R68, R74, 0x3340, R1 ;  /* 0x000033404a447816 */ /* 0x000fe40000000001 */
[----:B------:R-:W-:-:S02]  /*3f670*/  PRMT R136, R73, 0x3340, R72 ;  /* 0x0000334049887816 */ /* 0x000fc40000000048 */
[----:B------:R-:W-:Y:S02]  /*3f680*/  SHF.R.U32.HI R95, RZ, 0x8, R72 ;  /* 0x00000008ff5f7819 */ /* 0x000fe40000011648 */
[----:B------:R-:W-:Y:S02]  /*3f690*/  PRMT R136, R136, 0x5410, R68 ;  /* 0x0000541088887816 */ /* 0x000fe40000000044 */
[----:B------:R-:W-:Y:S02]  /*3f6a0*/  SHF.R.U32.HI R68, RZ, 0x8, R73 ;  /* 0x00000008ff447819 */ /* 0x000fe40000011649 */
[----:B------:R-:W-:Y:S02]  /*3f6b0*/  LOP3.LUT R95, R95, 0xffff, RZ, 0xc0, !PT ;  /* 0x0000ffff5f5f7812 */ /* 0x000fe400078ec0ff */
[----:B------:R-:W-:Y:S02]  /*3f6c0*/  LOP3.LUT R68, R68, 0xffff, RZ, 0xc0, !PT ;  /* 0x0000ffff44447812 */ /* 0x000fe400078ec0ff */
[----:B------:R-:W-:-:S02]  /*3f6d0*/  LOP3.LUT R73, R96, 0xffff, RZ, 0xc0, !PT ;  /* 0x0000ffff60497812 */ /* 0x000fc400078ec0ff */
[----:B------:R-:W-:Y:S02]  /*3f6e0*/  LOP3.LUT R75, R94, 0xffff, RZ, 0xc0, !PT ;  /* 0x0000ffff5e4b7812 */ /* 0x000fe400078ec0ff */
[----:B------:R-:W-:Y:S02]  /*3f6f0*/  LOP3.LUT R72, R87, 0xffff, RZ, 0xc0, !PT ;  /* 0x0000ffff57487812 */ /* 0x000fe400078ec0ff */
[----:B------:R-:W-:Y:S01]  /*3f700*/  PRMT R95, R68, 0x3340, R95 ;  /* 0x00003340445f7816 */ /* 0x000fe2000000005f */
[----:B------:R-:W3:Y:S01]  /*3f710*/  LDL.LU R87, [R1+0xf98] ;  /* 0x000f980001577983 */ /* 0x000ee20000300800 */
[----:B------:R-:W-:Y:S02]  /*3f720*/  PRMT R156, R131, 0x5410, R156 ;  /* 0x00005410839c7816 */ /* 0x000fe4000000009c */
[----:B------:R-:W-:Y:S02]  /*3f730*/  PRMT R68, R75, 0x3340, R1 ;  /* 0x000033404b447816 */ /* 0x000fe40000000001 */
[----:B------:R-:W-:-:S02]  /*3f740*/  PRMT R131, R73, 0x3340, R72 ;  /* 0x0000334049837816 */ /* 0x000fc40000000048 */
[----:B----4-:R-:W-:Y:S02]  /*3f750*/  PRMT R148, R90, 0x5410, R148 ;  /* 0x000054105a947816 */ /* 0x010fe40000000094 */
[----:B------:R-:W-:Y:S01]  /*3f760*/  SHF.R.U32.HI R83, RZ, 0x8, R80 ;  /* 0x00000008ff537819 */ /* 0x000fe20000011650 */
[----:B------:R-:W4:Y:S01]  /*3f770*/  LDL.LU R90, [R1+0x1050] ;  /* 0x00105000015a7983 */ /* 0x000f220000300800 */
[----:B------:R-:W-:Y:S02]  /*3f780*/  SHF.R.U32.HI R80, RZ, 0x8, R74 ;  /* 0x00000008ff507819 */ /* 0x000fe4000001164a */
[----:B------:R-:W-:Y:S02]  /*3f790*/  PRMT R131, R131, 0x5410, R68 ;  /* 0x0000541083837816 */ /* 0x000fe40000000044 */
[----:B------:R-:W-:Y:S02]  /*3f7a0*/  SHF.R.U32.HI R96, RZ, 0x8, R72 ;  /* 0x00000008ff607819 */ /* 0x000fe40000011648 */
[----:B------:R-:W-:-:S02]  /*3f7b0*/  LOP3.LUT R74, R88, 0xffff, RZ, 0xc0, !PT ;  /* 0x0000ffff584a7812 */ /* 0x000fc400078ec0ff */
[----:B------:R-:W-:Y:S01]  /*3f7c0*/  SHF.R.U32.HI R68, RZ, 0x8, R73 ;  /* 0x00000008ff447819 */ /* 0x000fe20000011649 */
[----:B------:R-:W4:Y:S01]  /*3f7d0*/  LDL.LU R88, [R1+0x1094] ;  /* 0x0010940001587983 */ /* 0x000f220000300800 */
[----:B------:R-:W-:Y:S02]  /*3f7e0*/  LOP3.LUT R72, R112, 0xffff, RZ, 0xc0, !PT ;  /* 0x0000ffff70487812 */ /* 0x000fe400078ec0ff */
[----:B------:R-:W-:Y:S01]  /*3f7f0*/  LOP3.LUT R73, R91, 0xffff, RZ, 0xc0, !PT ;  /* 0x0000ffff5b497812 */ /* 0x000fe200078ec0ff */
[----:B------:R-:W4:Y:S04]  /*3f800*/  LDL.LU R112, [R1+0xfa0] ;  /* 0x000fa00001707983 */ /* 0x000f280000300800 */
[----:B------:R-:W4:Y:S01]  /*3f810*/  LDL.LU R91, [R1+0x1058] ;  /* 0x00105800015b7983 */ /* 0x000f220000300800 */
[----:B------:R-:W-:-:S02]  /*3f820*/  LOP3.LUT R68, R68, 0xffff, RZ, 0xc0, !PT ;  /* 0x0000ffff44447812 */ /* 0x000fc400078ec0ff */
[----:B------:R-:W-:Y:S02]  /*3f830*/  LOP3.LUT R96, R96, 0xffff, RZ, 0xc0, !PT ;  /* 0x0000ffff60607812 */ /* 0x000fe400078ec0ff */
[----:B------:R-:W-:Y:S02]  /*3f840*/  PRMT R158, R130, 0x5410, R158 ;  /* 0x00005410829e7816 */ /* 0x000fe4000000009e */
[----:B------:R-:W-:Y:S02]  /*3f850*/  PRMT R96, R68, 0x3340, R96 ;  /* 0x0000334044607816 */ /* 0x000fe40000000060 */
[----:B------:R-:W-:Y:S02]  /*3f860*/  PRMT R68, R72, 0x3340, R1 ;  /* 0x0000334048447816 */ /* 0x000fe40000000001 */
[----:B------:R-:W-:-:S04]  /*3f870*/  PRMT R130, R74, 0x3340, R73 ;  /* 0x000033404a827816 */ /* 0x000fc80000000049 */
[----:B------:R-:W-:Y:S02]  /*3f880*/  PRMT R130, R130, 0x5410, R68 ;  /* 0x0000541082827816 */ /* 0x000fe40000000044 */
[----:B------:R-:W-:Y:S02]  /*3f890*/  SHF.R.U32.HI R68, RZ, 0x8, R74 ;  /* 0x00000008ff447819 */ /* 0x000fe4000001164a */
[----:B------:R-:W-:Y:S02]  /*3f8a0*/  PRMT R164, R129, 0x5410, R164 ;  /* 0x0000541081a47816 */ /* 0x000fe400000000a4 */
[----:B------:R-:W-:Y:S02]  /*3f8b0*/  PRMT R166, R121, 0x5410, R166 ;  /* 0x0000541079a67816 */ /* 0x000fe400000000a6 */
[----:B------:R-:W-:Y:S02]  /*3f8c0*/  PRMT R173, R120, 0x5410, R173 ;  /* 0x0000541078ad7816 */ /* 0x000fe400000000ad */
[----:B------:R-:W-:-:S02]  /*3f8d0*/  PRMT R165, R115, 0x5410, R165 ;  /* 0x0000541073a57816 */ /* 0x000fc400000000a5 */
[----:B------:R-:W-:Y:S02]  /*3f8e0*/  PRMT R118, R252, 0x5410, R118 ;  /* 0x00005410fc767816 */ /* 0x000fe40000000076 */
[----:B------:R-:W-:Y:S01]  /*3f8f0*/  PRMT R119, R221, 0x5410, R119 ;  /* 0x00005410dd777816 */ /* 0x000fe20000000077 */
[----:B------:R-:W-:Y:S01]  /*3f900*/  BAR.SYNC.DEFER_BLOCKING 0x0 ;  /* 0x0000000000007b1d */ /* 0x000fe20000010000 */
[----:B--2---:R-:W-:-:S05]  /*3f910*/  LOP3.LUT R74, R216, 0xffff, RZ, 0xc0, !PT ;  /* 0x0000ffffd84a7812 */ /* 0x004fca00078ec0ff */
[----:B------:R-:W2:Y:S01]  /*3f920*/  LDL.LU R216, [R1+0xf4c] ;  /* 0x000f4c0001d87983 */ /* 0x000ea20000300800 */
[----:B------:R-:W-:Y:S02]  /*3f930*/  SHF.R.U32.HI R94, RZ, 0x8, R73 ;  /* 0x00000008ff5e7819 */ /* 0x000fe40000011649 */
[----:B------:R-:W-:Y:S01]  /*3f940*/  SHF.R.U32.HI R85, RZ, 0x8, R79 ;  /* 0x00000008ff557819 */ /* 0x000fe2000001164f */
[----:B------:R-:W2:Y:S01]  /*3f950*/  LDL.LU R120, [R1+0xf48] ;  /* 0x000f480001787983 */ /* 0x000ea20000300800 */
[----:B------:R-:W-:Y:S02]  /*3f960*/  SHF.R.U32.HI R79, RZ, 0x8, R72 ;  /* 0x00000008ff4f7819 */ /* 0x000fe40000011648 */
[----:B------:R-:W-:Y:S02]  /*3f970*/  LOP3.LUT R68, R68, 0xffff, RZ, 0xc0, !PT ;  /* 0x0000ffff44447812 */ /* 0x000fe400078ec0ff */
[----:B------:R-:W-:Y:S02]  /*3f980*/  LOP3.LUT R94, R94, 0xffff, RZ, 0xc0, !PT ;  /* 0x0000ffff5e5e7812 */ /* 0x000fe400078ec0ff */
[----:B------:R-:W-:-:S02]  /*3f990*/  LOP3.LUT R73, R114, 0xffff, RZ, 0xc0, !PT ;  /* 0x0000ffff72497812 */ /* 0x000fc400078ec0ff */
[----:B------:R-:W-:Y:S01]  /*3f9a0*/  LOP3.LUT R152, R152, 0xffff, RZ, 0xc0, !PT ;  /* 0x0000ffff98987812 */ /* 0x000fe200078ec0ff */
[----:B------:R-:W2:Y:S01]  /*3f9b0*/  LDL.LU R114, [R1+0xf3c] ;  /* 0x000f3c0001727983 */ /* 0x000ea20000300800 */
[----:B---3--:R-:W-:Y:S02]  /*3f9c0*/  LOP3.LUT R72, R104, 0xffff, RZ, 0xc0, !PT ;  /* 0x0000ffff68487812 */ /* 0x008fe400078ec0ff */
[----:B------:R-:W-:Y:S02]  /*3f9d0*/  PRMT R94, R68, 0x3340, R94 ;  /* 0x00003340445e7816 */ /* 0x000fe4000000005e */
[----:B------:R-:W-:Y:S02]  /*3f9e0*/  PRMT R68, R152, 0x3340, R1 ;  /* 0x0000334098447816 */ /* 0x000fe40000000001 */
[--C-:B------:R-:W-:Y:S02]  /*3f9f0*/  PRMT R129, R73, 0x3340, R72.reuse ;  /* 0x0000334049817816 */ /* 0x100fe40000000048 */
[----:B------:R-:W-:-:S02]  /*3fa00*/  SHF.R.U32.HI R104, RZ, 0x8, R72 ;  /* 0x00000008ff687819 */ /* 0x000fc40000011648 */
[----:B------:R-:W-:Y:S02]  /*3fa10*/  PRMT R129, R129, 0x5410, R68 ;  /* 0x0000541081817816 */ /* 0x000fe40000000044 */
[----:B------:R-:W-:Y:S02]  /*3fa20*/  SHF.R.U32.HI R68, RZ, 0x8, R73 ;  /* 0x00000008ff447819 */ /* 0x000fe40000011649 */
[----:B------:R-:W-:Y:S02]  /*3fa30*/  PRMT R140, R76, 0x5410, R140 ;  /* 0x000054104c8c7816 */ /* 0x000fe4000000008c */
[----:B------:R-:W-:Y:S02]  /*3fa40*/  LOP3.LUT R68, R68, 0xffff, RZ, 0xc0, !PT ;  /* 0x0000ffff44447812 */ /* 0x000fe400078ec0ff */
[----:B------:R-:W-:Y:S02]  /*3fa50*/  LOP3.LUT R104, R104, 0xffff, RZ, 0xc0, !PT ;  /* 0x0000ffff68687812 */ /* 0x000fe400078ec0ff */
[----:B------:R-:W-:-:S02]  /*3fa60*/  LOP3.LUT R76, R87, 0xffff, RZ, 0xc0, !PT ;  /* 0x0000ffff574c7812 */ /* 0x000fc400078ec0ff */
[----:B------:R-:W-:Y:S02]  /*3fa70*/  PRMT R151, R78, 0x5410, R151 ;  /* 0x000054104e977816 */ /* 0x000fe40000000097 */
[----:B----4-:R-:W-:Y:S02]  /*3fa80*/  LOP3.LUT R72, R90, 0xffff, RZ, 0xc0, !PT ;  /* 0x0000ffff5a487812 */ /* 0x010fe400078ec0ff */
[----:B------:R-:W-:Y:S02]  /*3fa90*/  PRMT R104, R68, 0x3340, R104 ;  /* 0x0000334044687816 */ /* 0x000fe40000000068 */
[----:B------:R-:W-:Y:S02]  /*3faa0*/  PRMT R150, R77, 0x5410, R150 ;  /* 0x000054104d967816 */ /* 0x000fe40000000096 */
[----:B------:R-:W-:Y:S02]  /*3fab0*/  SHF.R.U32.HI R78, RZ, 0x8, R75 ;  /* 0x00000008ff4e7819 */ /* 0x000fe4000001164b */
[----:B------:R-:W-:-:S02]  /*3fac0*/  PRMT R68, R76, 0x3340, R1 ;  /* 0x000033404c447816 */ /* 0x000fc40000000001 */
[----:B------:R-:W-:Y:S02]  /*3fad0*/  PRMT R121, R74, 0x3340, R72 ;  /* 0x000033404a797816 */ /* 0x000fe40000000048 */
[----:B------:R-:W-:Y:S02]  /*3fae0*/  LOP3.LUT R75, R88, 0xffff, RZ, 0xc0, !PT ;  /* 0x0000ffff584b7812 */ /* 0x000fe400078ec0ff */
[----:B------:R-:W-:Y:S02]  /*3faf0*/  LOP3.LUT R77, R112, 0xffff, RZ, 0xc0, !PT ;  /* 0x0000ffff704d7812 */ /* 0x000fe400078ec0ff */
[----:B------:R-:W-:Y:S02]  /*3fb00*/  PRMT R142, R170, 0x5410, R142 ;  /* 0x00005410aa8e7816 */ /* 0x000fe4000000008e */
[----:B------:R-:W-:Y:S01]  /*3fb10*/  LOP3.LUT R73, R91, 0xffff, RZ, 0xc0, !PT ;  /* 0x0000ffff5b497812 */ /* 0x000fe200078ec0ff */
[----:B------:R-:W3:Y:S01]  /*3fb20*/  LDL.LU R170, [R1+0xf40] ;  /* 0x000f400001aa7983 */ /* 0x000ee20000300800 */
[----:B------:R-:W-:-:S02]  /*3fb30*/  PRMT R141, R218, 0x5410, R141 ;  /* 0x00005410da8d7816 */ /* 0x000fc4000000008d */
[----:B------:R-:W-:Y:S01]  /*3fb40*/  PRMT R121, R121, 0x5410, R68 ;  /* 0x0000541079797816 */ /* 0x000fe20000000044 */
[----:B------:R-:W4:Y:S01]  /*3fb50*/  LDL.LU R218, [R1+0x1088] ;  /* 0x0010880001da7983 */ /* 0x000f220000300800 */
[----:B------:R-:W-:Y:S02]  /*3fb60*/  PRMT R68, R77, 0x3340, R1 ;  /* 0x000033404d447816 */ /* 0x000fe40000000001 */
[----:B------:R-:W-:Y:S01]  /*3fb70*/  PRMT R115, R75, 0x3340, R73 ;  /* 0x000033404b737816 */ /* 0x000fe20000000049 */
[----:B------:R-:W4:Y:S01]  /*3fb80*/  LDL.LU R112, [R1+0xf6c] ;  /* 0x000f6c0001707983 */ /* 0x000f220000300800 */
[----:B------:R-:W-:Y:S02]  /*3fb90*/  PRMT R133, R220, 0x5410, R133 ;  /* 0x00005410dc857816 */ /* 0x000fe40000000085 */
[----:B------:R-:W-:Y:S01]  /*3fba0*/  PRMT R132, R217, 0x5410, R132 ;  /* 0x00005410d9847816 */ /* 0x000fe20000000084 */
[----:B------:R-:W4:Y:S01]  /*3fbb0*/  LDL.LU R220, [R1+0x102c] ;  /* 0x00102c0001dc7983 */ /* 0x000f220000300800 */
[----:B------:R-:W-:-:S03]  /*3fbc0*/  PRMT R115, R115, 0x5410, R68 ;  /* 0x0000541073737816 */ /* 0x000fc60000000044 */
[----:B------:R-:W4:Y:S01]  /*3fbd0*/  LDL.LU R217, [R1+0x108c] ;  /* 0x00108c0001d97983 */ /* 0x000f220000300800 */
[----:B------:R-:W-:-:S03]  /*3fbe0*/  SHF.R.U32.HI R68, RZ, 0x8, R74 ;  /* 0x00000008ff447819 */ /* 0x000fc6000001164a */
[----:B------:R-:W4:Y:S04]  /*3fbf0*/  LDL.LU R87, [R1+0xf70] ;  /* 0x000f700001577983 */ /* 0x000f280000300800 */
[----:B------:R-:W4:Y:S04]  /*3fc00*/  LDL.LU R90, [R1+0x1030] ;  /* 0x00103000015a7983 */ /* 0x000f280000300800 */
[----:B------:R-:W4:Y:S01]  /*3fc10*/  LDL.LU R74, [R1+0xf50] ;  /* 0x000f5000014a7983 */ /* 0x000f220000300800 */
[----:B--2---:R-:W-:-:S03]  /*3fc20*/  PRMT R135, R216, 0x5410, R135 ;  /* 0x00005410d8877816 */ /* 0x004fc60000000087 */
[----:B------:R-:W2:Y:S01]  /*3fc30*/  LDL.LU R216, [R1+0xf38] ;  /* 0x000f380001d87983 */ /* 0x000ea20000300800 */
[----:B------:R-:W-:Y:S02]  /*3fc40*/  SHF.R.U32.HI R75, RZ, 0x8, R75 ;  /* 0x00000008ff4b7819 */ /* 0x000fe4000001164b */
[----:B------:R-:W-:Y:S02]  /*3fc50*/  SHF.R.U32.HI R88, RZ, 0x8, R73 ;  /* 0x00000008ff587819 */ /* 0x000fe40000011649 */
[----:B------:R-:W-:Y:S02]  /*3fc60*/  SHF.R.U32.HI R91, RZ, 0x8, R72 ;  /* 0x00000008ff5b7819 */ /* 0x000fe40000011648 */
[----:B------:R-:W-:Y:S02]  /*3fc70*/  LOP3.LUT R72, R75, 0xffff, RZ, 0xc0, !PT ;  /* 0x0000ffff4b487812 */ /* 0x000fe400078ec0ff */
[----:B------:R-:W-:Y:S02]  /*3fc80*/  LOP3.LUT R88, R88, 0xffff, RZ, 0xc0, !PT ;  /* 0x0000ffff58587812 */ /* 0x000fe400078ec0ff */
[----:B------:R-:W-:-:S02]  /*3fc90*/  LOP3.LUT R68, R68, 0xffff, RZ, 0xc0, !PT ;  /* 0x0000ffff44447812 */ /* 0x000fc400078ec0ff */
[----:B------:R-:W-:Y:S02]  /*3fca0*/  LOP3.LUT R91, R91, 0xffff, RZ, 0xc0, !PT ;  /* 0x0000ffff5b5b7812 */ /* 0x000fe400078ec0ff */
[----:B------:R-:W-:Y:S02]  /*3fcb0*/  PRMT R88, R72, 0x3340, R88 ;  /* 0x0000334048587816 */ /* 0x000fe40000000058 */
[----:B------:R-:W-:Y:S02]  /*3fcc0*/  PRMT R91, R68, 0x3340, R91 ;  /* 0x00003340445b7816 */ /* 0x000fe4000000005b */
[----:B------:R-:W-:Y:S02]  /*3fcd0*/  PRMT R124, R120, 0x5410, R124 ;  /* 0x00005410787c7816 */ /* 0x000fe4000000007c */
[----:B------:R-:W-:Y:S02]  /*3fce0*/  PRMT R116, R146, 0x5410, R116 ;  /* 0x0000541092747816 */ /* 0x000fe40000000074 */
[----:B------:R-:W-:-:S02]  /*3fcf0*/  PRMT R125, R114, 0x5410, R125 ;  /* 0x00005410727d7816 */ /* 0x000fc4000000007d */
[----:B---3--:R-:W-:Y:S02]  /*3fd00*/  PRMT R126, R170, 0x5410, R126 ;  /* 0x00005410aa7e7816 */ /* 0x008fe4000000007e */
[----:B------:R-:W3:Y:S01]  /*3fd10*/  LDL.LU R170, [R1+0xed0] ;  /* 0x000ed00001aa7983 */ /* 0x000ee20000300800 */
[----:B----4-:R-:W-:Y:S02]  /*3fd20*/  LOP3.LUT R112, R112, 0xffff, RZ, 0xc0, !PT ;  /* 0x0000ffff70707812 */ /* 0x010fe400078ec0ff */
[----:B------:R-:W-:Y:S02]  /*3fd30*/  LOP3.LUT R72, R220, 0xffff, RZ, 0xc0, !PT ;  /* 0x0000ffffdc487812 */ /* 0x000fe400078ec0ff */
[----:B------:R-:W-:Y:S02]  /*3fd40*/  PRMT R68, R112, 0x3340, R1 ;  /* 0x0000334070447816 */ /* 0x000fe40000000001 */
[----:B------:R-:W-:Y:S02]  /*3fd50*/  LOP3.LUT R75, R217, 0xffff, RZ, 0xc0, !PT ;  /* 0x0000ffffd94b7812 */ /* 0x000fe400078ec0ff */
[----:B------:R-:W-:-:S02]  /*3fd60*/  LOP3.LUT R146, R87, 0xffff, RZ, 0xc0, !PT ;  /* 0x0000ffff57927812 */ /* 0x000fc400078ec0ff */
[----:B------:R-:W-:Y:S02]  /*3fd70*/  PRMT R134, R74, 0x5410, R134 ;  /* 0x000054104a867816 */ /* 0x000fe40000000086 */
[----:B------:R-:W-:Y:S02]  /*3fd80*/  LOP3.LUT R74, R218, 0xffff, RZ, 0xc0, !PT ;  /* 0x0000ffffda4a7812 */ /* 0x000fe400078ec0ff */
[----:B------:R-:W-:Y:S01]  /*3fd90*/  LOP3.LUT R73, R90, 0xffff, RZ, 0xc0, !PT ;  /* 0x0000ffff5a497812 */ /* 0x000fe200078ec0ff */
[----:B------:R-:W4:Y:S01]  /*3fda0*/  LDL.LU R218, [R1+0xf8c] ;  /* 0x000f8c0001da7983 */ /* 0x000f220000300800 */
[----:B------:R-:W-:Y:S02]  /*3fdb0*/  PRMT R120, R74, 0x3340, R72 ;  /* 0x000033404a787816 */ /* 0x000fe40000000048 */
[----:B------:R-:W-:Y:S01]  /*3fdc0*/  PRMT R114, R75, 0x3340, R73 ;  /* 0x000033404b727816 */ /* 0x000fe20000000049 */
[----:B------:R-:W3:Y:S01]  /*3fdd0*/  LDL.LU R220, [R1+0xf88] ;  /* 0x000f880001dc7983 */ /* 0x000ee20000300800 */
[----:B------:R-:W-:-:S02]  /*3fde0*/  PRMT R120, R120, 0x5410, R68 ;  /* 0x0000541078787816 */ /* 0x000fc40000000044 */
[----:B------:R-:W-:Y:S01]  /*3fdf0*/  PRMT R68, R146, 0x3340, R1 ;  /* 0x0000334092447816 */ /* 0x000fe20000000001 */
[----:B------:R-:W3:Y:S01]  /*3fe00*/  LDL.LU R217, [R1+0xef4] ;  /* 0x000ef40001d97983 */ /* 0x000ee20000300800 */
[----:B------:R-:W-:Y:S02]  /*3fe10*/  SHF.R.U32.HI R75, RZ, 0x8, R75 ;  /* 0x00000008ff4b7819 */ /* 0x000fe4000001164b */
[----:B------:R-:W-:Y:S02]  /*3fe20*/  SHF.R.U32.HI R90, RZ, 0x8, R72 ;  /* 0x00000008ff5a7819 */ /* 0x000fe40000011648 */
[----:B------:R-:W-:Y:S02]  /*3fe30*/  PRMT R114, R114, 0x5410, R68 ;  /* 0x0000541072727816 */ /* 0x000fe40000000044 */
[----:B------:R-:W-:Y:S02]  /*3fe40*/  LOP3.LUT R72, R75, 0xffff, RZ, 0xc0, !PT ;  /* 0x0000ffff4b487812 */ /* 0x000fe400078ec0ff */
[----:B------:R-:W-:-:S02]  /*3fe50*/  SHF.R.U32.HI R68, RZ, 0x8, R74 ;  /* 0x00000008ff447819 */ /* 0x000fc4000001164a */
[----:B------:R-:W-:Y:S02]  /*3fe60*/  SHF.R.U32.HI R75, RZ, 0x8, R146 ;  /* 0x00000008ff4b7819 */ /* 0x000fe40000011692 */
[----:B------:R-:W-:Y:S02]  /*3fe70*/  SHF.R.U32.HI R74, RZ, 0x8, R112 ;  /* 0x00000008ff4a7819 */ /* 0x000fe40000011670 */
[----:B--2---:R-:W-:Y:S02]  /*3fe80*/  PRMT R117, R216, 0x5410, R117 ;  /* 0x00005410d8757816 */ /* 0x004fe40000000075 */
[----:B------:R-:W2:Y:S04]  /*3fe90*/  LDL.LU R216, [R1+0xef0] ;  /* 0x000ef00001d87983 */ /* 0x000ea80000300800 */
[----:B------:R-:W2:Y:S04]  /*3fea0*/  LDL.LU R252, [R1+0xf68] ;  /* 0x000f680001fc7983 */ /* 0x000ea80000300800 */
[----:B------:R-:W2:Y:S04]  /*3feb0*/  LDL.LU R146, [R1+0x1098] ;  /* 0x0010980001927983 */ /* 0x000ea80000300800 */
[----:B------:R-:W2:Y:S04]  /*3fec0*/  LDL.LU R112, [R1+0xf64] ;  /* 0x000f640001707983 */ /* 0x000ea80000300800 */
[----:B------:R-:W2:Y:S01]  /*3fed0*/  LDL.LU R221, [R1+0xf58] ;  /* 0x000f580001dd7983 */ /* 0x000ea20000300800 */
[----:B------:R-:W-:-:S02]  /*3fee0*/  LOP3.LUT R70, R70, 0xffff, RZ, 0xc0, !PT ;  /* 0x0000ffff46467812 */ /* 0x000fc400078ec0ff */
[----:B------:R-:W-:Y:S02]  /*3fef0*/  SHF.R.U32.HI R69, RZ, 0x8, R69 ;  /* 0x00000008ff457819 */ /* 0x000fe40000011645 */
[----:B------:R-:W-:Y:S02]  /*3ff00*/  PRMT R70, R70, 0x3340, R1 ;  /* 0x0000334046467816 */ /* 0x000fe40000000001 */
[----:B------:R-:W-:Y:S02]  /*3ff10*/  LOP3.LUT R69, R69, 0xffff, RZ, 0xc0, !PT ;  /* 0x0000ffff45457812 */ /* 0x000fe400078ec0ff */
[----:B------:R-:W-:Y:S02]  /*3ff20*/  LOP3.LUT R68, R68, 0xffff, RZ, 0xc0, !PT ;  /* 0x0000ffff44447812 */ /* 0x000fe400078ec0ff */
[----:B------:R-:W-:Y:S02]  /*3ff30*/  LOP3.LUT R90, R90, 0xffff, RZ, 0xc0, !PT ;  /* 0x0000ffff5a5a7812 */ /* 0x000fe400078ec0ff */
[----:B------:R-:W-:-:S02]  /*3ff40*/  PRMT R100, R100, 0x5410, R70 ;  /* 0x0000541064647816 */ /* 0x000fc40000000046 */
[----:B------:R-:W-:Y:S02]  /*3ff50*/  PRMT R69, R69, 0x3340, R1 ;  /* 0x0000334045457816 */ /* 0x000fe40000000001 */
[----:B------:R-:W-:Y:S02]  /*3ff60*/  SHF.R.U32.HI R70, RZ, 0x8, R161 ;  /* 0x00000008ff467819 */ /* 0x000fe400000116a1 */
[----:B------:R-:W-:Y:S02]  /*3ff70*/  LOP3.LUT R108, R108, 0xffff, RZ, 0xc0, !PT ;  /* 0x0000ffff6c6c7812 */ /* 0x000fe400078ec0ff */
[----:B------:R-:W-:Y:S02]  /*3ff80*/  PRMT R90, R68, 0x3340, R90 ;  /* 0x00003340445a7816 */ /* 0x000fe4000000005a */
[----:B------:R-:W-:Y:S02]  /*3ff90*/  SHF.R.U32.HI R68, RZ, 0x8, R169 ;  /* 0x00000008ff447819 */ /* 0x000fe400000116a9 */
[----:B------:R-:W-:-:S02]  /*3ffa0*/  PRMT R101, R101, 0x5410, R69 ;  /* 0x0000541065657816 */ /* 0x000fc40000000045 */
[----:B------:R-:W-:Y:S02]  /*3ffb0*/  LOP3.LUT R70, R70, 0xffff, RZ, 0xc0, !PT ;  /* 0x0000ffff46467812 */ /* 0x000fe400078ec0ff */
[----:B------:R-:W-:Y:S02]  /*3ffc0*/  PRMT R108, R108, 0x3340, R1 ;  /* 0x000033406c6c7816 */ /* 0x000fe40000000001 */
[----:B------:R-:W-:Y:S02]  /*3ffd0*/  SHF.R.U32.HI R69, RZ, 0x8, R155 ;  /* 0x00000008ff457819 */ /* 0x000fe4000001169b */
[----:B------:R-:W-:Y:S02]  /*3ffe0*/  SHF.R.U32.HI R87, RZ, 0x8, R73 ;  /* 0x00000008ff577819 */ /* 0x000fe40000011649 */
[----:B------:R-:W-:Y:S02]  /*3fff0*/  LOP3.LUT R68, R68, 0xffff, RZ, 0xc0, !PT ;  /* 0x0000ffff44447812 */ /* 0x000fe400078ec0ff */
[----:B------:R-:W-:-:S02]  /*40000*/  SHF.R.U32.HI R73, RZ, 0x8, R152 ;  /* 0x00000008ff497819 */ /* 0x000fc40000011698 */
[----:B------:R-:W-:Y:S02]  /*40010*/  PRMT R70, R70, 0x3340, R1 ;  /* 0x0000334046467816 */ /* 0x000fe40000000001 */
[----:B------:R-:W-:Y:S02]  /*40020*/  PRMT R108, R71, 0x5410, R108 ;  /* 0x00005410476c7816 */ /* 0x000fe4000000006c */
[----:B------:R-:W-:Y:S02]  /*40030*/  LOP3.LUT R69, R69, 0xffff, RZ, 0xc0, !PT ;  /* 0x0000ffff45457812 */ /* 0x000fe400078ec0ff */
[----:B------:R-:W-:Y:S02]  /*40040*/  LOP3.LUT R82, R82, 0xffff, RZ, 0xc0, !PT ;  /* 0x0000ffff52527812 */ /* 0x000fe400078ec0ff */
[----:B------:R-:W-:Y:S02]  /*40050*/  SHF.R.U32.HI R71, RZ, 0x8, R163 ;  /* 0x00000008ff477819 */ /* 0x000fe400000116a3 */
[----:B------:R-:W-:-:S02]  /*40060*/  LOP3.LUT R109, R109, 0xffff, RZ, 0xc0, !PT ;  /* 0x0000ffff6d6d7812 */ /* 0x000fc400078ec0ff */
[----:B------:R-:W-:Y:S02]  /*40070*/  LOP3.LUT R110, R110, 0xffff, RZ, 0xc0, !PT ;  /* 0x0000ffff6e6e7812 */ /* 0x000fe400078ec0ff */
[----:B------:R-:W-:Y:S02]  /*40080*/  LOP3.LUT R80, R80, 0xffff, RZ, 0xc0, !PT ;  /* 0x0000ffff50507812 */ /* 0x000fe400078ec0ff */
[--C-:B------:R-:W-:Y:S02]  /*40090*/  PRMT R68, R68, 0x3340, R1.reuse ;  /* 0x0000334044447816 */ /* 0x100fe40000000001 */
[----:B------:R-:W-:Y:S02]  /*400a0*/  LOP3.LUT R73, R73, 0xffff, RZ, 0xc0, !PT ;  /* 0x0000ffff49497812 */ /* 0x000fe400078ec0ff */
[----:B------:R-:W-:Y:S02]  /*400b0*/  PRMT R143, R143, 0x5410, R70 ;  /* 0x000054108f8f7816 */ /* 0x000fe40000000046 */
[----:B------:R-:W-:-:S02]  /*400c0*/  PRMT R69, R69, 0x3340, R1 ;  /* 0x0000334045457816 */ /* 0x000fc40000000001 */
[--C-:B------:R-:W-:Y:S02]  /*400d0*/  PRMT R82, R82, 0x3340, R1.reuse ;  /* 0x0000334052527816 */ /* 0x100fe40000000001 */
[----:B------:R-:W-:Y:S02]  /*400e0*/  LOP3.LUT R71, R71, 0xffff, RZ, 0xc0, !PT ;  /* 0x0000ffff47477812 */ /* 0x000fe400078ec0ff */
[--C-:B------:R-:W-:Y:S02]  /*400f0*/  PRMT R109, R109, 0x3340, R1.reuse ;  /* 0x000033406d6d7816 */ /* 0x100fe40000000001 */
[--C-:B------:R-:W-:Y:S02]  /*40100*/  PRMT R110, R110, 0x3340, R1.reuse ;  /* 0x000033406e6e7816 */ /* 0x100fe40000000001 */
        /* <DEDUP_REMOVED lines=10> */
[----:B------:R-:W-:Y:S02]  /*401b0*/  PRMT R127, R127, 0x5410, R71 ;  /* 0x000054107f7f7816 */ /* 0x000fe40000000047 */
[----:B------:R-:W-:Y:S02]  /*401c0*/  LOP3.LUT R87, R87, 0xffff, RZ, 0xc0, !PT ;  /* 0x0000ffff57577812 */ /* 0x000fe400078ec0ff */
[----:B------:R-:W-:Y:S02]  /*401d0*/  SHF.R.U32.HI R77, RZ, 0x8, R77 ;  /* 0x00000008ff4d7819 */ /* 0x000fe4000001164d */
[----:B------:R-:W-:-:S02]  /*401e0*/  SHF.R.U32.HI R76, RZ, 0x8, R76 ;  /* 0x00000008ff4c7819 */ /* 0x000fc4000001164c */
[----:B------:R-:W-:Y:S02]  /*401f0*/  LOP3.LUT R85, R85, 0xffff, RZ, 0xc0, !PT ;  /* 0x0000ffff55557812 */ /* 0x000fe400078ec0ff */
[----:B------:R-:W-:Y:S02]  /*40200*/  LOP3.LUT R83, R83, 0xffff, RZ, 0xc0, !PT ;  /* 0x0000ffff53537812 */ /* 0x000fe400078ec0ff */
[----:B------:R-:W-:Y:S02]  /*40210*/  PRMT R87, R72, 0x3340, R87 ;  /* 0x0000334048577816 */ /* 0x000fe40000000057 */
[----:B------:R-:W-:Y:S02]  /*40220*/  LOP3.LUT R79, R79, 0xffff, RZ, 0xc0, !PT ;  /* 0x0000ffff4f4f7812 */ /* 0x000fe400078ec0ff */
[----:B------:R-:W-:Y:S02]  /*40230*/  LOP3.LUT R78, R78, 0xffff, RZ, 0xc0, !PT ;  /* 0x0000ffff4e4e7812 */ /* 0x000fe400078ec0ff */
[----:B------:R-:W-:-:S02]  /*40240*/  LOP3.LUT R77, R77, 0xffff, RZ, 0xc0, !PT ;  /* 0x0000ffff4d4d7812 */ /* 0x000fc400078ec0ff */
[----:B------:R-:W-:Y:S02]  /*40250*/  LOP3.LUT R76, R76, 0xffff, RZ, 0xc0, !PT ;  /* 0x0000ffff4c4c7812 */ /* 0x000fe400078ec0ff */
[----:B------:R-:W-:Y:S02]  /*40260*/  SHF.R.U32.HI R72, RZ, 0x8, R171 ;  /* 0x00000008ff487819 */ /* 0x000fe400000116ab */
[----:B------:R-:W-:Y:S02]  /*40270*/  SHF.R.U32.HI R81, RZ, 0x8, R81 ;  /* 0x00000008ff517819 */ /* 0x000fe40000011651 */
[----:B------:R-:W-:Y:S02]  /*40280*/  LOP3.LUT R86, R86, 0xffff, RZ, 0xc0, !PT ;  /* 0x0000ffff56567812 */ /* 0x000fe400078ec0ff */
[--C-:B------:R-:W-:Y:S02]  /*40290*/  PRMT R85, R85, 0x3340, R1.reuse ;  /* 0x0000334055557816 */ /* 0x100fe40000000001 */
[----:B------:R-:W-:-:S02]  /*402a0*/  PRMT R83, R83, 0x3340, R1 ;  /* 0x0000334053537816 */ /* 0x000fc40000000001 */
[----:B------:R-:W-:Y:S02]  /*402b0*/  LOP3.LUT R75, R75, 0xffff, RZ, 0xc0, !PT ;  /* 0x0000ffff4b4b7812 */ /* 0x000fe400078ec0ff */
[--C-:B------:R-:W-:Y:S02]  /*402c0*/  PRMT R79, R79, 0x3340, R1.reuse ;  /* 0x000033404f4f7816 */ /* 0x100fe40000000001 */
[--C-:B------:R-:W-:Y:S02]  /*402d0*/  PRMT R78, R78, 0x3340, R1.reuse ;  /* 0x000033404e4e7816 */ /* 0x100fe40000000001 */
[--C-:B------:R-:W-:Y:S02]  /*402e0*/  PRMT R77, R77, 0x3340, R1.reuse ;  /* 0x000033404d4d7816 */ /* 0x100fe40000000001 */
[----:B------:R-:W-:Y:S02]  /*402f0*/  PRMT R76, R76, 0x3340, R1 ;  /* 0x000033404c4c7816 */ /* 0x000fe40000000001 */
[----:B------:R-:W-:-:S02]  /*40300*/  LOP3.LUT R74, R74, 0xffff, RZ, 0xc0, !PT ;  /* 0x0000ffff4a4a7812 */ /* 0x000fc400078ec0ff */
[----:B------:R-:W-:Y:S02]  /*40310*/  LOP3.LUT R72, R72, 0xffff, RZ, 0xc0, !PT ;  /* 0x0000ffff48487812 */ /* 0x000fe400078ec0ff */
[----:B------:R-:W-:Y:S02]  /*40320*/  LOP3.LUT R84, R84, 0xffff, RZ, 0xc0, !PT ;  /* 0x0000ffff54547812 */ /* 0x000fe400078ec0ff */
[----:B------:R-:W-:Y:S02]  /*40330*/  LOP3.LUT R81, R81, 0xffff, RZ, 0xc0, !PT ;  /* 0x0000ffff51517812 */ /* 0x000fe400078ec0ff */
[--C-:B------:R-:W-:Y:S02]  /*40340*/  PRMT R86, R86, 0x3340, R1.reuse ;  /* 0x0000334056567816 */ /* 0x100fe40000000001 */
[----:B------:R-:W-:Y:S02]  /*40350*/  PRMT R75, R75, 0x3340, R1 ;  /* 0x000033404b4b7816 */ /* 0x000fe40000000001 */
[----:B------:R-:W-:-:S02]  /*40360*/  PRMT R103, R103, 0x5410, R85 ;  /* 0x0000541067677816 */ /* 0x000fc40000000055 */
[----:B------:R-:W-:Y:S02]  /*40370*/  PRMT R83, R93, 0x5410, R83 ;  /* 0x000054105d537816 */ /* 0x000fe40000000053 */
[--C-:B------:R-:W-:Y:S02]  /*40380*/  PRMT R74, R74, 0x3340, R1.reuse ;  /* 0x000033404a4a7816 */ /* 0x100fe40000000001 */
[----:B------:R-:W-:Y:S02]  /*40390*/  PRMT R72, R72, 0x3340, R1 ;  /* 0x0000334048487816 */ /* 0x000fe40000000001 */
[----:B------:R-:W-:Y:S02]  /*403a0*/  PRMT R94, R94, 0x5410, R79 ;  /* 0x000054105e5e7816 */ /* 0x000fe4000000004f */
[----:B------:R-:W-:Y:S02]  /*403b0*/  PRMT R93, R96, 0x5410, R78 ;  /* 0x00005410605d7816 */ /* 0x000fe4000000004e */
[----:B------:R-:W-:-:S02]  /*403c0*/  PRMT R88, R88, 0x5410, R77 ;  /* 0x0000541058587816 */ /* 0x000fc4000000004d */
[----:B------:R-:W-:Y:S02]  /*403d0*/  PRMT R85, R91, 0x5410, R76 ;  /* 0x000054105b557816 */ /* 0x000fe4000000004c */
[--C-:B------:R-:W-:Y:S02]  /*403e0*/  PRMT R84, R84, 0x3340, R1.reuse ;  /* 0x0000334054547816 */ /* 0x100fe40000000001 */
[----:B------:R-:W-:Y:S02]  /*403f0*/  PRMT R81, R81, 0x3340, R1 ;  /* 0x0000334051517816 */ /* 0x000fe40000000001 */
[----:B----4-:R-:W-:Y:S02]  /*40400*/  LOP3.LUT R76, R218, 0xffff, RZ, 0xc0, !PT ;  /* 0x0000ffffda4c7812 */ /* 0x010fe400078ec0ff */
[----:B---3--:R-:W-:Y:S02]  /*40410*/  LOP3.LUT R77, R220, 0xffff, RZ, 0xc0, !PT ;  /* 0x0000ffffdc4d7812 */ /* 0x008fe400078ec0ff */
[----:B------:R-:W-:-:S02]  /*40420*/  LOP3.LUT R78, R217, 0xffff, RZ, 0xc0, !PT ;  /* 0x0000ffffd94e7812 */ /* 0x000fc400078ec0ff */
        /* <DEDUP_REMOVED lines=9> */
[----:B--2---:R-:W-:Y:S02]  /*404c0*/  LOP3.LUT R69, R252, 0xffff, RZ, 0xc0, !PT ;  /* 0x0000fffffc457812 */ /* 0x004fe400078ec0ff */
[----:B------:R-:W-:Y:S02]  /*404d0*/  LOP3.LUT R68, R112, 0xffff, RZ, 0xc0, !PT ;  /* 0x0000ffff70447812 */ /* 0x000fe400078ec0ff */
[----:B------:R-:W-:-:S04]  /*404e0*/  LOP3.LUT R70, R221, 0xffff, RZ, 0xc0, !PT ;  /* 0x0000ffffdd467812 */ /* 0x000fc800078ec0ff */
[--C-:B------:R-:W-:Y:S02]  /*404f0*/  PRMT R112, R146, 0x4210, R70.reuse ;  /* 0x0000421092707816 */ /* 0x100fe40000000046 */
[----:B------:R-:W-:Y:S02]  /*40500*/  PRMT R116, R116, 0x5210, R70 ;  /* 0x0000521074747816 */ /* 0x000fe40000000046 */
[----:B------:R-:W-:Y:S02]  /*40510*/  LOP3.LUT R70, R170, 0xffff, RZ, 0xc0, !PT ;  /* 0x0000ffffaa467812 */ /* 0x000fe400078ec0ff */
[--C-:B------:R-:W-:Y:S02]  /*40520*/  PRMT R104, R105, 0x4210, R68.reuse ;  /* 0x0000421069687816 */ /* 0x100fe40000000044 */
[----:B------:R-:W-:Y:S02]  /*40530*/  PRMT R105, R106, 0x4210, R69 ;  /* 0x000042106a697816 */ /* 0x000fe40000000045 */
[----:B------:R-:W-:-:S02]  /*40540*/  PRMT R108, R108, 0x5210, R68 ;  /* 0x000052106c6c7816 */ /* 0x000fc40000000044 */
[----:B------:R-:W-:Y:S02]  /*40550*/  PRMT R109, R109, 0x5210, R69 ;  /* 0x000052106d6d7816 */ /* 0x000fe40000000045 */
[--C-:B------:R-:W-:Y:S02]  /*40560*/  PRMT R106, R128, 0x4210, R70.reuse ;  /* 0x00004210806a7816 */ /* 0x100fe40000000046 */
[----:B------:R-:W-:Y:S02]  /*40570*/  PRMT R110, R110, 0x5210, R70 ;  /* 0x000052106e6e7816 */ /* 0x000fe40000000046 */
[----:B------:R-:W1:Y:S01]  /*40580*/  LDS.128 R68, [R2] ;  /* 0x0000000002447984 */ /* 0x000e620000000c00 */
[----:B------:R-:W-:-:S04]  /*40590*/  LOP3.LUT R79, R216, 0xffff, RZ, 0xc0, !PT ;  /* 0x0000ffffd84f7812 */ /* 0x000fc800078ec0ff */
[----:B------:R-:W-:Y:S01]  /*405a0*/  PRMT R75, R122, 0x4210, R79 ;  /* 0x000042107a4b7816 */ /* 0x000fe2000000004f */
[----:B------:R-:W2:Y:S04]  /*405b0*/  LDL.LU R218, [R1+0xfa8] ;  /* 0x000fa80001da7983 */ /* 0x000ea80000300800 */
[----:B------:R-:W3:Y:S04]  /*405c0*/  LDL.LU R220, [R1+0xfa4] ;  /* 0x000fa40001dc7983 */ /* 0x000ee80000300800 */
[----:B------:R-:W4:Y:S04]  /*405d0*/  LDL.LU R217, [R1+0xf24] ;  /* 0x000f240001d97983 */ /* 0x000f280000300800 */
[----:B------:R-:W4:Y:S04]  /*405e0*/  LDL.LU R216, [R1+0xf18] ;  /* 0x000f180001d87983 */ /* 0x000f280000300800 */
[----:B------:R-:W4:Y:S04]  /*405f0*/  LDL.LU R221, [R1+0xfc4] ;  /* 0x000fc40001dd7983 */ /* 0x000f280000300800 */
[----:B------:R-:W4:Y:S04]  /*40600*/  LDL.LU R146, [R1+0xfc0] ;  /* 0x000fc00001927983 */ /* 0x000f280000300800 */
[----:B------:R-:W4:Y:S04]  /*40610*/  LDL.LU R252, [R1+0xf54] ;  /* 0x000f540001fc7983 */ /* 0x000f280000300800 */
[----:B------:R-:W4:Y:S01]  /*40620*/  LDL.LU R170, [R1+0xf44] ;  /* 0x000f440001aa7983 */ /* 0x000f220000300800 */
[----:B------:R-:W-:-:S02]  /*40630*/  PRMT R76, R84, 0x5210, R76 ;  /* 0x00005210544c7816 */ /* 0x000fc4000000004c */
[----:B------:R-:W-:Y:S01]  /*40640*/  PRMT R78, R82, 0x5210, R78 ;  /* 0x00005210524e7816 */ /* 0x000fe2000000004e */
[----:B------:R-:W-:Y:S01]  /*40650*/  BAR.SYNC.DEFER_BLOCKING 0x0 ;  /* 0x0000000000007b1d */ /* 0x000fe20000010000 */
[----:B------:R-:W-:Y:S02]  /*40660*/  PRMT R77, R83, 0x5210, R77 ;  /* 0x00005210534d7816 */ /* 0x000fe4000000004d */
[----:B------:R-:W-:Y:S02]  /*40670*/  PRMT R79, R81, 0x5210, R79 ;  /* 0x00005210514f7816 */ /* 0x000fe4000000004f */
[----:B------:R-:W-:Y:S02]  /*40680*/  LOP3.LUT R7, R7, 0xbfffffff, RZ, 0xc0, !PT ;  /* 0xbfffffff07077812 */ /* 0x000fe400078ec0ff */
[----:B------:R-:W-:Y:S02]  /*40690*/  LOP3.LUT R194, R194, 0xffffffef, RZ, 0xc0, !PT ;  /* 0xffffffefc2c27812 */ /* 0x000fe400078ec0ff */
[----:B------:R-:W-:-:S04]  /*406a0*/  @P0 LOP3.LUT R7, R7, 0x40000000, RZ, 0xfc, !PT ;  /* 0x4000000007070812 */ /* 0x000fc800078efcff */
[----:B------:R-:W-:Y:S01]  /*406b0*/  LOP3.LUT P0, RZ, R7, 0x10000, RZ, 0xc0, !PT ;  /* 0x0001000007ff7812 */ /* 0x000fe2000780c0ff */
[----:B------:R-:W-:-:S12]  /*406c0*/  STSM.16.M88.4 [R4], R72 ;  /* 0x0000004804007844 */ /* 0x000fd80000000200 */
[----:B------:R-:W-:Y:S01]  /*406d0*/  @P0 LOP3.LUT R194, R194, 0x10, RZ, 0xfc, !PT ;  /* 0x00000010c2c20812 */ /* 0x000fe200078efcff */
[----:B------:R-:W-:Y:S01]  /*406e0*/  BAR.SYNC.DEFER_BLOCKING 0x0 ;  /* 0x0000000000007b1d */ /* 0x000fe20000010000 */
[----:B------:R-:W-:Y:S02]  /*406f0*/  LOP3.LUT P0, RZ, R7, 0x100, RZ, 0xc0, !PT ;  /* 0x0000010007ff7812 */ /* 0x000fe4000780c0ff */
[----:B------:R-:W-:-:S11]  /*40700*/  LOP3.LUT R194, R194, 0xffffffdf, RZ, 0xc0, !PT ;  /* 0xffffffdfc2c27812 */ /* 0x000fd600078ec0ff */
[----:B------:R-:W-:Y:S02]  /*40710*/  @P0 LOP3.LUT R194, R194, 0x20, RZ, 0xfc, !PT ;  /* 0x00000020c2c20812 */ /* 0x000fe400078efcff */
[----:B------:R-:W-:Y:S02]  /*40720*/  LOP3.LUT P0, RZ, R7, 0x400, RZ, 0xc0, !PT ;  /* 0x0000040007ff7812 */ /* 0x000fe4000780c0ff */
[----:B------:R-:W-:Y:S01]  /*40730*/  LOP3.LUT R194, R194, 0xffffffbf, RZ, 0xc0, !PT ;  /* 0xffffffbfc2c27812 */ /* 0x000fe200078ec0ff */
[----:B------:R-:W1:Y:S01]  /*40740*/  LDS.128 R72, [R2] ;  /* 0x0000000002487984 */ /* 0x000e620000000c00 */
[----:B------:R-:W-:Y:S09]  /*40750*/  BAR.SYNC.DEFER_BLOCKING 0x0 ;  /* 0x0000000000007b1d */ /* 0x000ff20000010000 */
[----:B------:R-:W-:-:S02]  /*40760*/  @P0 LOP3.LUT R194, R194, 0x40, RZ, 0xfc, !PT ;  /* 0x00000040c2c20812 */ /* 0x000fc400078efcff */
[----:B------:R-:W-:Y:S02]  /*40770*/  LOP3.LUT P0, RZ, R7, 0x800, RZ, 0xc0, !PT ;  /* 0x0000080007ff7812 */ /* 0x000fe4000780c0ff */
[----:B------:R-:W-:-:S11]  /*40780*/  LOP3.LUT R194, R194, 0xffffff7f, RZ, 0xc0, !PT ;  /* 0xffffff7fc2c27812 */ /* 0x000fd600078ec0ff */
[----:B------:R-:W-:Y:S02]  /*40790*/  @P0 LOP3.LUT R194, R194, 0x80, RZ, 0xfc, !PT ;  /* 0x00000080c2c20812 */ /* 0x000fe400078efcff */
[C---:B------:R-:W-:Y:S02]  /*407a0*/  LOP3.LUT P0, RZ, R7.reuse, 0x80000, RZ, 0xc0, !PT ;  /* 0x0008000007ff7812 */ /* 0x040fe4000780c0ff */
[----:B------:R-:W-:Y:S02]  /*407b0*/  LOP3.LUT R7, R7, 0xdfffffff, RZ, 0xc0, !PT ;  /* 0xdfffffff07077812 */ /* 0x000fe400078ec0ff */
[----:B--2---:R-:W-:Y:S02]  /*407c0*/  LOP3.LUT R84, R218, 0xffff, RZ, 0xc0, !PT ;  /* 0x0000ffffda547812 */ /* 0x004fe400078ec0ff */
[----:B------:R-:W2:Y:S01]  /*407d0*/  LDL.LU R218, [R1+0xfdc] ;  /* 0x000fdc0001da7983 */ /* 0x000ea20000300800 */
[----:B------:R-:W-:Y:S02]  /*407e0*/  @P1 LOP3.LUT R7, R7, 0x20000000, RZ, 0xfc, !PT ;  /* 0x2000000007071812 */ /* 0x000fe400078efcff */
[----:B---3--:R-:W-:-:S02]  /*407f0*/  LOP3.LUT R89, R220, 0xffff, RZ, 0xc0, !PT ;  /* 0x0000ffffdc597812 */ /* 0x008fc400078ec0ff */
[----:B------:R-:W3:Y:S01]  /*40800*/  LDL.LU R220, [R1+0xfd4] ;  /* 0x000fd40001dc7983 */ /* 0x000ee20000300800 */
[----:B----4-:R-:W-:Y:S02]  /*40810*/  LOP3.LUT R90, R217, 0xffff, RZ, 0xc0, !PT ;  /* 0x0000ffffd95a7812 */ /* 0x010fe400078ec0ff */
[----:B------:R-:W-:Y:S01]  /*40820*/  LOP3.LUT R91, R216, 0xffff, RZ, 0xc0, !PT ;  /* 0x0000ffffd85b7812 */ /* 0x000fe200078ec0ff */
[----:B------:R-:W4:Y:S01]  /*40830*/  LDL.LU R217, [R1+0xf78] ;  /* 0x000f780001d97983 */ /* 0x000f220000300800 */
[----:B------:R-:W-:-:S03]  /*40840*/  LOP3.LUT R99, R170, 0xffff, RZ, 0xc0, !PT ;  /* 0x0000ffffaa637812 */ /* 0x000fc600078ec0ff */
[----:B------:R-:W4:Y:S01]  /*40850*/  LDL.LU R216, [R1+0xf74] ;  /* 0x000f740001d87983 */ /* 0x000f220000300800 */
[----:B------:R-:W-:Y:S02]  /*40860*/  PRMT R80, R115, 0x4210, R84 ;  /* 0x0000421073507816 */ /* 0x000fe40000000054 */
[----:B------:R-:W-:Y:S01]  /*40870*/  LOP3.LUT R96, R221, 0xffff, RZ, 0xc0, !PT ;  /* 0x0000ffffdd607812 */ /* 0x000fe200078ec0ff */
[----:B------:R-:W4:Y:S01]  /*40880*/  LDL.LU R170, [R1+0xf84] ;  /* 0x000f840001aa7983 */ /* 0x000f220000300800 */
[----:B------:R-:W-:Y:S02]  /*40890*/  PRMT R82, R114, 0x4210, R90 ;  /* 0x0000421072527816 */ /* 0x000fe4000000005a */
[----:B------:R-:W-:Y:S02]  /*408a0*/  PRMT R83, R120, 0x4210, R91 ;  /* 0x0000421078537816 */ /* 0x000fe4000000005b */
[----:B------:R-:W-:Y:S02]  /*408b0*/  LOP3.LUT R97, R146, 0xffff, RZ, 0xc0, !PT ;  /* 0x0000ffff92617812 */ /* 0x000fe400078ec0ff */
[----:B------:R-:W-:Y:S01]  /*408c0*/  LOP3.LUT R98, R252, 0xffff, RZ, 0xc0, !PT ;  /* 0x0000fffffc627812 */ /* 0x000fe200078ec0ff */
[----:B------:R-:W-:Y:S01]  /*408d0*/  STSM.16.M88.4 [R4], R76 ;  /* 0x0000004c04007844 */ /* 0x000fe20000000200 */
[----:B------:R-:W-:-:S02]  /*408e0*/  LOP3.LUT P1, RZ, R7, 0x20000, RZ, 0xc0, !PT ;  /* 0x0002000007ff7812 */ /* 0x000fc4000782c0ff */
[----:B--2---:R-:W-:Y:S01]  /*408f0*/  LOP3.LUT R107, R218, 0xffff, RZ, 0xc0, !PT ;  /* 0x0000ffffda6b7812 */ /* 0x004fe200078ec0ff */
[----:B------:R-:W-:Y:S01]  /*40900*/  BAR.SYNC.DEFER_BLOCKING 0x0 ;  /* 0x0000000000007b1d */ /* 0x000fe20000010000 */
[----:B---3--:R-:W-:Y:S02]  /*40910*/  LOP3.LUT R114, R220, 0xffff, RZ, 0xc0, !PT ;  /* 0x0000ffffdc727812 */ /* 0x008fe400078ec0ff */
[----:B----4-:R-:W-:-:S03]  /*40920*/  LOP3.LUT R115, R217, 0xffff, RZ, 0xc0, !PT ;  /* 0x0000ffffd9737812 */ /* 0x010fc600078ec0ff */
[----:B------:R-:W2:Y:S01]  /*40930*/  LDL.LU R218, [R1+0xff4] ;  /* 0x000ff40001da7983 */ /* 0x000ea20000300800 */
[----:B------:R-:W-:-:S03]  /*40940*/  LOP3.LUT R120, R216, 0xffff, RZ, 0xc0, !PT ;  /* 0x0000ffffd8787812 */ /* 0x000fc600078ec0ff */
[----:B------:R-:W3:Y:S01]  /*40950*/  LDL.LU R163, [R1+0xf94] ;  /* 0x000f940001a37983 */ /* 0x000ee20000300800 */
[----:B------:R-:W-:-:S03]  /*40960*/  LOP3.LUT R113, R170, 0xffff, RZ, 0xc0, !PT ;  /* 0x0000ffffaa717812 */ /* 0x000fc600078ec0ff */
[----:B------:R-:W4:Y:S01]  /*40970*/  LDL.LU R220, [R1+0xf90] ;  /* 0x000f900001dc7983 */ /* 0x000f220000300800 */
[----:B------:R-:W-:Y:S02]  /*40980*/  PRMT R87, R87, 0x5210, R91 ;  /* 0x0000521057577816 */ /* 0x000fe4000000005b */
[----:B------:R-:W-:Y:S01]  /*40990*/  PRMT R95, R95, 0x5210, R99 ;  /* 0x000052105f5f7816 */ /* 0x000fe20000000063 */
[----:B------:R-:W4:Y:S01]  /*409a0*/  LDL.LU R217, [R1+0x10a0] ;  /* 0x0010a00001d97983 */ /* 0x000f220000300800 */
[--C-:B------:R-:W-:Y:S02]  /*409b0*/  PRMT R81, R121, 0x4210, R89.reuse ;  /* 0x0000421079517816 */ /* 0x100fe40000000059 */
[----:B------:R-:W-:Y:S01]  /*409c0*/  PRMT R84, R88, 0x5210, R84 ;  /* 0x0000521058547816 */ /* 0x000fe20000000054 */
[----:B------:R-:W4:Y:S01]  /*409d0*/  LDL.LU R216, [R1+0x109c] ;  /* 0x00109c0001d87983 */ /* 0x000f220000300800 */
[----:B------:R-:W-:Y:S02]  /*409e0*/  PRMT R92, R92, 0x5210, R96 ;  /* 0x000052105c5c7816 */ /* 0x000fe40000000060 */
[----:B------:R-:W-:Y:S01]  /*409f0*/  PRMT R85, R85, 0x5210, R89 ;  /* 0x0000521055557816 */ /* 0x000fe20000000059 */
[----:B------:R-:W4:Y:S01]  /*40a00*/  LDL.LU R171, [R1+0x1010] ;  /* 0x0010100001ab7983 */ /* 0x000f220000300800 */
[----:B------:R-:W-:-:S02]  /*40a10*/  PRMT R93, R93, 0x5210, R97 ;  /* 0x000052105d5d7816 */ /* 0x000fc40000000061 */
[----:B------:R-:W-:Y:S01]  /*40a20*/  PRMT R86, R86, 0x5210, R90 ;  /* 0x0000521056567816 */ /* 0x000fe2000000005a */
[----:B------:R-:W4:Y:S01]  /*40a30*/  LDL.LU R152, [R1+0x1008] ;  /* 0x0010080001987983 */ /* 0x000f220000300800 */
[----:B------:R-:W-:Y:S02]  /*40a40*/  PRMT R94, R94, 0x5210, R98 ;  /* 0x000052105e5e7816 */ /* 0x000fe40000000062 */
[----:B------:R-:W-:Y:S01]  /*40a50*/  LOP3.LUT R7, R7, 0xefffffff, RZ, 0xc0, !PT ;  /* 0xefffffff07077812 */ /* 0x000fe200078ec0ff */
[----:B------:R-:W4:Y:S04]  /*40a60*/  LDL.LU R221, [R1+0xfb4] ;  /* 0x000fb40001dd7983 */ /* 0x000f280000300800 */
[----:B------:R-:W1:Y:S01]  /*40a70*/  LDS.128 R76, [R2] ;  /* 0x00000000024c7984 */ /* 0x000e620000000c00 */
        /* <DEDUP_REMOVED lines=9> */
[----:B------:R-:W-:-:S02]  /*40b10*/  PRMT R101, R101, 0x5210, R114 ;  /* 0x0000521065657816 */ /* 0x000fc40000000072 */
[----:B------:R-:W-:Y:S01]  /*40b20*/  PRMT R90, R130, 0x4210, R98 ;  /* 0x00004210825a7816 */ /* 0x000fe20000000062 */
[----:B------:R-:W-:Y:S01]  /*40b30*/  BAR.SYNC.DEFER_BLOCKING 0x0 ;  /* 0x0000000000007b1d */ /* 0x000fe20000010000 */
[----:B------:R-:W-:Y:S02]  /*40b40*/  PRMT R99, R137, 0x4210, R120 ;  /* 0x0000421089637816 */ /* 0x000fe40000000078 */
[----:B------:R-:W-:Y:S02]  /*40b50*/  PRMT R96, R144, 0x4210, R107 ;  /* 0x0000421090607816 */ /* 0x000fe4000000006b */
[----:B------:R-:W-:Y:S02]  /*40b60*/  PRMT R107, R145, 0x4210, R113 ;  /* 0x00004210916b7816 */ /* 0x000fe40000000071 */
[----:B------:R-:W-:Y:S02]  /*40b70*/  PRMT R97, R139, 0x4210, R114 ;  /* 0x000042108b617816 */ /* 0x000fe40000000072 */
[----:B------:R-:W-:-:S02]  /*40b80*/  PRMT R102, R102, 0x5210, R115 ;  /* 0x0000521066667816 */ /* 0x000fc40000000073 */
[----:B------:R-:W-:Y:S02]  /*40b90*/  @P2 LOP3.LUT R7, R7, 0x10000000, RZ, 0xfc, !PT ;  /* 0x1000000007072812 */ /* 0x000fe400078efcff */
[----:B------:R-:W-:Y:S02]  /*40ba0*/  PRMT R98, R138, 0x4210, R115 ;  /* 0x000042108a627816 */ /* 0x000fe40000000073 */
[C---:B------:R-:W-:Y:S02]  /*40bb0*/  LOP3.LUT P2, RZ, R7.reuse, 0x40000, RZ, 0xc0, !PT ;  /* 0x0004000007ff7812 */ /* 0x040fe4000784c0ff */
[----:B------:R-:W-:-:S04]  /*40bc0*/  LOP3.LUT R7, R7, 0xf7ffffff, RZ, 0xc0, !PT ;  /* 0xf7ffffff07077812 */ /* 0x000fc800078ec0ff */
[----:B------:R-:W-:Y:S01]  /*40bd0*/  @P3 LOP3.LUT R7, R7, 0x8000000, RZ, 0xfc, !PT ;  /* 0x0800000007073812 */ /* 0x000fe200078efcff */
[----:B------:R-:W-:Y:S03]  /*40be0*/  STSM.16.M88.4 [R4], R80 ;  /* 0x0000005004007844 */ /* 0x000fe60000000200 */
[C---:B------:R-:W-:Y:S02]  /*40bf0*/  LOP3.LUT P3, RZ, R7.reuse, 0x200, RZ, 0xc0, !PT ;  /* 0x0000020007ff7812 */ /* 0x040fe4000786c0ff */
[----:B------:R-:W-:Y:S01]  /*40c00*/  LOP3.LUT R7, R7, 0xfbffffff, RZ, 0xc0, !PT ;  /* 0xfbffffff07077812 */ /* 0x000fe200078ec0ff */
[----:B------:R-:W-:Y:S03]  /*40c10*/  BAR.SYNC.DEFER_BLOCKING 0x0 ;  /* 0x0000000000007b1d */ /* 0x000fe60000010000 */
[----:B------:R-:W-:-:S04]  /*40c20*/  @P4 LOP3.LUT R7, R7, 0x4000000, RZ, 0xfc, !PT ;  /* 0x0400000007074812 */ /* 0x000fc800078efcff */
[C---:B------:R-:W-:Y:S02]  /*40c30*/  LOP3.LUT P4, RZ, R7.reuse, 0x2000, RZ, 0xc0, !PT ;  /* 0x0000200007ff7812 */ /* 0x040fe4000788c0ff */
[----:B------:R-:W-:-:S04]  /*40c40*/  LOP3.LUT R7, R7, 0xfdffffff, RZ, 0xc0, !PT ;  /* 0xfdffffff07077812 */ /* 0x000fc800078ec0ff */
[----:B------:R-:W-:-:S04]  /*40c50*/  @P5 LOP3.LUT R7, R7, 0x2000000, RZ, 0xfc, !PT ;  /* 0x0200000007075812 */ /* 0x000fc800078efcff */
[C---:B------:R-:W-:Y:S02]  /*40c60*/  LOP3.LUT P5, RZ, R7.reuse, 0x4000, RZ, 0xc0, !PT ;  /* 0x0000400007ff7812 */ /* 0x040fe400078ac0ff */
[----:B------:R-:W-:-:S04]  /*40c70*/  LOP3.LUT R7, R7, 0xfeffffff, RZ, 0xc0, !PT ;  /* 0xfeffffff07077812 */ /* 0x000fc800078ec0ff */
[----:B------:R-:W-:Y:S01]  /*40c80*/  @P6 LOP3.LUT R7, R7, 0x1000000, RZ, 0xfc, !PT ;  /* 0x0100000007076812 */ /* 0x000fe200078efcff */
[----:B------:R-:W1:Y:S03]  /*40c90*/  LDS.128 R80, [R2] ;  /* 0x0000000002507984 */ /* 0x000e660000000c00 */
[----:B------:R-:W-:Y:S01]  /*40ca0*/  LOP3.LUT P6, RZ, R7, 0x8000, RZ, 0xc0, !PT ;  /* 0x0000800007ff7812 */ /* 0x000fe200078cc0ff */
[----:B------:R-:W-:Y:S06]  /*40cb0*/  BAR.SYNC.DEFER_BLOCKING 0x0 ;  /* 0x0000000000007b1d */ /* 0x000fec0000010000 */
[----:B------:R-:W-:Y:S02]  /*40cc0*/  STSM.16.M88.4 [R4], R84 ;  /* 0x0000005404007844 */ /* 0x000fe40000000200 */
[----:B------:R-:W-:Y:S06]  /*40cd0*/  BAR.SYNC.DEFER_BLOCKING 0x0 ;  /* 0x0000000000007b1d */ /* 0x000fec0000010000 */
[----:B------:R-:W1:Y:S02]  /*40ce0*/  LDS.128 R84, [R2] ;  /* 0x0000000002547984 */ /* 0x000e640000000c00 */
[----:B------:R-:W-:Y:S01]  /*40cf0*/  BAR.SYNC.DEFER_BLOCKING 0x0 ;  /* 0x0000000000007b1d */ /* 0x000fe20000010000 */
[----:B--2---:R-:W-:-:S05]  /*40d00*/  LOP3.LUT R120, R218, 0xffff, RZ, 0xc0, !PT ;  /* 0x0000ffffda787812 */ /* 0x004fca00078ec0ff */
[----:B------:R-:W2:Y:S01]  /*40d10*/  LDL.LU R218, [R1+0x10a4] ;  /* 0x0010a40001da7983 */ /* 0x000ea20000300800 */
[----:B---3--:R-:W-:Y:S02]  /*40d20*/  LOP3.LUT R121, R163, 0xffff, RZ, 0xc0, !PT ;  /* 0x0000ffffa3797812 */ /* 0x008fe400078ec0ff */
[----:B----4-:R-:W-:Y:S02]  /*40d30*/  LOP3.LUT R122, R220, 0xffff, RZ, 0xc0, !PT ;  /* 0x0000ffffdc7a7812 */ /* 0x010fe400078ec0ff */
[----:B------:R-:W3:Y:S01]  /*40d40*/  LDL.LU R220, [R1+0x1020] ;  /* 0x0010200001dc7983 */ /* 0x000ee20000300800 */
[----:B------:R-:W-:-:S03]  /*40d50*/  PRMT R113, R217, 0x4210, R120 ;  /* 0x00004210d9717816 */ /* 0x000fc60000000078 */
[----:B------:R-:W4:Y:S01]  /*40d60*/  LDL.LU R217, [R1+0x101c] ;  /* 0x00101c0001d97983 */ /* 0x000f220000300800 */
[----:B------:R-:W-:-:S03]  /*40d70*/  PRMT R114, R216, 0x4210, R121 ;  /* 0x00004210d8727816 */ /* 0x000fc60000000079 */
[----:B------:R-:W4:Y:S01]  /*40d80*/  LDL.LU R216, [R1+0xfd0] ;  /* 0x000fd00001d87983 */ /* 0x000f220000300800 */
[----:B------:R-:W-:-:S03]  /*40d90*/  LOP3.LUT R128, R171, 0xffff, RZ, 0xc0, !PT ;  /* 0x0000ffffab807812 */ /* 0x000fc600078ec0ff */
[----:B------:R-:W4:Y:S01]  /*40da0*/  LDL.LU R163, [R1+0xfcc] ;  /* 0x000fcc0001a37983 */ /* 0x000f220000300800 */
[----:B------:R-:W-:-:S03]  /*40db0*/  LOP3.LUT R129, R152, 0xffff, RZ, 0xc0, !PT ;  /* 0x0000ffff98817812 */ /* 0x000fc600078ec0ff */
[----:B------:R-:W4:Y:S04]  /*40dc0*/  LDL.LU R171, [R1+0x10b8] ;  /* 0x0010b80001ab7983 */ /* 0x000f280000300800 */
[----:B------:R-:W4:Y:S01]  /*40dd0*/  LDL.LU R152, [R1+0x10b4] ;  /* 0x0010b40001987983 */ /* 0x000f220000300800 */
[----:B------:R-:W-:Y:S02]  /*40de0*/  LOP3.LUT R130, R221, 0xffff, RZ, 0xc0, !PT ;  /* 0x0000ffffdd827812 */ /* 0x000fe400078ec0ff */
[----:B------:R-:W-:Y:S01]  /*40df0*/  PRMT R117, R117, 0x5210, R120 ;  /* 0x0000521075757816 */ /* 0x000fe20000000078 */
[----:B------:R-:W4:Y:S01]  /*40e00*/  LDL.LU R221, [R1+0x10b0] ;  /* 0x0010b00001dd7983 */ /* 0x000f220000300800 */
[----:B------:R-:W-:Y:S02]  /*40e10*/  PRMT R118, R118, 0x5210, R121 ;  /* 0x0000521076767816 */ /* 0x000fe40000000079 */
[----:B------:R-:W-:-:S02]  /*40e20*/  LOP3.LUT R131, R146, 0xffff, RZ, 0xc0, !PT ;  /* 0x0000ffff92837812 */ /* 0x000fc400078ec0ff */
[----:B------:R-:W4:Y:S01]  /*40e30*/  LDL.LU R146, [R1+0x1038] ;  /* 0x0010380001927983 */ /* 0x000f220000300800 */
[----:B------:R-:W-:-:S03]  /*40e40*/  PRMT R120, R252, 0x4210, R128 ;  /* 0x00004210fc787816 */ /* 0x000fc60000000080 */
[----:B------:R-:W4:Y:S01]  /*40e50*/  LDL.LU R252, [R1+0x1034] ;  /* 0x0010340001fc7983 */ /* 0x000f220000300800 */
[----:B------:R-:W-:-:S03]  /*40e60*/  PRMT R121, R170, 0x4210, R129 ;  /* 0x00004210aa797816 */ /* 0x000fc60000000081 */
[----:B------:R-:W4:Y:S04]  /*40e70*/  LDL.LU R170, [R1+0xfe8] ;  /* 0x000fe80001aa7983 */ /* 0x000f280000300800 */
[----:B------:R-:W-:Y:S01]  /*40e80*/  STSM.16.M88.4 [R4], R88 ;  /* 0x0000005804007844 */ /* 0x000fe20000000200 */
[----:B------:R-:W-:Y:S06]  /*40e90*/  BAR.SYNC.DEFER_BLOCKING 0x0 ;  /* 0x0000000000007b1d */ /* 0x000fec0000010000 */
[----:B------:R-:W1:Y:S02]  /*40ea0*/  LDS.128 R88, [R2] ;  /* 0x0000000002587984 */ /* 0x000e640000000c00 */
[----:B------:R-:W-:Y:S06]  /*40eb0*/  BAR.SYNC.DEFER_BLOCKING 0x0 ;  /* 0x0000000000007b1d */ /* 0x000fec0000010000 */
[----:B------:R-:W-:Y:S02]  /*40ec0*/  STSM.16.M88.4 [R4], R92 ;  /* 0x0000005c04007844 */ /* 0x000fe40000000200 */
        /* <DEDUP_REMOVED lines=8> */
[----:B------:R-:W-:Y:S01]  /*40f50*/  BAR.SYNC.DEFER_BLOCKING 0x0 ;  /* 0x0000000000007b1d */ /* 0x000fe20000010000 */
[----:B------:R-:W-:-:S02]  /*40f60*/  PRMT R115, R153, 0x4210, R122 ;  /* 0x0000421099737816 */ /* 0x000fc4000000007a */
[----:B------:R-:W-:-:S03]  /*40f70*/  PRMT R119, R119, 0x5210, R122 ;  /* 0x0000521077777816 */ /* 0x000fc6000000007a */
[----:B------:R-:W1:Y:S02]  /*40f80*/  LDS.128 R100, [R2] ;  /* 0x0000000002647984 */ /* 0x000e640000000c00 */
[----:B------:R-:W-:Y:S01]  /*40f90*/  BAR.SYNC.DEFER_BLOCKING 0x0 ;  /* 0x0000000000007b1d */ /* 0x000fe20000010000 */
[----:B------:R-:W-:Y:S02]  /*40fa0*/  PRMT R125, R125, 0x5210, R129 ;  /* 0x000052107d7d7816 */ /* 0x000fe40000000081 */
[----:B------:R-:W-:Y:S02]  /*40fb0*/  PRMT R124, R124, 0x5210, R128 ;  /* 0x000052107c7c7816 */ /* 0x000fe40000000080 */
[--C-:B------:R-:W-:Y:S01]  /*40fc0*/  PRMT R126, R126, 0x5210, R130.reuse ;  /* 0x000052107e7e7816 */ /* 0x100fe20000000082 */
[----:B------:R-:W-:Y:S02]  /*40fd0*/  STSM.16.M88.4 [R4], R104 ;  /* 0x0000006804007844 */ /* 0x000fe40000000200 */
[----:B------:R-:W-:Y:S01]  /*40fe0*/  BAR.SYNC.DEFER_BLOCKING 0x0 ;  /* 0x0000000000007b1d */ /* 0x000fe20000010000 */
[----:B--2---:R-:W-:-:S05]  /*40ff0*/  PRMT R122, R218, 0x4210, R130 ;  /* 0x00004210da7a7816 */ /* 0x004fca0000000082 */
[----:B------:R-:W2:Y:S04]  /*41000*/  LDL.LU R218, [R1+0xfe4] ;  /* 0x000fe40001da7983 */ /* 0x000ea80000300800 */
[----:B------:R-:W1:Y:S01]  /*41010*/  LDS.128 R104, [R2] ;  /* 0x0000000002687984 */ /* 0x000e620000000c00 */
[----:B------:R-:W-:Y:S01]  /*41020*/  BAR.SYNC.DEFER_BLOCKING 0x0 ;  /* 0x0000000000007b1d */ /* 0x000fe20000010000 */
[----:B---3--:R-:W-:Y:S02]  /*41030*/  LOP3.LUT R137, R220, 0xffff, RZ, 0xc0, !PT ;  /* 0x0000ffffdc897812 */ /* 0x008fe400078ec0ff */
[----:B----4-:R-:W-:-:S03]  /*41040*/  LOP3.LUT R136, R217, 0xffff, RZ, 0xc0, !PT ;  /* 0x0000ffffd9887812 */ /* 0x010fc600078ec0ff */
[----:B------:R-:W3:Y:S01]  /*41050*/  LDL.LU R220, [R1+0x10c4] ;  /* 0x0010c40001dc7983 */ /* 0x000ee20000300800 */
[----:B------:R-:W-:-:S03]  /*41060*/  LOP3.LUT R138, R216, 0xffff, RZ, 0xc0, !PT ;  /* 0x0000ffffd88a7812 */ /* 0x000fc600078ec0ff */
[----:B------:R-:W4:Y:S04]  /*41070*/  LDL.LU R217, [R1+0x10c0] ;  /* 0x0010c00001d97983 */ /* 0x000f280000300800 */
[----:B------:R-:W4:Y:S04]  /*41080*/  LDL.LU R216, [R1+0x10bc] ;  /* 0x0010bc0001d87983 */ /* 0x000f280000300800 */
[----:B------:R-:W4:Y:S01]  /*41090*/  LDL.LU R153, [R1+0x104c] ;  /* 0x00104c0001997983 */ /* 0x000f220000300800 */
[----:B------:R-:W-:-:S03]  /*410a0*/  PRMT R129, R152, 0x4210, R136 ;  /* 0x0000421098817816 */ /* 0x000fc60000000088 */
[----:B------:R-:W4:Y:S01]  /*410b0*/  LDL.LU R152, [R1+0x1048] ;  /* 0x0010480001987983 */ /* 0x000f220000300800 */
[----:B------:R-:W-:-:S03]  /*410c0*/  LOP3.LUT R139, R163, 0xffff, RZ, 0xc0, !PT ;  /* 0x0000ffffa38b7812 */ /* 0x000fc600078ec0ff */
[----:B------:R-:W4:Y:S01]  /*410d0*/  LDL.LU R169, [R1+0xffc] ;  /* 0x000ffc0001a97983 */ /* 0x000f220000300800 */
[----:B------:R-:W-:-:S03]  /*410e0*/  PRMT R128, R171, 0x4210, R137 ;  /* 0x00004210ab807816 */ /* 0x000fc60000000089 */
[----:B------:R-:W4:Y:S01]  /*410f0*/  LDL.LU R155, [R1+0xff8] ;  /* 0x000ff800019b7983 */ /* 0x000f220000300800 */
[----:B------:R-:W-:-:S03]  /*41100*/  PRMT R130, R221, 0x4210, R138 ;  /* 0x00004210dd827816 */ /* 0x000fc6000000008a */
[----:B------:R-:W4:Y:S04]  /*41110*/  LDL.LU R161, [R1+0x10d0] ;  /* 0x0010d00001a17983 */ /* 0x000f280000300800 */
[----:B------:R-:W4:Y:S01]  /*41120*/  LDL.LU R163, [R1+0x10cc] ;  /* 0x0010cc0001a37983 */ /* 0x000f220000300800 */
[----:B------:R-:W-:-:S03]  /*41130*/  LOP3.LUT R145, R170, 0xffff, RZ, 0xc0, !PT ;  /* 0x0000ffffaa917812 */ /* 0x000fc600078ec0ff */
[----:B------:R-:W4:Y:S04]  /*41140*/  LDL.LU R171, [R1+0x10c8] ;  /* 0x0010c80001ab7983 */ /* 0x000f280000300800 */
[----:B------:R-:W4:Y:S04]  /*41150*/  LDL.LU R221, [R1+0x1064] ;  /* 0x0010640001dd7983 */ /* 0x000f280000300800 */
        /* <DEDUP_REMOVED lines=11> */
[----:B------:R-:W-:-:S05]  /*41210*/  PRMT R123, R147, 0x4210, R131 ;  /* 0x00004210937b7816 */ /* 0x000fca0000000083 */
        /* <DEDUP_REMOVED lines=9> */
[----:B------:R-:W-:-:S02]  /*412b0*/  LOP3.LUT R144, R146, 0xffff, RZ, 0xc0, !PT ;  /* 0x0000ffff92907812 */ /* 0x000fc400078ec0ff */
[----:B------:R-:W-:Y:S02]  /*412c0*/  LOP3.LUT R146, R252, 0xffff, RZ, 0xc0, !PT ;  /* 0x0000fffffc927812 */ /* 0x000fe400078ec0ff */
[----:B------:R-:W-:Y:S02]  /*412d0*/  PRMT R133, R133, 0x5210, R136 ;  /* 0x0000521085857816 */ /* 0x000fe40000000088 */
[----:B--2---:R-:W-:Y:S01]  /*412e0*/  LOP3.LUT R147, R218, 0xffff, RZ, 0xc0, !PT ;  /* 0x0000ffffda937812 */ /* 0x004fe200078ec0ff */
[----:B------:R-:W2:Y:S01]  /*412f0*/  LDL.LU R252, [R1+0x1018] ;  /* 0x0010180001fc7983 */ /* 0x000ea20000300800 */
[----:B------:R-:W-:Y:S02]  /*41300*/  PRMT R132, R132, 0x5210, R137 ;  /* 0x0000521084847816 */ /* 0x000fe40000000089 */
[----:B------:R-:W-:Y:S01]  /*41310*/  PRMT R134, R134, 0x5210, R138 ;  /* 0x0000521086867816 */ /* 0x000fe2000000008a */
[----:B------:R-:W2:Y:S04]  /*41320*/  LDL.LU R218, [R1+0x1014] ;  /* 0x0010140001da7983 */ /* 0x000ea80000300800 */
[----:B------:R-:W1:Y:S01]  /*41330*/  LDS.128 R124, [R2] ;  /* 0x00000000027c7984 */ /* 0x000e620000000c00 */
[----:B---3--:R-:W-:-:S02]  /*41340*/  PRMT R136, R220, 0x4210, R144 ;  /* 0x00004210dc887816 */ /* 0x008fc40000000090 */
[----:B----4-:R-:W-:Y:S01]  /*41350*/  PRMT R137, R217, 0x4210, R146 ;  /* 0x00004210d9897816 */ /* 0x010fe20000000092 */
[----:B------:R-:W3:Y:S01]  /*41360*/  LDL.LU R220, [R1+0x10dc] ;  /* 0x0010dc0001dc7983 */ /* 0x000ee20000300800 */
[----:B------:R-:W-:-:S03]  /*41370*/  PRMT R138, R216, 0x4210, R145 ;  /* 0x00004210d88a7816 */ /* 0x000fc60000000091 */
[----:B------:R-:W4:Y:S01]  /*41380*/  LDL.LU R217, [R1+0x10d8] ;  /* 0x0010d80001d97983 */ /* 0x000f220000300800 */
[--C-:B------:R-:W-:Y:S01]  /*41390*/  PRMT R131, R160, 0x4210, R139.reuse ;  /* 0x00004210a0837816 */ /* 0x100fe2000000008b */
[----:B------:R-:W-:Y:S06]  /*413a0*/  BAR.SYNC.DEFER_BLOCKING 0x0 ;  /* 0x0000000000007b1d */ /* 0x000fec0000010000 */
[----:B------:R-:W3:Y:S04]  /*413b0*/  LDL.LU R216, [R1+0x10d4] ;  /* 0x0010d40001d87983 */ /* 0x000ee80000300800 */
[----:B------:R-:W-:Y:S01]  /*413c0*/  STSM.16.M88.4 [R4], R128 ;  /* 0x0000008004007844 */ /* 0x000fe20000000200 */
[----:B------:R-:W-:Y:S01]  /*413d0*/  BAR.SYNC.DEFER_BLOCKING 0x0 ;  /* 0x0000000000007b1d */ /* 0x000fe20000010000 */
[----:B------:R-:W-:-:S02]  /*413e0*/  PRMT R135, R135, 0x5210, R139 ;  /* 0x0000521087877816 */ /* 0x000fc4000000008b */
[----:B------:R-:W-:Y:S02]  /*413f0*/  LOP3.LUT R155, R155, 0xffff, RZ, 0xc0, !PT ;  /* 0x0000ffff9b9b7812 */ /* 0x000fe400078ec0ff */
[--C-:B------:R-:W-:Y:S02]  /*41400*/  PRMT R139, R154, 0x4210, R147.reuse ;  /* 0x000042109a8b7816 */ /* 0x100fe40000000093 */
[----:B------:R-:W-:Y:S02]  /*41410*/  LOP3.LUT R154, R169, 0xffff, RZ, 0xc0, !PT ;  /* 0x0000ffffa99a7812 */ /* 0x000fe400078ec0ff */
[----:B------:R-:W-:Y:S01]  /*41420*/  PRMT R143, R143, 0x5210, R147 ;  /* 0x000052108f8f7816 */ /* 0x000fe20000000093 */
[----:B------:R-:W3:Y:S01]  /*41430*/  LDL.LU R169, [R1+0x1070] ;  /* 0x0010700001a97983 */ /* 0x000ee20000300800 */
[----:B------:R-:W-:Y:S02]  /*41440*/  PRMT R147, R162, 0x4210, R155 ;  /* 0x00004210a2937816 */ /* 0x000fe4000000009b */
[----:B------:R-:W-:-:S02]  /*41450*/  PRMT R141, R141, 0x5210, R146 ;  /* 0x000052108d8d7816 */ /* 0x000fc40000000092 */
[----:B------:R-:W-:Y:S02]  /*41460*/  LOP3.LUT R162, R170, 0xffff, RZ, 0xc0, !PT ;  /* 0x0000ffffaaa27812 */ /* 0x000fe400078ec0ff */
[----:B------:R-:W-:Y:S01]  /*41470*/  PRMT R146, R171, 0x4210, R154 ;  /* 0x00004210ab927816 */ /* 0x000fe2000000009a */
[----:B------:R-:W3:Y:S04]  /*41480*/  LDL.LU R170, [R1+0x1028] ;  /* 0x0010280001aa7983 */ /* 0x000ee80000300800 */
[----:B------:R-:W3:Y:S04]  /*41490*/  LDL.LU R171, [R1+0x1024] ;  /* 0x0010240001ab7983 */ /* 0x000ee80000300800 */
[----:B------:R-:W1:Y:S01]  /*414a0*/  LDS.128 R128, [R2] ;  /* 0x0000000002807984 */ /* 0x000e620000000c00 */
        /* <DEDUP_REMOVED lines=10> */
[----:B------:R-:W-:Y:S06]  /*41550*/  BAR.SYNC.DEFER_BLOCKING 0x0 ;  /* 0x0000000000007b1d */ /* 0x000fec0000010000 */
[----:B------:R-:W-:Y:S02]  /*41560*/  STSM.16.M88.4 [R4], R140 ;  /* 0x0000008c04007844 */ /* 0x000fe40000000200 */
[----:B------:R-:W-:Y:S01]  /*41570*/  BAR.SYNC.DEFER_BLOCKING 0x0 ;  /* 0x0000000000007b1d */ /* 0x000fe20000010000 */
[----:B------:R-:W-:-:S02]  /*41580*/  LOP3.LUT R153, R153, 0xffff, RZ, 0xc0, !PT ;  /* 0x0000ffff99997812 */ /* 0x000fc400078ec0ff */
[----:B------:R-:W-:-:S03]  /*41590*/  LOP3.LUT R152, R152, 0xffff, RZ, 0xc0, !PT ;  /* 0x0000ffff98987812 */ /* 0x000fc600078ec0ff */
[----:B------:R-:W1:Y:S01]  /*415a0*/  LDS.128 R140, [R2] ;  /* 0x00000000028c7984 */ /* 0x000e620000000c00 */
[----:B------:R-:W-:Y:S02]  /*415b0*/  PRMT R144, R161, 0x4210, R153 ;  /* 0x00004210a1907816 */ /* 0x000fe40000000099 */
[--C-:B------:R-:W-:Y:S01]  /*415c0*/  PRMT R145, R163, 0x4210, R152.reuse ;  /* 0x00004210a3917816 */ /* 0x100fe20000000098 */
[----:B------:R-:W-:Y:S06]  /*415d0*/  BAR.SYNC.DEFER_BLOCKING 0x0 ;  /* 0x0000000000007b1d */ /* 0x000fec0000010000 */
[----:B------:R-:W-:Y:S02]  /*415e0*/  STSM.16.M88.4 [R4], R144 ;  /* 0x0000009004007844 */ /* 0x000fe40000000200 */
[----:B------:R-:W-:Y:S01]  /*415f0*/  BAR.SYNC.DEFER_BLOCKING 0x0 ;  /* 0x0000000000007b1d */ /* 0x000fe20000010000 */
[----:B------:R-:W-:-:S02]  /*41600*/  PRMT R149, R149, 0x5210, R152 ;  /* 0x0000521095957816 */ /* 0x000fc40000000098 */
[----:B------:R-:W-:-:S03]  /*41610*/  PRMT R148, R148, 0x5210, R153 ;  /* 0x0000521094947816 */ /* 0x000fc60000000099 */
[----:B------:R-:W1:Y:S01]  /*41620*/  LDS.128 R144, [R2] ;  /* 0x0000000002907984 */ /* 0x000e620000000c00 */
[----:B------:R-:W-:Y:S02]  /*41630*/  PRMT R150, R150, 0x5210, R154 ;  /* 0x0000521096967816 */ /* 0x000fe4000000009a */
[----:B------:R-:W-:Y:S01]  /*41640*/  PRMT R151, R151, 0x5210, R155 ;  /* 0x0000521097977816 */ /* 0x000fe2000000009b */
[----:B------:R-:W-:Y:S06]  /*41650*/  BAR.SYNC.DEFER_BLOCKING 0x0 ;  /* 0x0000000000007b1d */ /* 0x000fec0000010000 */
[----:B------:R-:W-:Y:S02]  /*41660*/  STSM.16.M88.4 [R4], R148 ;  /* 0x0000009404007844 */ /* 0x000fe40000000200 */
[----:B------:R-:W-:Y:S01]  /*41670*/  BAR.SYNC.DEFER_BLOCKING 0x0 ;  /* 0x0000000000007b1d */ /* 0x000fe20000010000 */
[----:B--2---:R-:W-:-:S02]  /*41680*/  LOP3.LUT R161, R252, 0xffff, RZ, 0xc0, !PT ;  /* 0x0000fffffca17812 */ /* 0x004fc400078ec0ff */
[----:B------:R-:W-:Y:S02]  /*41690*/  LOP3.LUT R160, R221, 0xffff, RZ, 0xc0, !PT ;  /* 0x0000ffffdda07812 */ /* 0x000fe400078ec0ff */
[----:B------:R-:W-:Y:S02]  /*416a0*/  LOP3.LUT R163, R218, 0xffff, RZ, 0xc0, !PT ;  /* 0x0000ffffdaa37812 */ /* 0x000fe400078ec0ff */
[----:B----4-:R-:W-:Y:S01]  /*416b0*/  PRMT R153, R217, 0x4210, R162 ;  /* 0x00004210d9997816 */ /* 0x010fe200000000a2 */
[----:B------:R-:W2:Y:S01]  /*416c0*/  LDS.128 R148, [R2] ;  /* 0x0000000002947984 */ /* 0x000ea20000000c00 */
[----:B---3--:R-:W-:-:S03]  /*416d0*/  PRMT R154, R216, 0x4210, R161 ;  /* 0x00004210d89a7816 */ /* 0x008fc600000000a1 */
[----:B------:R-:W3:Y:S01]  /*416e0*/  LDL.LU R217, [R1+0x1078] ;  /* 0x0010780001d97983 */ /* 0x000ee20000300800 */
[----:B------:R-:W-:Y:S02]  /*416f0*/  PRMT R152, R220, 0x4210, R160 ;  /* 0x00004210dc987816 */ /* 0x000fe400000000a0 */
[----:B------:R-:W-:Y:S01]  /*41700*/  PRMT R155, R168, 0x4210, R163 ;  /* 0x00004210a89b7816 */ /* 0x000fe200000000a3 */
[----:B------:R-:W-:Y:S06]  /*41710*/  BAR.SYNC.DEFER_BLOCKING 0x0 ;  /* 0x0000000000007b1d */ /* 0x000fec0000010000 */
[----:B------:R-:W4:Y:S04]  /*41720*/  LDL.LU R216, [R1+0x1040] ;  /* 0x0010400001d87983 */ /* 0x000f280000300800 */
[----:B------:R-:W2:Y:S04]  /*41730*/  LDL.LU R218, [R1+0x103c] ;  /* 0x00103c0001da7983 */ /* 0x000ea80000300800 */
[----:B------:R-:W3:Y:S04]  /*41740*/  LDL.LU R221, [R1+0x10f4] ;  /* 0x0010f40001dd7983 */ /* 0x000ee80000300800 */
[----:B------:R-:W2:Y:S04]  /*41750*/  LDL.LU R252, [R1+0x10f0] ;  /* 0x0010f00001fc7983 */ /* 0x000ea80000300800 */
[----:B------:R-:W2:Y:S04]  /*41760*/  LDL.LU R220, [R1+0x10ec] ;  /* 0x0010ec0001dc7983 */ /* 0x000ea80000300800 */
[----:B------:R-:W4:Y:S04]  /*41770*/  LDL.LU R168, [R1+0x106c] ;  /* 0x00106c0001a87983 */ /* 0x000f280000300800 */
[----:B------:R0:W-:Y:S04]  /*41780*/  STSM.16.M88.4 [R4], R152 ;  /* 0x0000009804007844 */ /* 0x0001e80000000200 */
[----:B0-----:R-:W3:Y:S04]  /*41790*/  LDL.LU R153, [R1+0x10e8] ;  /* 0x0010e80001997983 */ /* 0x001ee80000300800 */
[----:B------:R-:W2:Y:S04]  /*417a0*/  LDL.LU R154, [R1+0x10e4] ;  /* 0x0010e400019a7983 */ /* 0x000ea80000300800 */
[----:B------:R-:W2:Y:S01]  /*417b0*/  LDL.LU R155, [R1+0x10e0] ;  /* 0x0010e000019b7983 */ /* 0x000ea20000300800 */
[----:B------:R-:W-:-:S02]  /*417c0*/  LOP3.LUT R171, R171, 0xffff, RZ, 0xc0, !PT ;  /* 0x0000ffffabab7812 */ /* 0x000fc400078ec0ff */
[----:B------:R-:W-:Y:S02]  /*417d0*/  PRMT R159, R159, 0x5210, R163 ;  /* 0x000052109f9f7816 */ /* 0x000fe400000000a3 */
[----:B------:R-:W-:Y:S02]  /*417e0*/  PRMT R163, R195, 0x4210, R171 ;  /* 0x00004210c3a37816 */ /* 0x000fe400000000ab */
[----:B------:R-:W2:Y:S01]  /*417f0*/  LDL.LU R195, [R1+0x107c] ;  /* 0x00107c0001c37983 */ /* 0x000ea20000300800 */
[----:B------:R-:W-:Y:S02]  /*41800*/  LOP3.LUT R169, R169, 0xffff, RZ, 0xc0, !PT ;  /* 0x0000ffffa9a97812 */ /* 0x000fe400078ec0ff */
[----:B------:R-:W-:Y:S02]  /*41810*/  LOP3.LUT R170, R170, 0xffff, RZ, 0xc0, !PT ;  /* 0x0000ffffaaaa7812 */ /* 0x000fe400078ec0ff */
[----:B------:R-:W-:Y:S02]  /*41820*/  PRMT R156, R156, 0x5210, R160 ;  /* 0x000052109c9c7816 */ /* 0x000fe400000000a0 */
[----:B------:R-:W-:-:S02]  /*41830*/  PRMT R158, R158, 0x5210, R161 ;  /* 0x000052109e9e7816 */ /* 0x000fc400000000a1 */
[----:B------:R-:W-:Y:S01]  /*41840*/  PRMT R157, R157, 0x5210, R162 ;  /* 0x000052109d9d7816 */ /* 0x000fe200000000a2 */
[----:B------:R-:W-:Y:S01]  /*41850*/  BAR.SYNC.DEFER_BLOCKING 0x0 ;  /* 0x0000000000007b1d */ /* 0x000fe20000010000 */
[----:B------:R-:W-:Y:S02]  /*41860*/  PRMT R166, R166, 0x5210, R170 ;  /* 0x00005210a6a67816 */ /* 0x000fe400000000aa */
[----:B------:R-:W-:Y:S02]  /*41870*/  PRMT R164, R164, 0x5210, R169 ;  /* 0x00005210a4a47816 */ /* 0x000fe400000000a9 */
[----:B------:R-:W-:Y:S02]  /*41880*/  PRMT R167, R167, 0x5210, R171 ;  /* 0x00005210a7a77816 */ /* 0x000fe400000000ab */
[----:B----4-:R-:W-:Y:S02]  /*41890*/  LOP3.LUT R168, R168, 0xffff, RZ, 0xc0, !PT ;  /* 0x0000ffffa8a87812 */ /* 0x010fe400078ec0ff */
[----:B---3--:R-:W-:-:S02]  /*418a0*/  PRMT R160, R153, 0x4210, R169 ;  /* 0x0000421099a07816 */ /* 0x008fc400000000a9 */
[----:B--2---:R-:W-:Y:S02]  /*418b0*/  PRMT R161, R154, 0x4210, R168 ;  /* 0x000042109aa17816 */ /* 0x004fe400000000a8 */
[----:B------:R-:W-:Y:S02]  /*418c0*/  PRMT R162, R155, 0x4210, R170 ;  /* 0x000042109ba27816 */ /* 0x000fe400000000aa */
[----:B------:R-:W0:Y:S01]  /*418d0*/  LDS.128 R152, [R2] ;  /* 0x0000000002987984 */ /* 0x000e220000000c00 */
[----:B------:R-:W-:Y:S01]  /*418e0*/  BAR.SYNC.DEFER_BLOCKING 0x0 ;  /* 0x0000000000007b1d */ /* 0x000fe20000010000 */
[----:B------:R-:W-:Y:S02]  /*418f0*/  LOP3.LUT R195, R195, 0xffff, RZ, 0xc0, !PT ;  /* 0x0000ffffc3c37812 */ /* 0x000fe400078ec0ff */
[----:B------:R-:W-:Y:S02]  /*41900*/  LOP3.LUT R216, R216, 0xffff, RZ, 0xc0, !PT ;  /* 0x0000ffffd8d87812 */ /* 0x000fe400078ec0ff */
[----:B------:R-:W-:-:S02]  /*41910*/  PRMT R165, R165, 0x5210, R168 ;  /* 0x00005210a5a57816 */ /* 0x000fc400000000a8 */
[----:B------:R-:W-:Y:S02]  /*41920*/  PRMT R168, R221, 0x4210, R195 ;  /* 0x00004210dda87816 */ /* 0x000fe400000000c3 */
[----:B------:R-:W-:Y:S02]  /*41930*/  PRMT R170, R220, 0x4210, R216 ;  /* 0x00004210dcaa7816 */ /* 0x000fe400000000d8 */
[----:B------:R-:W2:Y:S04]  /*41940*/  LDL.LU.64 R220, [R1+0x1c8] ;  /* 0x0001c80001dc7983 */ /* 0x000ea80000300a00 */
[----:B------:R-:W-:Y:S01]  /*41950*/  STSM.16.M88.4 [R4], R156 ;  /* 0x0000009c04007844 */ /* 0x000fe20000000200 */
[----:B------:R-:W-:Y:S06]  /*41960*/  BAR.SYNC.DEFER_BLOCKING 0x0 ;  /* 0x0000000000007b1d */ /* 0x000fec0000010000 */
[----:B------:R-:W3:Y:S02]  /*41970*/  LDS.128 R156, [R2] ;  /* 0x00000000029c7984 */ /* 0x000ee40000000c00 */
[----:B------:R-:W-:Y:S06]  /*41980*/  BAR.SYNC.DEFER_BLOCKING 0x0 ;  /* 0x0000000000007b1d */ /* 0x000fec0000010000 */
[----:B------:R-:W-:Y:S02]  /*41990*/  STSM.16.M88.4 [R4], R160 ;  /* 0x000000a004007844 */ /* 0x000fe40000000200 */
[----:B------:R-:W-:Y:S06]  /*419a0*/  BAR.SYNC.DEFER_BLOCKING 0x0 ;  /* 0x0000000000007b1d */ /* 0x000fec0000010000 */
[----:B------:R-:W4:Y:S02]  /*419b0*/  LDS.128 R160, [R2] ;  /* 0x0000000002a07984 */ /* 0x000f240000000c00 */
[----:B------:R-:W-:Y:S06]  /*419c0*/  BAR.SYNC.DEFER_BLOCKING 0x0 ;  /* 0x0000000000007b1d */ /* 0x000fec0000010000 */
[----:B------:R-:W-:Y:S02]  /*419d0*/  STSM.16.M88.4 [R4], R164 ;  /* 0x000000a404007844 */ /* 0x000fe40000000200 */
[----:B------:R-:W-:Y:S01]  /*419e0*/  BAR.SYNC.DEFER_BLOCKING 0x0 ;  /* 0x0000000000007b1d */ /* 0x000fe20000010000 */
[----:B------:R-:W-:-:S02]  /*419f0*/  LOP3.LUT R217, R217, 0xffff, RZ, 0xc0, !PT ;  /* 0x0000ffffd9d97812 */ /* 0x000fc400078ec0ff */
[----:B------:R-:W-:-:S03]  /*41a00*/  LOP3.LUT R218, R218, 0xffff, RZ, 0xc0, !PT ;  /* 0x0000ffffdada7812 */ /* 0x000fc600078ec0ff */
[----:B------:R-:W4:Y:S01]  /*41a10*/  LDS.128 R164, [R2] ;  /* 0x0000000002a47984 */ /* 0x000f220000000c00 */
[----:B------:R-:W-:Y:S02]  /*41a20*/  PRMT R169, R252, 0x4210, R217 ;  /* 0x00004210fca97816 */ /* 0x000fe400000000d9 */
[----:B------:R-:W-:Y:S01]  /*41a30*/  PRMT R171, R219, 0x4210, R218 ;  /* 0x00004210dbab7816 */ /* 0x000fe200000000da */
[----:B------:R-:W-:Y:S06]  /*41a40*/  BAR.SYNC.DEFER_BLOCKING 0x0 ;  /* 0x0000000000007b1d */ /* 0x000fec0000010000 */
[----:B------:R1:W-:Y:S02]  /*41a50*/  STSM.16.M88.4 [R4], R168 ;  /* 0x000000a804007844 */ /* 0x0003e40000000200 */
[----:B-1----:R-:W-:-:S02]  /*41a60*/  PRMT R168, R175, 0x5210, R195 ;  /* 0x00005210afa87816 */ /* 0x002fc400000000c3 */
[----:B------:R-:W-:Y:S02]  /*41a70*/  PRMT R170, R174, 0x5210, R216 ;  /* 0x00005210aeaa7816 */ /* 0x000fe400000000d8 */
[----:B------:R-:W-:Y:S02]  /*41a80*/  PRMT R169, R173, 0x5210, R217 ;  /* 0x00005210ada97816 */ /* 0x000fe400000000d9 */
[----:B------:R-:W-:Y:S01]  /*41a90*/  PRMT R171, R172, 0x5210, R218 ;  /* 0x00005210acab7816 */ /* 0x000fe200000000da */
[----:B------:R-:W-:Y:S01]  /*41aa0*/  BAR.SYNC.DEFER_BLOCKING 0x0 ;  /* 0x0000000000007b1d */ /* 0x000fe20000010000 */
[----:B------:R-:W-:-:S05]  /*41ab0*/  PRMT R195, R64, 0x7770, RZ ;  /* 0x0000777040c37816 */ /* 0x000fca00000000ff */
[----:B------:R-:W3:Y:S04]  /*41ac0*/  LDL.LU.64 R216, [R1+0x1a0] ;  /* 0x0001a00001d87983 */ /* 0x000ee80000300a00 */
[----:B------:R-:W4:Y:S04]  /*41ad0*/  LDL.LU.64 R218, [R1+0x1a8] ;  /* 0x0001a80001da7983 */ /* 0x000f280000300a00 */
[----:B------:R-:W1:Y:S01]  /*41ae0*/  LDS.128 R172, [R2] ;  /* 0x0000000002ac7984 */ /* 0x000e620000000c00 */
[----:B------:R-:W-:Y:S06]  /*41af0*/  BAR.SYNC.DEFER_BLOCKING 0x0 ;  /* 0x0000000000007b1d */ /* 0x000fec0000010000 */
[----:B------:R0:W-:Y:S02]  /*41b00*/  STSM.16.M88.4 [R4], R168 ;  /* 0x000000a804007844 */ /* 0x0001e40000000200 */
[----:B------:R-:W-:Y:S01]  /*41b10*/  BAR.SYNC.DEFER_BLOCKING 0x0 ;  /* 0x0000000000007b1d */ /* 0x000fe20000010000 */
[----:B0-----:R-:W-:-:S05]  /*41b20*/  PRMT R168, R64, 0x7771, RZ ;  /* 0x0000777140a87816 */ /* 0x001fca00000000ff */
[----:B------:R-:W3:Y:S04]  /*41b30*/  LDL.LU.64 R170, [R1+0x1b0] ;  /* 0x0001b00001aa7983 */ /* 0x000ee80000300a00 */
[----:B------:R0:W-:Y:S01]  /*41b40*/  @P0 STG.E.U8 desc[UR56][R200.64], R195 ;  /* 0x000000c3c8000986 */ /* 0x0001e2000c101138 */
[----:B------:R-:W-:-:S03]  /*41b50*/  LOP3.LUT P0, RZ, R194, 0x80, RZ, 0xc0, !PT ;  /* 0x00000080c2ff7812 */ /* 0x000fc6000780c0ff */
[----:B0-----:R-:W4:Y:S10]  /*41b60*/  LDL.LU.64 R200, [R1+0x1b8] ;  /* 0x0001b80001c87983 */ /* 0x001f340000300a00 */
[----:B------:R0:W-:Y:S01]  /*41b70*/  @P0 STG.E.U8 desc[UR56][R198.64], R168 ;  /* 0x000000a8c6000986 */ /* 0x0001e2000c101138 */
[----:B------:R-:W-:-:S02]  /*41b80*/  LOP3.LUT P0, RZ, R194, 0x40, RZ, 0xc0, !PT ;  /* 0x00000040c2ff7812 */ /* 0x000fc4000780c0ff */
[----:B0-----:R-:W-:Y:S01]  /*41b90*/  PRMT R168, R64, 0x7772, RZ ;  /* 0x0000777240a87816 */ /* 0x001fe200000000ff */
[----:B------:R-:W3:Y:S10]  /*41ba0*/  LDL.LU.64 R198, [R1+0x1c0] ;  /* 0x0001c00001c67983 */ /* 0x000ef40000300a00 */
[----:B------:R-:W-:Y:S01]  /*41bb0*/  @P0 STG.E.U8 desc[UR56][R196.64], R168 ;  /* 0x000000a8c4000986 */ /* 0x000fe2000c101138 */
[----:B------:R-:W-:-:S02]  /*41bc0*/  LOP3.LUT P0, RZ, R194, 0x20, RZ, 0xc0, !PT ;  /* 0x00000020c2ff7812 */ /* 0x000fc4000780c0ff */
[----:B------:R-:W-:-:S11]  /*41bd0*/  PRMT R64, R64, 0x7773, RZ ;  /* 0x0000777340407816 */ /* 0x000fd600000000ff */
[----:B------:R0:W-:Y:S02]  /*41be0*/  @P0 STG.E.U8 desc[UR56][R190.64], R64 ;  /* 0x00000040be000986 */ /* 0x0001e4000c101138 */
[----:B0-----:R-:W-:-:S05]  /*41bf0*/  PRMT R64, R60, 0x7770, RZ ;  /* 0x000077703c407816 */ /* 0x001fca00000000ff */
[----:B------:R0:W-:Y:S02]  /*41c00*/  @P6 STG.E.U8 desc[UR56][R188.64], R64 ;  /* 0x00000040bc006986 */ /* 0x0001e4000c101138 */
[----:B0-----:R-:W-:-:S05]  /*41c10*/  PRMT R64, R60, 0x7771, RZ ;  /* 0x000077713c407816 */ /* 0x001fca00000000ff */
[----:B------:R0:W-:Y:S01]  /*41c20*/  @P5 STG.E.U8 desc[UR56][R186.64], R64 ;  /* 0x00000040ba005986 */ /* 0x0001e2000c101138 */
[----:B------:R-:W-:Y:S02]  /*41c30*/  LOP3.LUT P0, RZ, R194, 0x10, RZ, 0xc0, !PT ;  /* 0x00000010c2ff7812 */ /* 0x000fe4000780c0ff */
[C---:B0-----:R-:W-:Y:S02]  /*41c40*/  PRMT R64, R60.reuse, 0x7772, RZ ;  /* 0x000077723c407816 */ /* 0x041fe400000000ff */
[----:B------:R-:W-:-:S03]  /*41c50*/  PRMT R60, R60, 0x7773, RZ ;  /* 0x000077733c3c7816 */ /* 0x000fc600000000ff */
[----:B------:R-:W-:Y:S04]  /*41c60*/  @P4 STG.E.U8 desc[UR56][R184.64], R64 ;  /* 0x00000040b8004986 */ /* 0x000fe8000c101138 */
[----:B------:R0:W-:Y:S01]  /*41c70*/  @P3 STG.E.U8 desc[UR56][R182.64], R60 ;  /* 0x0000003cb6003986 */ /* 0x0001e2000c101138 */
[----:B------:R-:W-:Y:S02]  /*41c80*/  LOP3.LUT P3, RZ, R7, 0x1000, RZ, 0xc0, !PT ;  /* 0x0000100007ff7812 */ /* 0x000fe4000786c0ff */
[----:B0-----:R-:W-:-:S05]  /*41c90*/  PRMT R60, R65, 0x7770, RZ ;  /* 0x00007770413c7816 */ /* 0x001fca00000000ff */
[----:B------:R0:W-:Y:S02]  /*41ca0*/  @P2 STG.E.U8 desc[UR56][R180.64], R60 ;  /* 0x0000003cb4002986 */ /* 0x0001e4000c101138 */
[----:B0-----:R-:W-:-:S05]  /*41cb0*/  PRMT R60, R65, 0x7771, RZ ;  /* 0x00007771413c7816 */ /* 0x001fca00000000ff */
[----:B------:R0:W-:Y:S02]  /*41cc0*/  @P1 STG.E.U8 desc[UR56][R178.64], R60 ;  /* 0x0000003cb2001986 */ /* 0x0001e4000c101138 */
[C---:B0-----:R-:W-:Y:S02]  /*41cd0*/  PRMT R60, R65.reuse, 0x7772, RZ ;  /* 0x00007772413c7816 */ /* 0x041fe400000000ff */
[----:B------:R-:W-:-:S03]  /*41ce0*/  PRMT R65, R65, 0x7773, RZ ;  /* 0x0000777341417816 */ /* 0x000fc600000000ff */
[----:B------:R-:W-:Y:S04]  /*41cf0*/  @P0 STG.E.U8 desc[UR56][R176.64], R60 ;  /* 0x0000003cb0000986 */ /* 0x000fe8000c101138 */
[----:B--2---:R0:W-:Y:S04]  /*41d00*/  @P3 STG.E.U8 desc[UR56][R220.64], R65 ;  /* 0x00000041dc003986 */ /* 0x0041e8000c101138 */
[----:B0-----:R-:W2:Y:S01]  /*41d10*/  LDL.LU.64 R220, [R1+0x198] ;  /* 0x0001980001dc7983 */ /* 0x001ea20000300a00 */
[----:B------:R-:W-:Y:S02]  /*41d20*/  LOP3.LUT P6, RZ, R193, 0x10000000, RZ, 0xc0, !PT ;  /* 0x10000000c1ff7812 */ /* 0x000fe400078cc0ff */
[----:B------:R-:W-:Y:S01]  /*41d30*/  LOP3.LUT R4, R4, 0xefffffff, RZ, 0xc0, !PT ;  /* 0xefffffff04047812 */ /* 0x000fe200078ec0ff */
[----:B------:R-:W2:Y:S01]  /*41d40*/  LDL.LU.64 R184, [R1+0x190] ;  /* 0x0001900001b87983 */ /* 0x000ea20000300a00 */
[----:B------:R-:W-:-:S03]  /*41d50*/  LOP3.LUT R194, R194, 0xfffffffe, RZ, 0xc0, !PT ;  /* 0xfffffffec2c27812 */ /* 0x000fc600078ec0ff */
[----:B------:R-:W2:Y:S04]  /*41d60*/  LDL.LU.64 R186, [R1+0x188] ;  /* 0x0001880001ba7983 */ /* 0x000ea80000300a00 */
[----:B------:R-:W2:Y:S02]  /*41d70*/  LDL.LU.64 R188, [R1+0x180] ;  /* 0x0001800001bc7983 */ /* 0x000ea40000300a00 */
[----:B------:R-:W-:Y:S02]  /*41d80*/  @P6 LOP3.LUT R4, R4, 0x10000000, RZ, 0xfc, !PT ;  /* 0x1000000004046812 */ /* 0x000fe400078efcff */
[----:B------:R-:W-:Y:S01]  /*41d90*/  LOP3.LUT P6, RZ, R193, 0x20000000, RZ, 0xc0, !PT ;  /* 0x20000000c1ff7812 */ /* 0x000fe200078cc0ff */
[----:B------:R-:W2:Y:S01]  /*41da0*/  LDL.LU.64 R190, [R1+0x178] ;  /* 0x0001780001be7983 */ /* 0x000ea20000300a00 */
[----:B------:R-:W-:-:S02]  /*41db0*/  LOP3.LUT R4, R4, 0xdfffffff, RZ, 0xc0, !PT ;  /* 0xdfffffff04047812 */ /* 0x000fc400078ec0ff */
[C---:B------:R-:W-:Y:S01]  /*41dc0*/  LOP3.LUT P2, RZ, R7.reuse, 0x80, RZ, 0xc0, !PT ;  /* 0x0000008007ff7812 */ /* 0x040fe2000784c0ff */
[----:B------:R-:W2:Y:S01]  /*41dd0*/  LDL.LU.64 R168, [R1+0x170] ;  /* 0x0001700001a87983 */ /* 0x000ea20000300a00 */
[----:B------:R-:W-:Y:S02]  /*41de0*/  LOP3.LUT P1, RZ, R7, 0x40, RZ, 0xc0, !PT ;  /* 0x0000004007ff7812 */ /* 0x000fe4000782c0ff */
[----:B------:R-:W-:Y:S01]  /*41df0*/  PRMT R60, R61, 0x7770, RZ ;  /* 0x000077703d3c7816 */ /* 0x000fe200000000ff */
[----:B------:R-:W2:Y:S04]  /*41e00*/  LDL.LU.64 R196, [R1+0x168] ;  /* 0x0001680001c47983 */ /* 0x000ea80000300a00 */
[----:B------:R-:W-:Y:S02]  /*41e10*/  @P6 LOP3.LUT R4, R4, 0x20000000, RZ, 0xfc, !PT ;  /* 0x2000000004046812 */ /* 0x000fe400078efcff */
[----:B------:R-:W-:-:S02]  /*41e20*/  LOP3.LUT P6, RZ, R193, 0x40000000, RZ, 0xc0, !PT ;  /* 0x40000000c1ff7812 */ /* 0x000fc400078cc0ff */
[----:B------:R-:W-:-:S11]  /*41e30*/  LOP3.LUT R4, R4, 0xbfffffff, RZ, 0xc0, !PT ;  /* 0xbfffffff04047812 */ /* 0x000fd600078ec0ff */
[----:B------:R-:W-:Y:S02]  /*41e40*/  @P6 LOP3.LUT R4, R4, 0x40000000, RZ, 0xfc, !PT ;  /* 0x4000000004046812 */ /* 0x000fe400078efcff */
[----:B------:R-:W-:Y:S02]  /*41e50*/  LOP3.LUT P6, RZ, R193, 0x80000000, RZ, 0xc0, !PT ;  /* 0x80000000c1ff7812 */ /* 0x000fe400078cc0ff */
[----:B------:R-:W-:-:S11]  /*41e60*/  LOP3.LUT R4, R4, 0x7fffffff, RZ, 0xc0, !PT ;  /* 0x7fffffff04047812 */ /* 0x000fd600078ec0ff */
[----:B------:R-:W-:Y:S02]  /*41e70*/  @P6 LOP3.LUT R4, R4, 0x80000000, RZ, 0xfc, !PT ;  /* 0x8000000004046812 */ /* 0x000fe400078efcff */
        /* <DEDUP_REMOVED lines=10> */
[----:B------:R-:W-:-:S09]  /*41f20*/  LOP3.LUT P0, RZ, R7, 0x20, RZ, 0xc0, !PT ;  /* 0x0000002007ff7812 */ /* 0x000fd2000780c0ff */
[----:B------:R-:W-:Y:S02]  /*41f30*/  @P6 LOP3.LUT R194, R194, 0x8, RZ, 0xfc, !PT ;  /* 0x00000008c2c26812 */ /* 0x000fe400078efcff */
[----:B------:R-:W-:Y:S01]  /*41f40*/  LOP3.LUT P6, RZ, R7, 0x10, RZ, 0xc0, !PT ;  /* 0x0000001007ff7812 */ /* 0x000fe200078cc0ff */
[----:B---3--:R0:W-:Y:S02]  /*41f50*/  @P2 STG.E.U8 desc[UR56][R198.64], R60 ;  /* 0x0000003cc6002986 */ /* 0x0081e4000c101138 */
[C---:B0-----:R-:W-:Y:S02]  /*41f60*/  PRMT R60, R61.reuse, 0x7771, RZ ;  /* 0x000077713d3c7816 */ /* 0x041fe400000000ff */
[----:B------:R-:W3:Y:S04]  /*41f70*/  LDL.LU.64 R198, [R1+0x160] ;  /* 0x0001600001c67983 */ /* 0x000ee80000300a00 */
[----:B----4-:R0:W-:Y:S02]  /*41f80*/  @P1 STG.E.U8 desc[UR56][R200.64], R60 ;  /* 0x0000003cc8001986 */ /* 0x0101e4000c101138 */
[----:B0-----:R-:W-:-:S02]  /*41f90*/  PRMT R60, R61, 0x7772, RZ ;  /* 0x000077723d3c7816 */ /* 0x001fc400000000ff */
[----:B------:R-:W4:Y:S01]  /*41fa0*/  LDL.LU.64 R200, [R1+0x158] ;  /* 0x0001580001c87983 */ /* 0x000f220000300a00 */
[----:B------:R-:W-:-:S03]  /*41fb0*/  PRMT R61, R61, 0x7773, RZ ;  /* 0x000077733d3d7816 */ /* 0x000fc600000000ff */
[----:B------:R0:W-:Y:S04]  /*41fc0*/  @P0 STG.E.U8 desc[UR56][R170.64], R60 ;  /* 0x0000003caa000986 */ /* 0x0001e8000c101138 */
[----:B------:R1:W-:Y:S01]  /*41fd0*/  @P6 STG.E.U8 desc[UR56][R218.64], R61 ;  /* 0x0000003dda006986 */ /* 0x0003e2000c101138 */
[----:B------:R-:W-:Y:S02]  /*41fe0*/  LOP3.LUT P6, RZ, R194, 0x8, RZ, 0xc0, !PT ;  /* 0x00000008c2ff7812 */ /* 0x000fe400078cc0ff */
[----:B0-----:R-:W-:Y:S01]  /*41ff0*/  PRMT R60, R66, 0x7770, RZ ;  /* 0x00007770423c7816 */ /* 0x001fe200000000ff */
[----:B------:R-:W4:Y:S04]  /*42000*/  LDL.LU.64 R170, [R1+0x150] ;  /* 0x0001500001aa7983 */ /* 0x000f280000300a00 */
[----:B-1----:R-:W4:Y:S06]  /*42010*/  LDL.LU.64 R218, [R1+0x148] ;  /* 0x0001480001da7983 */ /* 0x002f2c0000300a00 */
[----:B------:R0:W-:Y:S01]  /*42020*/  @P6 STG.E.U8 desc[UR56][R216.64], R60 ;  /* 0x0000003cd8006986 */ /* 0x0001e2000c101138 */
[----:B------:R-:W-:-:S03]  /*42030*/  LOP3.LUT P6, RZ, R194, 0x4, RZ, 0xc0, !PT ;  /* 0x00000004c2ff7812 */ /* 0x000fc600078cc0ff */
[----:B0-----:R-:W4:Y:S01]  /*42040*/  LDL.LU.64 R216, [R1+0x140] ;  /* 0x0001400001d87983 */ /* 0x001f220000300a00 */
[----:B------:R-:W-:-:S09]  /*42050*/  PRMT R60, R66, 0x7771, RZ ;  /* 0x00007771423c7816 */ /* 0x000fd200000000ff */
[----:B--2---:R0:W-:Y:S04]  /*42060*/  @P6 STG.E.U8 desc[UR56][R220.64], R60 ;  /* 0x0000003cdc006986 */ /* 0x0041e8000c101138 */
[----:B0-----:R-:W2:Y:S01]  /*42070*/  LDL.LU.64 R220, [R1+0x138] ;  /* 0x0001380001dc7983 */ /* 0x001ea20000300a00 */
[----:B------:R-:W-:Y:S02]  /*42080*/  LOP3.LUT P6, RZ, R194, 0x2, RZ, 0xc0, !PT ;  /* 0x00000002c2ff7812 */ /* 0x000fe400078cc0ff */
[C---:B------:R-:W-:Y:S02]  /*42090*/  PRMT R60, R66.reuse, 0x7772, RZ ;  /* 0x00007772423c7816 */ /* 0x040fe400000000ff */
[----:B------:R-:W-:-:S09]  /*420a0*/  PRMT R66, R66, 0x7773, RZ ;  /* 0x0000777342427816 */ /* 0x000fd200000000ff */
[----:B------:R0:W-:Y:S01]  /*420b0*/  @P6 STG.E.U8 desc[UR56][R184.64], R60 ;  /* 0x0000003cb8006986 */ /* 0x0001e2000c101138 */
[----:B------:R-:W-:-:S13]  /*420c0*/  LOP3.LUT P6, RZ, R194, 0x1, RZ, 0xc0, !PT ;  /* 0x00000001c2ff7812 */ /* 0x000fda00078cc0ff */
[----:B------:R-:W-:Y:S01]  /*420d0*/  @P6 STG.E.U8 desc[UR56][R186.64], R66 ;  /* 0x00000042ba006986 */ /* 0x000fe2000c101138 */
[----:B------:R-:W-:Y:S02]  /*420e0*/  LOP3.LUT P6, RZ, R4, 0x80000000, RZ, 0xc0, !PT ;  /* 0x8000000004ff7812 */ /* 0x000fe400078cc0ff */
[----:B0-----:R-:W-:-:S11]  /*420f0*/  PRMT R60, R62, 0x7770, RZ ;  /* 0x000077703e3c7816 */ /* 0x001fd600000000ff */
[----:B------:R0:W-:Y:S01]  /*42100*/  @P6 STG.E.U8 desc[UR56][R188.64], R60 ;  /* 0x0000003cbc006986 */ /* 0x0001e2000c101138 */
[----:B------:R-:W-:Y:S02]  /*42110*/  LOP3.LUT P6, RZ, R4, 0x40000000, RZ, 0xc0, !PT ;  /* 0x4000000004ff7812 */ /* 0x000fe400078cc0ff */
[----:B0-----:R-:W-:-:S11]  /*42120*/  PRMT R60, R62, 0x7771, RZ ;  /* 0x000077713e3c7816 */ /* 0x001fd600000000ff */
[----:B------:R0:W-:Y:S01]  /*42130*/  @P6 STG.E.U8 desc[UR56][R190.64], R60 ;  /* 0x0000003cbe006986 */ /* 0x0001e2000c101138 */
[----:B------:R-:W-:Y:S02]  /*42140*/  LOP3.LUT P6, RZ, R4, 0x20000000, RZ, 0xc0, !PT ;  /* 0x2000000004ff7812 */ /* 0x000fe400078cc0ff */
[----:B------:R-:W-:Y:S02]  /*42150*/  LOP3.LUT P5, RZ, R193, 0x8000000, RZ, 0xc0, !PT ;  /* 0x08000000c1ff7812 */ /* 0x000fe400078ac0ff */
[----:B0-----:R-:W-:-:S09]  /*42160*/  PRMT R60, R62, 0x7772, RZ ;  /* 0x000077723e3c7816 */ /* 0x001fd200000000ff */
[----:B------:R0:W-:Y:S01]  /*42170*/  @P6 STG.E.U8 desc[UR56][R168.64], R60 ;  /* 0x0000003ca8006986 */ /* 0x0001e2000c101138 */
[----:B------:R-:W-:Y:S02]  /*42180*/  LOP3.LUT P6, RZ, R4, 0x10000000, RZ, 0xc0, !PT ;  /* 0x1000000004ff7812 */ /* 0x000fe400078cc0ff */
[C---:B------:R-:W-:Y:S02]  /*42190*/  LOP3.LUT P4, RZ, R193.reuse, 0x4000000, RZ, 0xc0, !PT ;  /* 0x04000000c1ff7812 */ /* 0x040fe4000788c0ff */
[----:B------:R-:W-:Y:S02]  /*421a0*/  PRMT R62, R62, 0x7773, RZ ;  /* 0x000077733e3e7816 */ /* 0x000fe400000000ff */
[----:B------:R-:W-:Y:S02]  /*421b0*/  LOP3.LUT P3, RZ, R193, 0x2000000, RZ, 0xc0, !PT ;  /* 0x02000000c1ff7812 */ /* 0x000fe4000786c0ff */
[----:B0-----:R-:W-:-:S05]  /*421c0*/  PRMT R60, R67, 0x7770, RZ ;  /* 0x00007770433c7816 */ /* 0x001fca00000000ff */
[----:B------:R-:W-:Y:S01]  /*421d0*/  @P6 STG.E.U8 desc[UR56][R196.64], R62 ;  /* 0x0000003ec4006986 */ /* 0x000fe2000c101138 */
[C---:B------:R-:W-:Y:S02]  /*421e0*/  LOP3.LUT P2, RZ, R193.reuse, 0x1000000, RZ, 0xc0, !PT ;  /* 0x01000000c1ff7812 */ /* 0x040fe4000784c0ff */
[C---:B------:R-:W-:Y:S02]  /*421f0*/  LOP3.LUT P1, RZ, R193.reuse, 0x800000, RZ, 0xc0, !PT ;  /* 0x00800000c1ff7812 */ /* 0x040fe4000782c0ff */
[----:B------:R-:W-:Y:S01]  /*42200*/  LOP3.LUT P0, RZ, R193, 0x400000, RZ, 0xc0, !PT ;  /* 0x00400000c1ff7812 */ /* 0x000fe2000780c0ff */
[----:B---3--:R0:W-:Y:S02]  /*42210*/  @P5 STG.E.U8 desc[UR56][R198.64], R60 ;  /* 0x0000003cc6005986 */ /* 0x0081e4000c101138 */
[----:B0-----:R-:W-:-:S05]  /*42220*/  PRMT R60, R67, 0x7771, RZ ;  /* 0x00007771433c7816 */ /* 0x001fca00000000ff */
[----:B----4-:R0:W-:Y:S02]  /*42230*/  @P4 STG.E.U8 desc[UR56][R200.64], R60 ;  /* 0x0000003cc8004986 */ /* 0x0101e4000c101138 */
[C---:B0-----:R-:W-:Y:S02]  /*42240*/  PRMT R60, R67.reuse, 0x7772, RZ ;  /* 0x00007772433c7816 */ /* 0x041fe400000000ff */
[----:B------:R-:W-:-:S03]  /*42250*/  PRMT R67, R67, 0x7773, RZ ;  /* 0x0000777343437816 */ /* 0x000fc600000000ff */
[----:B------:R0:W-:Y:S04]  /*42260*/  @P3 STG.E.U8 desc[UR56][R170.64], R60 ;  /* 0x0000003caa003986 */ /* 0x0001e8000c101138 */
[----:B------:R-:W-:Y:S01]  /*42270*/  @P2 STG.E.U8 desc[UR56][R218.64], R67 ;  /* 0x00000043da002986 */ /* 0x000fe2000c101138 */
[----:B0-----:R-:W-:-:S05]  /*42280*/  PRMT R60, R63, 0x7770, RZ ;  /* 0x000077703f3c7816 */ /* 0x001fca00000000ff */
[----:B------:R0:W-:Y:S02]  /*42290*/  @P1 STG.E.U8 desc[UR56][R216.64], R60 ;  /* 0x0000003cd8001986 */ /* 0x0001e4000c101138 */
[----:B0-----:R-:W-:-:S05]  /*422a0*/  PRMT R60, R63, 0x7771, RZ ;  /* 0x000077713f3c7816 */ /* 0x001fca00000000ff */
[----:B--2---:R0:W-:Y:S04]  /*422b0*/  @P0 STG.E.U8 desc[UR56][R220.64], R60 ;  /* 0x0000003cdc000986 */ /* 0x0041e8000c101138 */
[----:B0-----:R-:W2:Y:S04]  /*422c0*/  LDL.LU.64 R220, [R1+0x130] ;  /* 0x0001300001dc7983 */ /* 0x001ea80000300a00 */
[----:B------:R-:W3:Y:S04]  /*422d0*/  LDL.LU.64 R198, [R1+0x128] ;  /* 0x0001280001c67983 */ /* 0x000ee80000300a00 */
[----:B------:R-:W4:Y:S04]  /*422e0*/  LDL.LU.64 R200, [R1+0x120] ;  /* 0x0001200001c87983 */ /* 0x000f280000300a00 */
[----:B------:R-:W4:Y:S04]  /*422f0*/  LDL.LU.64 R170, [R1+0x118] ;  /* 0x0001180001aa7983 */ /* 0x000f280000300a00 */
[----:B------:R-:W4:Y:S04]  /*42300*/  LDL.LU.64 R218, [R1+0x110] ;  /* 0x0001100001da7983 */ /* 0x000f280000300a00 */
[----:B------:R-:W4:Y:S01]  /*42310*/  LDL.LU.64 R216, [R1+0x108] ;  /* 0x0001080001d87983 */ /* 0x000f220000300a00 */
[----:B------:R-:W-:-:S02]  /*42320*/  LOP3.LUT P3, RZ, R193, 0x200000, RZ, 0xc0, !PT ;  /* 0x00200000c1ff7812 */ /* 0x000fc4000786c0ff */
[----:B------:R-:W-:Y:S02]  /*42330*/  PRMT R60, R63, 0x7772, RZ ;  /* 0x000077723f3c7816 */ /* 0x000fe400000000ff */
        /* <DEDUP_REMOVED lines=20> */
[C---:B------:R-:W-:Y:S02]  /*42480*/  LOP3.LUT P2, RZ, R193.reuse, 0x100000, RZ, 0xc0, !PT ;  /* 0x00100000c1ff7812 */ /* 0x040fe4000784c0ff */
[----:B------:R-:W-:-:S07]  /*42490*/  LOP3.LUT P1, RZ, R193, 0x80000, RZ, 0xc0, !PT ;  /* 0x00080000c1ff7812 */ /* 0x000fce000782c0ff */
[----:B------:R-:W-:Y:S02]  /*424a0*/  @P6 LOP3.LUT R4, R4, 0x4000000, RZ, 0xfc, !PT ;  /* 0x0400000004046812 */ /* 0x000fe400078efcff */
[C---:B------:R-:W-:Y:S02]  /*424b0*/  LOP3.LUT P6, RZ, R193.reuse, 0x10000, RZ, 0xc0, !PT ;  /* 0x00010000c1ff7812 */ /* 0x040fe400078cc0ff */
[----:B------:R-:W-:Y:S02]  /*424c0*/  LOP3.LUT P0, RZ, R193, 0x40000, RZ, 0xc0, !PT ;  /* 0x00040000c1ff7812 */ /* 0x000fe4000780c0ff */
[----:B------:R-:W-:Y:S02]  /*424d0*/  LOP3.LUT R4, R4, 0xf7ffffff, RZ, 0xc0, !PT ;  /* 0xf7ffffff04047812 */ /* 0x000fe400078ec0ff */
[----:B------:R-:W-:Y:S01]  /*424e0*/  PRMT R63, R63, 0x7773, RZ ;  /* 0x000077733f3f7816 */ /* 0x000fe200000000ff */
[----:B--2---:R0:W-:Y:S04]  /*424f0*/  @P3 STG.E.U8 desc[UR56][R220.64], R60 ;  /* 0x0000003cdc003986 */ /* 0x0041e8000c101138 */
[----:B0-----:R-:W2:Y:S04]  /*42500*/  LDL.LU.64 R220, [R1+0x100] ;  /* 0x0001000001dc7983 */ /* 0x001ea80000300a00 */
[----:B------:R-:W2:Y:S04]  /*42510*/  LDL.LU.64 R184, [R1+0xf8] ;  /* 0x0000f80001b87983 */ /* 0x000ea80000300a00 */
[----:B------:R-:W2:Y:S04]  /*42520*/  LDL.LU.64 R186, [R1+0xf0] ;  /* 0x0000f00001ba7983 */ /* 0x000ea80000300a00 */
[----:B------:R-:W2:Y:S04]  /*42530*/  LDL.LU.64 R188, [R1+0xe8] ;  /* 0x0000e80001bc7983 */ /* 0x000ea80000300a00 */
[----:B------:R-:W2:Y:S01]  /*42540*/  LDL.LU.64 R190, [R1+0xe0] ;  /* 0x0000e00001be7983 */ /* 0x000ea20000300a00 */
[----:B------:R-:W-:-:S03]  /*42550*/  PRMT R60, R56, 0x7770, RZ ;  /* 0x00007770383c7816 */ /* 0x000fc600000000ff */
[----:B------:R-:W2:Y:S01]  /*42560*/  LDL.LU.64 R168, [R1+0xd8] ;  /* 0x0000d80001a87983 */ /* 0x000ea20000300a00 */
[----:B------:R-:W-:Y:S02]  /*42570*/  @P6 LOP3.LUT R4, R4, 0x8000000, RZ, 0xfc, !PT ;  /* 0x0800000004046812 */ /* 0x000fe400078efcff */
[----:B------:R-:W-:Y:S01]  /*42580*/  LOP3.LUT P6, RZ, R193, 0x20000, RZ, 0xc0, !PT ;  /* 0x00020000c1ff7812 */ /* 0x000fe200078cc0ff */
[----:B---3--:R0:W-:Y:S04]  /*42590*/  @P2 STG.E.U8 desc[UR56][R198.64], R63 ;  /* 0x0000003fc6002986 */ /* 0x0081e8000c101138 */
[----:B----4-:R1:W-:Y:S04]  /*425a0*/  @P1 STG.E.U8 desc[UR56][R200.64], R60 ;  /* 0x0000003cc8001986 */ /* 0x0103e8000c101138 */
[----:B------:R-:W3:Y:S04]  /*425b0*/  LDL.LU.64 R196, [R1+0xd0] ;  /* 0x0000d00001c47983 */ /* 0x000ee80000300a00 */
[----:B0-----:R-:W4:Y:S01]  /*425c0*/  LDL.LU.64 R198, [R1+0xc8] ;  /* 0x0000c80001c67983 */ /* 0x001f220000300a00 */
[----:B-1----:R-:W-:-:S03]  /*425d0*/  PRMT R60, R56, 0x7771, RZ ;  /* 0x00007771383c7816 */ /* 0x002fc600000000ff */
[----:B------:R-:W4:Y:S04]  /*425e0*/  LDL.LU.64 R200, [R1+0xc0] ;  /* 0x0000c00001c87983 */ /* 0x000f280000300a00 */
[----:B------:R0:W-:Y:S02]  /*425f0*/  @P0 STG.E.U8 desc[UR56][R170.64], R60 ;  /* 0x0000003caa000986 */ /* 0x0001e4000c101138 */
[----:B0-----:R-:W-:Y:S02]  /*42600*/  PRMT R60, R56, 0x7772, RZ ;  /* 0x00007772383c7816 */ /* 0x001fe400000000ff */
[----:B------:R-:W4:Y:S04]  /*42610*/  LDL.LU.64 R170, [R1+0xb8] ;  /* 0x0000b80001aa7983 */ /* 0x000f280000300a00 */
[----:B------:R0:W-:Y:S01]  /*42620*/  @P6 STG.E.U8 desc[UR56][R218.64], R60 ;  /* 0x0000003cda006986 */ /* 0x0001e2000c101138 */
[----:B------:R-:W-:-:S02]  /*42630*/  LOP3.LUT P6, RZ, R4, 0x8000000, RZ, 0xc0, !PT ;  /* 0x0800000004ff7812 */ /* 0x000fc400078cc0ff */
[----:B------:R-:W-:Y:S01]  /*42640*/  PRMT R56, R56, 0x7773, RZ ;  /* 0x0000777338387816 */ /* 0x000fe200000000ff */
[----:B0-----:R-:W4:Y:S10]  /*42650*/  LDL.LU.64 R218, [R1+0xb0] ;  /* 0x0000b00001da7983 */ /* 0x001f340000300a00 */
[----:B------:R0:W-:Y:S04]  /*42660*/  @P6 STG.E.U8 desc[UR56][R216.64], R56 ;  /* 0x00000038d8006986 */ /* 0x0001e8000c101138 */
[----:B0-----:R-:W4:Y:S01]  /*42670*/  LDL.LU.64 R216, [R1+0xa8] ;  /* 0x0000a80001d87983 */ /* 0x001f220000300a00 */
[----:B------:R-:W-:-:S02]  /*42680*/  LOP3.LUT P6, RZ, R4, 0x4000000, RZ, 0xc0, !PT ;  /* 0x0400000004ff7812 */ /* 0x000fc400078cc0ff */
[----:B------:R-:W-:Y:S02]  /*42690*/  PRMT R56, R52, 0x7770, RZ ;  /* 0x0000777034387816 */ /* 0x000fe400000000ff */
[C---:B------:R-:W-:Y:S02]  /*426a0*/  LOP3.LUT P5, RZ, R193.reuse, 0x100, RZ, 0xc0, !PT ;  /* 0x00000100c1ff7812 */ /* 0x040fe400078ac0ff */
[C---:B------:R-:W-:Y:S02]  /*426b0*/  LOP3.LUT P4, RZ, R193.reuse, 0x80, RZ, 0xc0, !PT ;  /* 0x00000080c1ff7812 */ /* 0x040fe4000788c0ff */
[C---:B------:R-:W-:Y:S02]  /*426c0*/  LOP3.LUT P3, RZ, R193.reuse, 0x40, RZ, 0xc0, !PT ;  /* 0x00000040c1ff7812 */ /* 0x040fe4000786c0ff */
[C---:B------:R-:W-:Y:S02]  /*426d0*/  LOP3.LUT P2, RZ, R193.reuse, 0x20, RZ, 0xc0, !PT ;  /* 0x00000020c1ff7812 */ /* 0x040fe4000784c0ff */
[----:B------:R-:W-:Y:S01]  /*426e0*/  LOP3.LUT P1, RZ, R193, 0x10, RZ, 0xc0, !PT ;  /* 0x00000010c1ff7812 */ /* 0x000fe2000782c0ff */
[----:B--2---:R0:W-:Y:S04]  /*426f0*/  @P6 STG.E.U8 desc[UR56][R220.64], R56 ;  /* 0x00000038dc006986 */ /* 0x0041e8000c101138 */
[----:B0-----:R-:W2:Y:S01]  /*42700*/  LDL.LU.64 R220, [R1+0xa0] ;  /* 0x0000a00001dc7983 */ /* 0x001ea20000300a00 */
[----:B------:R-:W-:-:S02]  /*42710*/  LOP3.LUT P6, RZ, R4, 0x2000000, RZ, 0xc0, !PT ;  /* 0x0200000004ff7812 */ /* 0x000fc400078cc0ff */
[----:B------:R-:W-:-:S11]  /*42720*/  PRMT R56, R52, 0x7771, RZ ;  /* 0x0000777134387816 */ /* 0x000fd600000000ff */
[----:B------:R0:W-:Y:S01]  /*42730*/  @P6 STG.E.U8 desc[UR56][R184.64], R56 ;  /* 0x00000038b8006986 */ /* 0x0001e2000c101138 */
[----:B------:R-:W-:Y:S02]  /*42740*/  LOP3.LUT P6, RZ, R4, 0x1000000, RZ, 0xc0, !PT ;  /* 0x0100000004ff7812 */ /* 0x000fe400078cc0ff */
[----:B0-----:R-:W-:-:S11]  /*42750*/  PRMT R56, R52, 0x7772, RZ ;  /* 0x0000777234387816 */ /* 0x001fd600000000ff */
[----:B------:R-:W-:Y:S01]  /*42760*/  @P6 STG.E.U8 desc[UR56][R186.64], R56 ;  /* 0x00000038ba006986 */ /* 0x000fe2000c101138 */
[----:B------:R-:W-:Y:S02]  /*42770*/  LOP3.LUT P6, RZ, R4, 0x800000, RZ, 0xc0, !PT ;  /* 0x0080000004ff7812 */ /* 0x000fe400078cc0ff */
[----:B------:R-:W-:-:S11]  /*42780*/  PRMT R52, R52, 0x7773, RZ ;  /* 0x0000777334347816 */ /* 0x000fd600000000ff */
[----:B------:R0:W-:Y:S01]  /*42790*/  @P6 STG.E.U8 desc[UR56][R188.64], R52 ;  /* 0x00000034bc006986 */ /* 0x0001e2000c101138 */
[----:B------:R-:W-:Y:S02]  /*427a0*/  LOP3.LUT P6, RZ, R4, 0x400000, RZ, 0xc0, !PT ;  /* 0x0040000004ff7812 */ /* 0x000fe400078cc0ff */
[----:B0-----:R-:W-:-:S11]  /*427b0*/  PRMT R52, R57, 0x7770, RZ ;  /* 0x0000777039347816 */ /* 0x001fd600000000ff */
[----:B------:R0:W-:Y:S01]  /*427c0*/  @P6 STG.E.U8 desc[UR56][R190.64], R52 ;  /* 0x00000034be006986 */ /* 0x0001e2000c101138 */
[----:B------:R-:W-:Y:S02]  /*427d0*/  LOP3.LUT P6, RZ, R4, 0x200000, RZ, 0xc0, !PT ;  /* 0x0020000004ff7812 */ /* 0x000fe400078cc0ff */
[----:B0-----:R-:W-:-:S11]  /*427e0*/  PRMT R52, R57, 0x7771, RZ ;  /* 0x0000777139347816 */ /* 0x001fd600000000ff */
[----:B------:R0:W-:Y:S01]  /*427f0*/  @P6 STG.E.U8 desc[UR56][R168.64], R52 ;  /* 0x00000034a8006986 */ /* 0x0001e2000c101138 */
[----:B------:R-:W-:Y:S02]  /*42800*/  LOP3.LUT P6, RZ, R4, 0x100000, RZ, 0xc0, !PT ;  /* 0x0010000004ff7812 */ /* 0x000fe400078cc0ff */
[C---:B0-----:R-:W-:Y:S02]  /*42810*/  PRMT R52, R57.reuse, 0x7772, RZ ;  /* 0x0000777239347816 */ /* 0x041fe400000000ff */
[----:B------:R-:W-:-:S09]  /*42820*/  PRMT R57, R57, 0x7773, RZ ;  /* 0x0000777339397816 */ /* 0x000fd200000000ff */
[----:B---3--:R0:W-:Y:S04]  /*42830*/  @P6 STG.E.U8 desc[UR56][R196.64], R52 ;  /* 0x00000034c4006986 */ /* 0x0081e8000c101138 */
[----:B----4-:R-:W-:Y:S01]  /*42840*/  @P5 STG.E.U8 desc[UR56][R198.64], R57 ;  /* 0x00000039c6005986 */ /* 0x010fe2000c101138 */
[----:B0-----:R-:W-:-:S05]  /*42850*/  PRMT R52, R53, 0x7770, RZ ;  /* 0x0000777035347816 */ /* 0x001fca00000000ff */
[----:B------:R0:W-:Y:S02]  /*42860*/  @P4 STG.E.U8 desc[UR56][R200.64], R52 ;  /* 0x00000034c8004986 */ /* 0x0001e4000c101138 */
[----:B0-----:R-:W-:-:S05]  /*42870*/  PRMT R52, R53, 0x7771, RZ ;  /* 0x0000777135347816 */ /* 0x001fca00000000ff */
[----:B------:R0:W-:Y:S02]  /*42880*/  @P3 STG.E.U8 desc[UR56][R170.64], R52 ;  /* 0x00000034aa003986 */ /* 0x0001e4000c101138 */
[C---:B0-----:R-:W-:Y:S02]  /*42890*/  PRMT R52, R53.reuse, 0x7772, RZ ;  /* 0x0000777235347816 */ /* 0x041fe400000000ff */
[----:B------:R-:W-:-:S03]  /*428a0*/  PRMT R53, R53, 0x7773, RZ ;  /* 0x0000777335357816 */ /* 0x000fc600000000ff */
[----:B------:R-:W-:Y:S04]  /*428b0*/  @P2 STG.E.U8 desc[UR56][R218.64], R52 ;  /* 0x00000034da002986 */ /* 0x000fe8000c101138 */
[----:B------:R0:W-:Y:S04]  /*428c0*/  @P1 STG.E.U8 desc[UR56][R216.64], R53 ;  /* 0x00000035d8001986 */ /* 0x0001e8000c101138 */
[----:B0-----:R-:W3:Y:S04]  /*428d0*/  LDL.LU.64 R216, [R1+0x98] ;  /* 0x0000980001d87983 */ /* 0x001ee80000300a00 */
[----:B------:R-:W4:Y:S04]  /*428e0*/  LDL.LU.64 R198, [R1+0x90] ;  /* 0x0000900001c67983 */ /* 0x000f280000300a00 */
[----:B------:R-:W4:Y:S04]  /*428f0*/  LDL.LU.64 R200, [R1+0x88] ;  /* 0x0000880001c87983 */ /* 0x000f280000300a00 */
[----:B------:R-:W4:Y:S01]  /*42900*/  LDL.LU.64 R170, [R1+0x80] ;  /* 0x0000800001aa7983 */ /* 0x000f220000300a00 */
[----:B------:R-:W-:-:S03]  /*42910*/  LOP3.LUT P0, RZ, R193, 0x8, RZ, 0xc0, !PT ;  /* 0x00000008c1ff7812 */ /* 0x000fc6000780c0ff */
[----:B------:R-:W4:Y:S01]  /*42920*/  LDL.LU.64 R218, [R1+0x78] ;  /* 0x0000780001da7983 */ /* 0x000f220000300a00 */
[----:B------:R-:W-:-:S09]  /*42930*/  PRMT R52, R58, 0x7770, RZ ;  /* 0x000077703a347816 */ /* 0x000fd200000000ff */
[----:B--2---:R0:W-:Y:S04]  /*42940*/  @P0 STG.E.U8 desc[UR56][R220.64], R52 ;  /* 0x00000034dc000986 */ /* 0x0041e8000c101138 */
[----:B0-----:R-:W2:Y:S01]  /*42950*/  LDL.LU.64 R220, [R1+0x70] ;  /* 0x0000700001dc7983 */ /* 0x001ea20000300a00 */
[----:B------:R-:W-:Y:S02]  /*42960*/  LOP3.LUT P6, RZ, R192, 0x400000, RZ, 0xc0, !PT ;  /* 0x00400000c0ff7812 */ /* 0x000fe400078cc0ff */
[----:B------:R-:W-:Y:S02]  /*42970*/  LOP3.LUT R4, R4, 0xffffefff, RZ, 0xc0, !PT ;  /* 0xffffefff04047812 */ /* 0x000fe400078ec0ff */
[----:B------:R-:W-:-:S09]  /*42980*/  LOP3.LUT P3, RZ, R193, 0x4, RZ, 0xc0, !PT ;  /* 0x00000004c1ff7812 */ /* 0x000fd2000786c0ff */
[----:B------:R-:W-:Y:S02]  /*42990*/  @P6 LOP3.LUT R4, R4, 0x1000, RZ, 0xfc, !PT ;  /* 0x0000100004046812 */ /* 0x000fe400078efcff */
[----:B------:R-:W-:Y:S02]  /*429a0*/  LOP3.LUT P6, RZ, R192, 0x800000, RZ, 0xc0, !PT ;  /* 0x00800000c0ff7812 */ /* 0x000fe400078cc0ff */
[----:B------:R-:W-:Y:S02]  /*429b0*/  LOP3.LUT R4, R4, 0xffffdfff, RZ, 0xc0, !PT ;  /* 0xffffdfff04047812 */ /* 0x000fe400078ec0ff */
[----:B------:R-:W-:-:S09]  /*429c0*/  PRMT R52, R58, 0x7771, RZ ;  /* 0x000077713a347816 */ /* 0x000fd200000000ff */
        /* <DEDUP_REMOVED lines=13> */
[----:B------:R-:W-:Y:S01]  /*42aa0*/  LOP3.LUT P6, RZ, R192, 0x10000000, RZ, 0xc0, !PT ;  /* 0x10000000c0ff7812 */ /* 0x000fe200078cc0ff */
[----:B---3--:R0:W-:Y:S04]  /*42ab0*/  @P3 STG.E.U8 desc[UR56][R216.64], R52 ;  /* 0x00000034d8003986 */ /* 0x0081e8000c101138 */
[----:B0-----:R-:W3:Y:S04]  /*42ac0*/  LDL.LU.64 R216, [R1+0x68] ;  /* 0x0000680001d87983 */ /* 0x001ee80000300a00 */
[----:B------:R-:W3:Y:S04]  /*42ad0*/  LDL.LU.64 R184, [R1+0x60] ;  /* 0x0000600001b87983 */ /* 0x000ee80000300a00 */
[----:B------:R-:W3:Y:S04]  /*42ae0*/  LDL.LU.64 R186, [R1+0x58] ;  /* 0x0000580001ba7983 */ /* 0x000ee80000300a00 */
[----:B------:R-:W3:Y:S04]  /*42af0*/  LDL.LU.64 R188, [R1+0x50] ;  /* 0x0000500001bc7983 */ /* 0x000ee80000300a00 */
[----:B------:R-:W3:Y:S01]  /*42b00*/  LDL.LU.64 R190, [R1+0x48] ;  /* 0x0000480001be7983 */ /* 0x000ee20000300a00 */
[----:B------:R-:W-:-:S02]  /*42b10*/  LOP3.LUT R4, R4, 0xfffbffff, RZ, 0xc0, !PT ;  /* 0xfffbffff04047812 */ /* 0x000fc400078ec0ff */
[C---:B------:R-:W-:Y:S01]  /*42b20*/  LOP3.LUT P2, RZ, R193.reuse, 0x2, RZ, 0xc0, !PT ;  /* 0x00000002c1ff7812 */ /* 0x040fe2000784c0ff */
[----:B------:R-:W3:Y:S01]  /*42b30*/  LDL.LU.64 R168, [R1+0x40] ;  /* 0x0000400001a87983 */ /* 0x000ee20000300a00 */
[----:B------:R-:W-:Y:S02]  /*42b40*/  @P6 LOP3.LUT R4, R4, 0x40000, RZ, 0xfc, !PT ;  /* 0x0004000004046812 */ /* 0x000fe400078efcff */
[C---:B------:R-:W-:Y:S01]  /*42b50*/  LOP3.LUT P6, RZ, R192.reuse, 0x20000000, RZ, 0xc0, !PT ;  /* 0x20000000c0ff7812 */ /* 0x040fe200078cc0ff */
[----:B------:R-:W3:Y:S01]  /*42b60*/  LDL.LU.64 R196, [R1+0x38] ;  /* 0x0000380001c47983 */ /* 0x000ee20000300a00 */
[----:B------:R-:W-:Y:S02]  /*42b70*/  LOP3.LUT P1, RZ, R193, 0x1, RZ, 0xc0, !PT ;  /* 0x00000001c1ff7812 */ /* 0x000fe4000782c0ff */
[----:B------:R-:W-:Y:S02]  /*42b80*/  LOP3.LUT P0, RZ, R192, 0x80000000, RZ, 0xc0, !PT ;  /* 0x80000000c0ff7812 */ /* 0x000fe4000780c0ff */
[----:B------:R-:W-:-:S02]  /*42b90*/  LOP3.LUT R4, R4, 0xfff7ffff, RZ, 0xc0, !PT ;  /* 0xfff7ffff04047812 */ /* 0x000fc400078ec0ff */
[C---:B------:R-:W-:Y:S02]  /*42ba0*/  PRMT R52, R58.reuse, 0x7772, RZ ;  /* 0x000077723a347816 */ /* 0x040fe400000000ff */
[----:B------:R-:W-:-:S03]  /*42bb0*/  PRMT R58, R58, 0x7773, RZ ;  /* 0x000077733a3a7816 */ /* 0x000fc600000000ff */
[----:B------:R-:W-:Y:S01]  /*42bc0*/  @P6 LOP3.LUT R4, R4, 0x80000, RZ, 0xfc, !PT ;  /* 0x0008000004046812 */ /* 0x000fe200078efcff */
[----:B----4-:R0:W-:Y:S01]  /*42bd0*/  @P2 STG.E.U8 desc[UR56][R198.64], R52 ;  /* 0x00000034c6002986 */ /* 0x0101e2000c101138 */
[----:B------:R-:W-:-:S03]  /*42be0*/  LOP3.LUT P6, RZ, R192, 0x40000000, RZ, 0xc0, !PT ;  /* 0x40000000c0ff7812 */ /* 0x000fc600078cc0ff */
[----:B------:R1:W-:Y:S01]  /*42bf0*/  @P1 STG.E.U8 desc[UR56][R200.64], R58 ;  /* 0x0000003ac8001986 */ /* 0x0003e2000c101138 */
[----:B0-----:R-:W-:-:S03]  /*42c00*/  PRMT R52, R54, 0x7770, RZ ;  /* 0x0000777036347816 */ /* 0x001fc600000000ff */
[----:B------:R-:W4:Y:S04]  /*42c10*/  LDL.LU.64 R198, [R1+0x30] ;  /* 0x0000300001c67983 */ /* 0x000f280000300a00 */
[----:B------:R0:W-:Y:S04]  /*42c20*/  @P0 STG.E.U8 desc[UR56][R170.64], R52 ;  /* 0x00000034aa000986 */ /* 0x0001e8000c101138 */
[----:B-1----:R-:W4:Y:S01]  /*42c30*/  LDL.LU.64 R200, [R1+0x28] ;  /* 0x0000280001c87983 */ /* 0x002f220000300a00 */
[----:B0-----:R-:W-:-:S03]  /*42c40*/  PRMT R52, R54, 0x7771, RZ ;  /* 0x0000777136347816 */ /* 0x001fc600000000ff */
[----:B------:R-:W4:Y:S04]  /*42c50*/  LDL.LU.64 R170, [R1+0x20] ;  /* 0x0000200001aa7983 */ /* 0x000f280000300a00 */
[----:B------:R0:W-:Y:S01]  /*42c60*/  @P6 STG.E.U8 desc[UR56][R218.64], R52 ;  /* 0x00000034da006986 */ /* 0x0001e2000c101138 */
[----:B------:R-:W-:Y:S02]  /*42c70*/  LOP3.LUT P6, RZ, R4, 0x80000, RZ, 0xc0, !PT ;  /* 0x0008000004ff7812 */ /* 0x000fe400078cc0ff */
[----:B0-----:R-:W-:Y:S01]  /*42c80*/  PRMT R52, R54, 0x7772, RZ ;  /* 0x0000777236347816 */ /* 0x001fe200000000ff */
[----:B------:R-:W4:Y:S10]  /*42c90*/  LDL.LU.64 R218, [R1+0x18] ;  /* 0x0000180001da7983 */ /* 0x000f340000300a00 */
[----:B--2---:R0:W-:Y:S04]  /*42ca0*/  @P6 STG.E.U8 desc[UR56][R220.64], R52 ;  /* 0x00000034dc006986 */ /* 0x0041e8000c101138 */
[----:B0-----:R-:W2:Y:S01]  /*42cb0*/  LDL.LU.64 R220, [R1+0x10] ;  /* 0x0000100001dc7983 */ /* 0x001ea20000300a00 */
[----:B------:R-:W-:-:S02]  /*42cc0*/  LOP3.LUT P6, RZ, R4, 0x40000, RZ, 0xc0, !PT ;  /* 0x0004000004ff7812 */ /* 0x000fc400078cc0ff */
[----:B------:R-:W-:Y:S02]  /*42cd0*/  PRMT R54, R54, 0x7773, RZ ;  /* 0x0000777336367816 */ /* 0x000fe400000000ff */
[----:B------:R-:W-:Y:S02]  /*42ce0*/  PRMT R52, R59, 0x7770, RZ ;  /* 0x000077703b347816 */ /* 0x000fe400000000ff */
[C---:B------:R-:W-:Y:S02]  /*42cf0*/  LOP3.LUT P5, RZ, R192.reuse, 0x200000, RZ, 0xc0, !PT ;  /* 0x00200000c0ff7812 */ /* 0x040fe400078ac0ff */
[C---:B------:R-:W-:Y:S02]  /*42d00*/  LOP3.LUT P4, RZ, R192.reuse, 0x100000, RZ, 0xc0, !PT ;  /* 0x00100000c0ff7812 */ /* 0x040fe4000788c0ff */
[C---:B------:R-:W-:Y:S02]  /*42d10*/  LOP3.LUT P3, RZ, R192.reuse, 0x80000, RZ, 0xc0, !PT ;  /* 0x00080000c0ff7812 */ /* 0x040fe4000786c0ff */
[----:B------:R-:W-:-:S02]  /*42d20*/  LOP3.LUT P2, RZ, R192, 0x40000, RZ, 0xc0, !PT ;  /* 0x00040000c0ff7812 */ /* 0x000fc4000784c0ff */
[----:B------:R-:W-:Y:S01]  /*42d30*/  LOP3.LUT P1, RZ, R192, 0x20000, RZ, 0xc0, !PT ;  /* 0x00020000c0ff7812 */ /* 0x000fe2000782c0ff */
[----:B---3--:R0:W-:Y:S01]  /*42d40*/  @P6 STG.E.U8 desc[UR56][R216.64], R54 ;  /* 0x00000036d8006986 */ /* 0x0081e2000c101138 */
[----:B------:R-:W-:-:S03]  /*42d50*/  LOP3.LUT P6, RZ, R4, 0x20000, RZ, 0xc0, !PT ;  /* 0x0002000004ff7812 */ /* 0x000fc600078cc0ff */
[----:B0-----:R-:W3:Y:S10]  /*42d60*/  LDL.LU.64 R216, [R1+0x8] ;  /* 0x0000080001d87983 */ /* 0x001ef40000300a00 */
[----:B------:R0:W-:Y:S01]  /*42d70*/  @P6 STG.E.U8 desc[UR56][R184.64], R52 ;  /* 0x00000034b8006986 */ /* 0x0001e2000c101138 */
[----:B------:R-:W-:-:S02]  /*42d80*/  LOP3.LUT P6, RZ, R4, 0x10000, RZ, 0xc0, !PT ;  /* 0x0001000004ff7812 */ /* 0x000fc400078cc0ff */
[----:B0-----:R-:W-:-:S11]  /*42d90*/  PRMT R52, R59, 0x7771, RZ ;  /* 0x000077713b347816 */ /* 0x001fd600000000ff */
[----:B------:R0:W-:Y:S01]  /*42da0*/  @P6 STG.E.U8 desc[UR56][R186.64], R52 ;  /* 0x00000034ba006986 */ /* 0x0001e2000c101138 */
[----:B------:R-:W-:Y:S02]  /*42db0*/  LOP3.LUT P6, RZ, R4, 0x8000, RZ, 0xc0, !PT ;  /* 0x0000800004ff7812 */ /* 0x000fe400078cc0ff */
[----:B0-----:R-:W-:-:S11]  /*42dc0*/  PRMT R52, R59, 0x7772, RZ ;  /* 0x000077723b347816 */ /* 0x001fd600000000ff */
[----:B------:R0:W-:Y:S01]  /*42dd0*/  @P6 STG.E.U8 desc[UR56][R188.64], R52 ;  /* 0x00000034bc006986 */ /* 0x0001e2000c101138 */
[----:B------:R-:W-:Y:S02]  /*42de0*/  LOP3.LUT P6, RZ, R4, 0x4000, RZ, 0xc0, !PT ;  /* 0x0000400004ff7812 */ /* 0x000fe400078cc0ff */
[----:B------:R-:W-:-:S11]  /*42df0*/  PRMT R59, R59, 0x7773, RZ ;  /* 0x000077733b3b7816 */ /* 0x000fd600000000ff */
[----:B------:R-:W-:Y:S01]  /*42e00*/  @P6 STG.E.U8 desc[UR56][R190.64], R59 ;  /* 0x0000003bbe006986 */ /* 0x000fe2000c101138 */
[----:B------:R-:W-:Y:S02]  /*42e10*/  LOP3.LUT P6, RZ, R4, 0x2000, RZ, 0xc0, !PT ;  /* 0x0000200004ff7812 */ /* 0x000fe400078cc0ff */
[----:B0-----:R-:W-:-:S11]  /*42e20*/  PRMT R52, R55, 0x7770, RZ ;  /* 0x0000777037347816 */ /* 0x001fd600000000ff */
[----:B------:R0:W-:Y:S01]  /*42e30*/  @P6 STG.E.U8 desc[UR56][R168.64], R52 ;  /* 0x00000034a8006986 */ /* 0x0001e2000c101138 */
[----:B------:R-:W-:Y:S02]  /*42e40*/  LOP3.LUT P6, RZ, R4, 0x1000, RZ, 0xc0, !PT ;  /* 0x0000100004ff7812 */ /* 0x000fe400078cc0ff */
[----:B0-----:R-:W-:-:S11]  /*42e50*/  PRMT R52, R55, 0x7771, RZ ;  /* 0x0000777137347816 */ /* 0x001fd600000000ff */
[----:B------:R0:W-:Y:S02]  /*42e60*/  @P6 STG.E.U8 desc[UR56][R196.64], R52 ;  /* 0x00000034c4006986 */ /* 0x0001e4000c101138 */
[C---:B0-----:R-:W-:Y:S02]  /*42e70*/  PRMT R52, R55.reuse, 0x7772, RZ ;  /* 0x0000777237347816 */ /* 0x041fe400000000ff */
[----:B------:R-:W-:-:S03]  /*42e80*/  PRMT R55, R55, 0x7773, RZ ;  /* 0x0000777337377816 */ /* 0x000fc600000000ff */
[----:B----4-:R0:W-:Y:S04]  /*42e90*/  @P5 STG.E.U8 desc[UR56][R198.64], R52 ;  /* 0x00000034c6005986 */ /* 0x0101e8000c101138 */
[----:B------:R-:W-:Y:S01]  /*42ea0*/  @P4 STG.E.U8 desc[UR56][R200.64], R55 ;  /* 0x00000037c8004986 */ /* 0x000fe2000c101138 */
[----:B0-----:R-:W-:-:S05]  /*42eb0*/  PRMT R52, R48, 0x7770, RZ ;  /* 0x0000777030347816 */ /* 0x001fca00000000ff */
[----:B------:R0:W-:Y:S02]  /*42ec0*/  @P3 STG.E.U8 desc[UR56][R170.64], R52 ;  /* 0x00000034aa003986 */ /* 0x0001e4000c101138 */
[----:B0-----:R-:W-:-:S05]  /*42ed0*/  PRMT R52, R48, 0x7771, RZ ;  /* 0x0000777130347816 */ /* 0x001fca00000000ff */
[----:B------:R0:W-:Y:S02]  /*42ee0*/  @P2 STG.E.U8 desc[UR56][R218.64], R52 ;  /* 0x00000034da002986 */ /* 0x0001e4000c101138 */
[----:B0-----:R-:W-:-:S05]  /*42ef0*/  PRMT R52, R48, 0x7772, RZ ;  /* 0x0000777230347816 */ /* 0x001fca00000000ff */
[----:B--2---:R0:W-:Y:S04]  /*42f00*/  @P1 STG.E.U8 desc[UR56][R220.64], R52 ;  /* 0x00000034dc001986 */ /* 0x0041e8000c101138 */
[----:B0-----:R-:W2:Y:S01]  /*42f10*/  LDL.LU.64 R220, [R1] ;  /* 0x0000000001dc7983 */ /* 0x001ea20000300a00 */
[C---:B------:R-:W-:Y:S02]  /*42f20*/  LOP3.LUT P0, RZ, R192.reuse, 0x10000, RZ, 0xc0, !PT ;  /* 0x00010000c0ff7812 */ /* 0x040fe4000780c0ff */
[----:B------:R-:W-:Y:S02]  /*42f30*/  LOP3.LUT P3, RZ, R192, 0x8000, RZ, 0xc0, !PT ;  /* 0x00008000c0ff7812 */ /* 0x000fe4000786c0ff */
[----:B------:R-:W-:Y:S02]  /*42f40*/  PRMT R52, R48, 0x7773, RZ ;  /* 0x0000777330347816 */ /* 0x000fe400000000ff */
[----:B------:R-:W-:-:S02]  /*42f50*/  LOP3.LUT P6, RZ, R192, 0x8, RZ, 0xc0, !PT ;  /* 0x00000008c0ff7812 */ /* 0x000fc400078cc0ff */
        /* <DEDUP_REMOVED lines=9> */
[----:B---3--:R0:W-:Y:S02]  /*42ff0*/  @P0 STG.E.U8 desc[UR56][R216.64], R52 ;  /* 0x00000034d8000986 */ /* 0x0081e4000c101138 */
[----:B0-----:R-:W-:Y:S02]  /*43000*/  PRMT R52, R68, 0x7770, RZ ;  /* 0x0000777044347816 */ /* 0x001fe400000000ff */
[----:B------:R-:W-:-:S08]  /*43010*/  LOP3.LUT R4, R4, 0xffffff7f, RZ, 0xc0, !PT ;  /* 0xffffff7f04047812 */ /* 0x000fd000078ec0ff */
[----:B------:R-:W-:Y:S02]  /*43020*/  @P6 LOP3.LUT R4, R4, 0x80, RZ, 0xfc, !PT ;  /* 0x0000008004046812 */ /* 0x000fe400078efcff */
[----:B------:R-:W-:Y:S02]  /*43030*/  LOP3.LUT P6, RZ, R192, 0x80, RZ, 0xc0, !PT ;  /* 0x00000080c0ff7812 */ /* 0x000fe400078cc0ff */
[----:B------:R-:W-:-:S11]  /*43040*/  LOP3.LUT R4, R4, 0xfffffeff, RZ, 0xc0, !PT ;  /* 0xfffffeff04047812 */ /* 0x000fd600078ec0ff */
[----:B------:R-:W-:Y:S02]  /*43050*/  @P6 LOP3.LUT R4, R4, 0x100, RZ, 0xfc, !PT ;  /* 0x0000010004046812 */ /* 0x000fe400078efcff */
[----:B------:R-:W-:Y:S02]  /*43060*/  LOP3.LUT P6, RZ, R192, 0x100, RZ, 0xc0, !PT ;  /* 0x00000100c0ff7812 */ /* 0x000fe400078cc0ff */
[----:B------:R-:W-:Y:S01]  /*43070*/  LOP3.LUT R4, R4, 0xfffffdff, RZ, 0xc0, !PT ;  /* 0xfffffdff04047812 */ /* 0x000fe200078ec0ff */
[----:B--2---:R0:W-:Y:S04]  /*43080*/  @P3 STG.E.U8 desc[UR56][R220.64], R52 ;  /* 0x00000034dc003986 */ /* 0x0041e8000c101138 */
[----:B0-----:R-:W2:Y:S06]  /*43090*/  LDL.LU.64 R220, [R1+0xe78] ;  /* 0x000e780001dc7983 */ /* 0x001eac0000300a00 */
[----:B------:R-:W-:-:S02]  /*430a0*/  @P6 LOP3.LUT R4, R4, 0x200, RZ, 0xfc, !PT ;  /* 0x0000020004046812 */ /* 0x000fc400078efcff */
[----:B------:R-:W-:Y:S01]  /*430b0*/  LOP3.LUT P6, RZ, R192, 0x200, RZ, 0xc0, !PT ;  /* 0x00000200c0ff7812 */ /* 0x000fe200078cc0ff */
[----:B------:R-:W3:Y:S01]  /*430c0*/  LDL.LU.64 R198, [R1+0xe70] ;  /* 0x000e700001c67983 */ /* 0x000ee20000300a00 */
[----:B------:R-:W-:Y:S02]  /*430d0*/  LOP3.LUT R4, R4, 0xfffffbff, RZ, 0xc0, !PT ;  /* 0xfffffbff04047812 */ /* 0x000fe400078ec0ff */
[C---:B------:R-:W-:Y:S01]  /*430e0*/  LOP3.LUT P2, RZ, R192.reuse, 0x4000, RZ, 0xc0, !PT ;  /* 0x00004000c0ff7812 */ /* 0x040fe2000784c0ff */
[----:B------:R-:W4:Y:S01]  /*430f0*/  LDL.LU.64 R200, [R1+0xe68] ;  /* 0x000e680001c87983 */ /* 0x000f220000300a00 */
[----:B------:R-:W-:Y:S02]  /*43100*/  LOP3.LUT P1, RZ, R192, 0x2000, RZ, 0xc0, !PT ;  /* 0x00002000c0ff7812 */ /* 0x000fe4000782c0ff */
[----:B------:R-:W-:Y:S01]  /*43110*/  PRMT R52, R68, 0x7771, RZ ;  /* 0x0000777144347816 */ /* 0x000fe200000000ff */
[----:B------:R-:W4:Y:S04]  /*43120*/  LDL.LU.64 R170, [R1+0xe60] ;  /* 0x000e600001aa7983 */ /* 0x000f280000300a00 */
[----:B------:R-:W-:Y:S01]  /*43130*/  @P6 LOP3.LUT R4, R4, 0x400, RZ, 0xfc, !PT ;  /* 0x0000040004046812 */ /* 0x000fe200078efcff */
[----:B------:R-:W4:Y:S01]  /*43140*/  LDL.LU.64 R218, [R1+0xe58] ;  /* 0x000e580001da7983 */ /* 0x000f220000300a00 */
[----:B------:R-:W-:-:S02]  /*43150*/  LOP3.LUT P6, RZ, R192, 0x400, RZ, 0xc0, !PT ;  /* 0x00000400c0ff7812 */ /* 0x000fc400078cc0ff */
[----:B------:R-:W-:Y:S02]  /*43160*/  LOP3.LUT R4, R4, 0xfffff7ff, RZ, 0xc0, !PT ;  /* 0xfffff7ff04047812 */ /* 0x000fe400078ec0ff */
[C---:B------:R-:W-:Y:S01]  /*43170*/  LOP3.LUT P0, RZ, R192.reuse, 0x1000, RZ, 0xc0, !PT ;  /* 0x00001000c0ff7812 */ /* 0x040fe2000780c0ff */
[----:B------:R0:W-:Y:S01]  /*43180*/  @P2 STG.E.U8 desc[UR56][R250.64], R52 ;  /* 0x00000034fa002986 */ /* 0x0001e2000c101138 */
[C---:B------:R-:W-:Y:S02]  /*43190*/  LOP3.LUT P5, RZ, R192.reuse, 0x4, RZ, 0xc0, !PT ;  /* 0x00000004c0ff7812 */ /* 0x040fe400078ac0ff */
[----:B------:R-:W-:Y:S01]  /*431a0*/  LOP3.LUT P4, RZ, R192, 0x2, RZ, 0xc0, !PT ;  /* 0x00000002c0ff7812 */ /* 0x000fe2000788c0ff */
[----:B------:R-:W4:Y:S04]  /*431b0*/  LDL.LU.64 R216, [R1+0xe50] ;  /* 0x000e500001d87983 */ /* 0x000f280000300a00 */
[----:B------:R-:W-:-:S02]  /*431c0*/  @P6 LOP3.LUT R4, R4, 0x800, RZ, 0xfc, !PT ;  /* 0x0000080004046812 */ /* 0x000fc400078efcff */
[----:B------:R-:W-:Y:S02]  /*431d0*/  LOP3.LUT P6, RZ, R192, 0x800, RZ, 0xc0, !PT ;  /* 0x00000800c0ff7812 */ /* 0x000fe400078cc0ff */
[C---:B0-----:R-:W-:Y:S02]  /*431e0*/  PRMT R52, R68.reuse, 0x7772, RZ ;  /* 0x0000777244347816 */ /* 0x041fe400000000ff */
[----:B------:R-:W-:-:S03]  /*431f0*/  PRMT R68, R68, 0x7773, RZ ;  /* 0x0000777344447816 */ /* 0x000fc600000000ff */
[----:B------:R0:W-:Y:S04]  /*43200*/  @P1 STG.E.U8 desc[UR56][R248.64], R52 ;  /* 0x00000034f8001986 */ /* 0x0001e8000c101138 */
[----:B------:R-:W-:Y:S01]  /*43210*/  @P0 STG.E.U8 desc[UR56][R246.64], R68 ;  /* 0x00000044f6000986 */ /* 0x000fe2000c101138 */
[----:B0-----:R-:W-:-:S05]  /*43220*/  PRMT R52, R49, 0x7770, RZ ;  /* 0x0000777031347816 */ /* 0x001fca00000000ff */
[----:B------:R0:W-:Y:S01]  /*43230*/  @P6 STG.E.U8 desc[UR56][R244.64], R52 ;  /* 0x00000034f4006986 */ /* 0x0001e2000c101138 */
[----:B------:R-:W-:Y:S02]  /*43240*/  LOP3.LUT P6, RZ, R4, 0x800, RZ, 0xc0, !PT ;  /* 0x0000080004ff7812 */ /* 0x000fe400078cc0ff */
[----:B0-----:R-:W-:-:S11]  /*43250*/  PRMT R52, R49, 0x7771, RZ ;  /* 0x0000777131347816 */ /* 0x001fd600000000ff */
        /* <DEDUP_REMOVED lines=20> */
[----:B0-----:R-:W-:Y:S02]  /*433a0*/  PRMT R49, R50, 0x7770, RZ ;  /* 0x0000777032317816 */ /* 0x001fe400000000ff */
[----:B------:R-:W-:Y:S02]  /*433b0*/  LOP3.LUT P3, RZ, R192, 0x1, RZ, 0xc0, !PT ;  /* 0x00000001c0ff7812 */ /* 0x000fe4000786c0ff */
[----:B------:R-:W-:-:S07]  /*433c0*/  LOP3.LUT P2, RZ, R19, 0x80000000, RZ, 0xc0, !PT ;  /* 0x8000000013ff7812 */ /* 0x000fce000784c0ff */
[----:B------:R0:W-:Y:S01]  /*433d0*/  @P6 STG.E.U8 desc[UR56][R228.64], R49 ;  /* 0x00000031e4006986 */ /* 0x0001e2000c101138 */
[----:B------:R-:W-:Y:S02]  /*433e0*/  LOP3.LUT P1, RZ, R19, 0x40000000, RZ, 0xc0, !PT ;  /* 0x4000000013ff7812 */ /* 0x000fe4000782c0ff */
[----:B0-----:R-:W-:-:S05]  /*433f0*/  PRMT R49, R50, 0x7771, RZ ;  /* 0x0000777132317816 */ /* 0x001fca00000000ff */
[----:B------:R0:W-:Y:S01]  /*43400*/  @P5 STG.E.U8 desc[UR56][R226.64], R49 ;  /* 0x00000031e2005986 */ /* 0x0001e2000c101138 */
[----:B------:R-:W-:Y:S02]  /*43410*/  LOP3.LUT P0, RZ, R19, 0x20000000, RZ, 0xc0, !PT ;  /* 0x2000000013ff7812 */ /* 0x000fe4000780c0ff */
[C---:B0-----:R-:W-:Y:S02]  /*43420*/  PRMT R49, R50.reuse, 0x7772, RZ ;  /* 0x0000777232317816 */ /* 0x041fe400000000ff */
[----:B------:R-:W-:-:S03]  /*43430*/  PRMT R50, R50, 0x7773, RZ ;  /* 0x0000777332327816 */ /* 0x000fc600000000ff */
[----:B------:R0:W-:Y:S04]  /*43440*/  @P4 STG.E.U8 desc[UR56][R224.64], R49 ;  /* 0x00000031e0004986 */ /* 0x0001e8000c101138 */
[----:B------:R-:W-:Y:S01]  /*43450*/  @P3 STG.E.U8 desc[UR56][R222.64], R50 ;  /* 0x00000032de003986 */ /* 0x000fe2000c101138 */
        /* <DEDUP_REMOVED lines=41> */
[----:B------:R-:W-:Y:S01]  /*436f0*/  LOP3.LUT R4, R4, 0xfffffff7, RZ, 0xc0, !PT ;  /* 0xfffffff704047812 */ /* 0x000fe200078ec0ff */
[----:B---3--:R0:W-:Y:S01]  /*43700*/  @P2 STG.E.U8 desc[UR56][R198.64], R49 ;  /* 0x00000031c6002986 */ /* 0x0081e2000c101138 */
[----:B------:R-:W-:-:S09]  /*43710*/  LOP3.LUT P0, RZ, R19, 0x2000000, RZ, 0xc0, !PT ;  /* 0x0200000013ff7812 */ /* 0x000fd2000780c0ff */
[----:B------:R-:W-:Y:S02]  /*43720*/  @P6 LOP3.LUT R4, R4, 0x8, RZ, 0xfc, !PT ;  /* 0x0000000804046812 */ /* 0x000fe400078efcff */
[----:B------:R-:W-:Y:S01]  /*43730*/  LOP3.LUT P6, RZ, R19, 0x1000000, RZ, 0xc0, !PT ;  /* 0x0100000013ff7812 */ /* 0x000fe200078cc0ff */
[----:B0-----:R-:W3:Y:S01]  /*43740*/  LDL.LU.64 R198, [R1+0xe10] ;  /* 0x000e100001c67983 */ /* 0x001ee20000300a00 */
[----:B------:R-:W-:-:S05]  /*43750*/  PRMT R49, R51, 0x7771, RZ ;  /* 0x0000777133317816 */ /* 0x000fca00000000ff */
[----:B----4-:R0:W-:Y:S02]  /*43760*/  @P1 STG.E.U8 desc[UR56][R200.64], R49 ;  /* 0x00000031c8001986 */ /* 0x0101e4000c101138 */
[C---:B0-----:R-:W-:Y:S02]  /*43770*/  PRMT R49, R51.reuse, 0x7772, RZ ;  /* 0x0000777233317816 */ /* 0x041fe400000000ff */
[----:B------:R-:W4:Y:S01]  /*43780*/  LDL.LU.64 R200, [R1+0xe08] ;  /* 0x000e080001c87983 */ /* 0x000f220000300a00 */
[----:B------:R-:W-:-:S03]  /*43790*/  PRMT R51, R51, 0x7773, RZ ;  /* 0x0000777333337816 */ /* 0x000fc600000000ff */
[----:B------:R0:W-:Y:S04]  /*437a0*/  @P0 STG.E.U8 desc[UR56][R170.64], R49 ;  /* 0x00000031aa000986 */ /* 0x0001e8000c101138 */
[----:B------:R1:W-:Y:S01]  /*437b0*/  @P6 STG.E.U8 desc[UR56][R218.64], R51 ;  /* 0x00000033da006986 */ /* 0x0003e2000c101138 */
[C---:B------:R-:W-:Y:S02]  /*437c0*/  LOP3.LUT P6, RZ, R4.reuse, 0x8, RZ, 0xc0, !PT ;  /* 0x0000000804ff7812 */ /* 0x040fe400078cc0ff */
        /* <DEDUP_REMOVED lines=12> */
[----:B------:R-:W-:Y:S01]  /*43890*/  @P6 STG.E.U8 desc[UR56][R184.64], R49 ;  /* 0x00000031b8006986 */ /* 0x000fe2000c101138 */
[----:B------:R-:W-:Y:S02]  /*438a0*/  LOP3.LUT P6, RZ, R4, 0x1, RZ, 0xc0, !PT ;  /* 0x0000000104ff7812 */ /* 0x000fe400078cc0ff */
[----:B------:R-:W-:-:S11]  /*438b0*/  PRMT R4, R72, 0x7770, RZ ;  /* 0x0000777048047816 */ /* 0x000fd600000000ff */
[----:B------:R-:W-:Y:S01]  /*438c0*/  @P6 STG.E.U8 desc[UR56][R186.64], R71 ;  /* 0x00000047ba006986 */ /* 0x000fe2000c101138 */
[----:B------:R-:W-:-:S13]  /*438d0*/  LOP3.LUT P6, RZ, R48, 0x80000000, RZ, 0xc0, !PT ;  /* 0x8000000030ff7812 */ /* 0x000fda00078cc0ff */
        /* <DEDUP_REMOVED lines=32> */
[----:B------:R-:W4:Y:S01]  /*43ae0*/  LDL.LU.64 R218, [R1+0xdc0] ;  /* 0x000dc00001da7983 */ /* 0x000f220000300a00 */
[----:B------:R-:W-:-:S03]  /*43af0*/  LOP3.LUT P3, RZ, R19, 0x200, RZ, 0xc0, !PT ;  /* 0x0000020013ff7812 */ /* 0x000fc6000786c0ff */
[----:B------:R-:W4:Y:S01]  /*43b00*/  LDL.LU.64 R216, [R1+0xdb8] ;  /* 0x000db80001d87983 */ /* 0x000f220000300a00 */
        /* <DEDUP_REMOVED lines=14> */
[----:B------:R-:W-:Y:S01]  /*43bf0*/  LOP3.LUT R48, R48, 0xfeffffff, RZ, 0xc0, !PT ;  /* 0xfeffffff30307812 */ /* 0x000fe200078ec0ff */
[----:B--2---:R0:W-:Y:S04]  /*43c00*/  @P3 STG.E.U8 desc[UR56][R220.64], R4 ;  /* 0x00000004dc003986 */ /* 0x0041e8000c101138 */
[----:B0-----:R-:W2:Y:S04]  /*43c10*/  LDL.LU.64 R220, [R1+0xdb0] ;  /* 0x000db00001dc7983 */ /* 0x001ea80000300a00 */
[----:B------:R-:W2:Y:S02]  /*43c20*/  LDL.LU.64 R184, [R1+0xda8] ;  /* 0x000da80001b87983 */ /* 0x000ea40000300a00 */
[----:B------:R-:W-:-:S02]  /*43c30*/  @P6 LOP3.LUT R48, R48, 0x1000000, RZ, 0xfc, !PT ;  /* 0x0100000030306812 */ /* 0x000fc400078efcff */
[----:B------:R-:W-:Y:S01]  /*43c40*/  LOP3.LUT P6, RZ, R19, 0x4, RZ, 0xc0, !PT ;  /* 0x0000000413ff7812 */ /* 0x000fe200078cc0ff */
[----:B------:R-:W2:Y:S01]  /*43c50*/  LDL.LU.64 R186, [R1+0xda0] ;  /* 0x000da00001ba7983 */ /* 0x000ea20000300a00 */
[----:B------:R-:W-:-:S03]  /*43c60*/  LOP3.LUT R48, R48, 0xfdffffff, RZ, 0xc0, !PT ;  /* 0xfdffffff30307812 */ /* 0x000fc600078ec0ff */
[----:B------:R-:W2:Y:S01]  /*43c70*/  LDL.LU.64 R188, [R1+0xd98] ;  /* 0x000d980001bc7983 */ /* 0x000ea20000300a00 */
[C---:B------:R-:W-:Y:S02]  /*43c80*/  LOP3.LUT P2, RZ, R19.reuse, 0x100, RZ, 0xc0, !PT ;  /* 0x0000010013ff7812 */ /* 0x040fe4000784c0ff */
[C---:B------:R-:W-:Y:S01]  /*43c90*/  LOP3.LUT P1, RZ, R19.reuse, 0x80, RZ, 0xc0, !PT ;  /* 0x0000008013ff7812 */ /* 0x040fe2000782c0ff */
[----:B------:R-:W2:Y:S04]  /*43ca0*/  LDL.LU.64 R190, [R1+0xd90] ;  /* 0x000d900001be7983 */ /* 0x000ea80000300a00 */
[----:B------:R-:W-:Y:S01]  /*43cb0*/  @P6 LOP3.LUT R48, R48, 0x2000000, RZ, 0xfc, !PT ;  /* 0x0200000030306812 */ /* 0x000fe200078efcff */
[----:B------:R-:W2:Y:S01]  /*43cc0*/  LDL.LU.64 R168, [R1+0xd88] ;  /* 0x000d880001a87983 */ /* 0x000ea20000300a00 */
[----:B------:R-:W-:-:S02]  /*43cd0*/  LOP3.LUT P6, RZ, R19, 0x8, RZ, 0xc0, !PT ;  /* 0x0000000813ff7812 */ /* 0x000fc400078cc0ff */
[----:B------:R-:W-:Y:S01]  /*43ce0*/  LOP3.LUT R48, R48, 0xfbffffff, RZ, 0xc0, !PT ;  /* 0xfbffffff30307812 */ /* 0x000fe200078ec0ff */
[----:B------:R-:W2:Y:S01]  /*43cf0*/  LDL.LU.64 R196, [R1+0xd80] ;  /* 0x000d800001c47983 */ /* 0x000ea20000300a00 */
[----:B------:R-:W-:-:S09]  /*43d00*/  LOP3.LUT P0, RZ, R19, 0x40, RZ, 0xc0, !PT ;  /* 0x0000004013ff7812 */ /* 0x000fd2000780c0ff */
[----:B------:R-:W-:Y:S02]  /*43d10*/  @P6 LOP3.LUT R48, R48, 0x4000000, RZ, 0xfc, !PT ;  /* 0x0400000030306812 */ /* 0x000fe400078efcff */
[----:B------:R-:W-:Y:S02]  /*43d20*/  LOP3.LUT P6, RZ, R19, 0x10, RZ, 0xc0, !PT ;  /* 0x0000001013ff7812 */ /* 0x000fe400078cc0ff */
[----:B------:R-:W-:Y:S02]  /*43d30*/  LOP3.LUT R48, R48, 0xf7ffffff, RZ, 0xc0, !PT ;  /* 0xf7ffffff30307812 */ /* 0x000fe400078ec0ff */
[----:B------:R-:W-:Y:S02]  /*43d40*/  PRMT R73, R73, 0x7773, RZ ;  /* 0x0000777349497816 */ /* 0x000fe400000000ff */
[----:B------:R-:W-:-:S03]  /*43d50*/  PRMT R4, R77, 0x7770, RZ ;  /* 0x000077704d047816 */ /* 0x000fc600000000ff */
[----:B---3--:R0:W-:Y:S04]  /*43d60*/  @P2 STG.E.U8 desc[UR56][R198.64], R73 ;  /* 0x00000049c6002986 */ /* 0x0081e8000c101138 */
[----:B------:R-:W-:Y:S01]  /*43d70*/  @P6 LOP3.LUT R48, R48, 0x8000000, RZ, 0xfc, !PT ;  /* 0x0800000030306812 */ /* 0x000fe200078efcff */
[----:B----4-:R1:W-:Y:S01]  /*43d80*/  @P1 STG.E.U8 desc[UR56][R200.64], R4 ;  /* 0x00000004c8001986 */ /* 0x0103e2000c101138 */
[----:B------:R-:W-:-:S03]  /*43d90*/  LOP3.LUT P6, RZ, R19, 0x20, RZ, 0xc0, !PT ;  /* 0x0000002013ff7812 */ /* 0x000fc600078cc0ff */
[----:B0-----:R-:W3:Y:S01]  /*43da0*/  LDL.LU.64 R198, [R1+0xd78] ;  /* 0x000d780001c67983 */ /* 0x001ee20000300a00 */
        /* <DEDUP_REMOVED lines=9> */
[----:B------:R0:W-:Y:S01]  /*43e40*/  @P6 STG.E.U8 desc[UR56][R216.64], R77 ;  /* 0x0000004dd8006986 */ /* 0x0001e2000c101138 */
[----:B------:R-:W-:-:S02]  /*43e50*/  LOP3.LUT P6, RZ, R48, 0x4000000, RZ, 0xc0, !PT ;  /* 0x0400000030ff7812 */ /* 0x000fc400078cc0ff */
[----:B------:R-:W-:Y:S01]  /*43e60*/  PRMT R4, R74, 0x7770, RZ ;  /* 0x000077704a047816 */ /* 0x000fe200000000ff */
[----:B0-----:R-:W4:Y:S10]  /*43e70*/  LDL.LU.64 R216, [R1+0xd58] ;  /* 0x000d580001d87983 */ /* 0x001f340000300a00 */
[----:B--2---:R0:W-:Y:S04]  /*43e80*/  @P6 STG.E.U8 desc[UR56][R220.64], R4 ;  /* 0x00000004dc006986 */ /* 0x0041e8000c101138 */
[----:B0-----:R-:W2:Y:S01]  /*43e90*/  LDL.LU.64 R220, [R1+0xd50] ;  /* 0x000d500001dc7983 */ /* 0x001ea20000300a00 */
[----:B------:R-:W-:-:S02]  /*43ea0*/  LOP3.LUT P6, RZ, R48, 0x2000000, RZ, 0xc0, !PT ;  /* 0x0200000030ff7812 */ /* 0x000fc400078cc0ff */
[----:B------:R-:W-:-:S11]  /*43eb0*/  PRMT R4, R74, 0x7771, RZ ;  /* 0x000077714a047816 */ /* 0x000fd600000000ff */
        /* <DEDUP_REMOVED lines=14> */
[C---:B------:R-:W-:Y:S02]  /*43fa0*/  LOP3.LUT P5, RZ, R18.reuse, 0x10000000, RZ, 0xc0, !PT ;  /* 0x1000000012ff7812 */ /* 0x040fe400078ac0ff */
[C---:B------:R-:W-:Y:S02]  /*43fb0*/  LOP3.LUT P4, RZ, R18.reuse, 0x8000000, RZ, 0xc0, !PT ;  /* 0x0800000012ff7812 */ /* 0x040fe4000788c0ff */
[----:B------:R-:W-:Y:S02]  /*43fc0*/  LOP3.LUT P3, RZ, R18, 0x4000000, RZ, 0xc0, !PT ;  /* 0x0400000012ff7812 */ /* 0x000fe4000786c0ff */
[C---:B0-----:R-:W-:Y:S02]  /*43fd0*/  PRMT R4, R78.reuse, 0x7772, RZ ;  /* 0x000077724e047816 */ /* 0x041fe400000000ff */
[----:B------:R-:W-:-:S03]  /*43fe0*/  PRMT R78, R78, 0x7773, RZ ;  /* 0x000077734e4e7816 */ /* 0x000fc600000000ff */
[----:B------:R0:W-:Y:S01]  /*43ff0*/  @P6 STG.E.U8 desc[UR56][R196.64], R4 ;  /* 0x00000004c4006986 */ /* 0x0001e2000c101138 */
[----:B------:R-:W-:-:S03]  /*44000*/  LOP3.LUT P2, RZ, R18, 0x2000000, RZ, 0xc0, !PT ;  /* 0x0200000012ff7812 */ /* 0x000fc6000784c0ff */
[----:B---3--:R-:W-:Y:S01]  /*44010*/  @P5 STG.E.U8 desc[UR56][R198.64], R78 ;  /* 0x0000004ec6005986 */ /* 0x008fe2000c101138 */
[----:B0-----:R-:W-:-:S05]  /*44020*/  PRMT R4, R75, 0x7770, RZ ;  /* 0x000077704b047816 */ /* 0x001fca00000000ff */
[----:B----4-:R0:W-:Y:S01]  /*44030*/  @P4 STG.E.U8 desc[UR56][R200.64], R4 ;  /* 0x00000004c8004986 */ /* 0x0101e2000c101138 */
[C---:B------:R-:W-:Y:S02]  /*44040*/  LOP3.LUT P1, RZ, R18.reuse, 0x1000000, RZ, 0xc0, !PT ;  /* 0x0100000012ff7812 */ /* 0x040fe4000782c0ff */
[----:B------:R-:W-:Y:S02]  /*44050*/  LOP3.LUT P0, RZ, R18, 0x800000, RZ, 0xc0, !PT ;  /* 0x0080000012ff7812 */ /* 0x000fe4000780c0ff */
[----:B0-----:R-:W-:-:S05]  /*44060*/  PRMT R4, R75, 0x7771, RZ ;  /* 0x000077714b047816 */ /* 0x001fca00000000ff */
[----:B------:R0:W-:Y:S02]  /*44070*/  @P3 STG.E.U8 desc[UR56][R170.64], R4 ;  /* 0x00000004aa003986 */ /* 0x0001e4000c101138 */
[C---:B0-----:R-:W-:Y:S02]  /*44080*/  PRMT R4, R75.reuse, 0x7772, RZ ;  /* 0x000077724b047816 */ /* 0x041fe400000000ff */
[----:B------:R-:W-:-:S03]  /*44090*/  PRMT R75, R75, 0x7773, RZ ;  /* 0x000077734b4b7816 */ /* 0x000fc600000000ff */
[----:B------:R0:W-:Y:S04]  /*440a0*/  @P2 STG.E.U8 desc[UR56][R218.64], R4 ;  /* 0x00000004da002986 */ /* 0x0001e8000c101138 */
[----:B------:R-:W-:Y:S01]  /*440b0*/  @P1 STG.E.U8 desc[UR56][R216.64], R75 ;  /* 0x0000004bd8001986 */ /* 0x000fe2000c101138 */
        /* <DEDUP_REMOVED lines=32> */
[----:B------:R-:W-:-:S03]  /*442c0*/  LOP3.LUT P2, RZ, R18, 0x200000, RZ, 0xc0, !PT ;  /* 0x0020000012ff7812 */ /* 0x000fc6000784c0ff */
[----:B------:R-:W2:Y:S04]  /*442d0*/  LDL.LU.64 R190, [R1+0xcf8] ;  /* 0x000cf80001be7983 */ /* 0x000ea80000300a00 */
[----:B------:R-:W-:Y:S01]  /*442e0*/  @P6 LOP3.LUT R48, R48, 0x20000, RZ, 0xfc, !PT ;  /* 0x0002000030306812 */ /* 0x000fe200078efcff */
[----:B------:R-:W2:Y:S01]  /*442f0*/  LDL.LU.64 R168, [R1+0xcf0] ;  /* 0x000cf00001a87983 */ /* 0x000ea20000300a00 */
[----:B------:R-:W-:Y:S02]  /*44300*/  LOP3.LUT P6, RZ, R18, 0x10000, RZ, 0xc0, !PT ;  /* 0x0001000012ff7812 */ /* 0x000fe400078cc0ff */
[----:B------:R-:W-:Y:S01]  /*44310*/  LOP3.LUT R48, R48, 0xfffbffff, RZ, 0xc0, !PT ;  /* 0xfffbffff30307812 */ /* 0x000fe200078ec0ff */
[----:B------:R-:W2:Y:S01]  /*44320*/  LDL.LU.64 R196, [R1+0xce8] ;  /* 0x000ce80001c47983 */ /* 0x000ea20000300a00 */
[----:B------:R-:W-:-:S09]  /*44330*/  LOP3.LUT P1, RZ, R18, 0x100000, RZ, 0xc0, !PT ;  /* 0x0010000012ff7812 */ /* 0x000fd2000782c0ff */
[----:B------:R-:W-:Y:S02]  /*44340*/  @P6 LOP3.LUT R48, R48, 0x40000, RZ, 0xfc, !PT ;  /* 0x0004000030306812 */ /* 0x000fe400078efcff */
[C---:B------:R-:W-:Y:S02]  /*44350*/  LOP3.LUT P6, RZ, R18.reuse, 0x20000, RZ, 0xc0, !PT ;  /* 0x0002000012ff7812 */ /* 0x040fe400078cc0ff */
[----:B------:R-:W-:Y:S02]  /*44360*/  LOP3.LUT P0, RZ, R18, 0x80000, RZ, 0xc0, !PT ;  /* 0x0008000012ff7812 */ /* 0x000fe4000780c0ff */
[----:B------:R-:W-:Y:S02]  /*44370*/  LOP3.LUT R48, R48, 0xfff7ffff, RZ, 0xc0, !PT ;  /* 0xfff7ffff30307812 */ /* 0x000fe400078ec0ff */
[C---:B------:R-:W-:Y:S02]  /*44380*/  PRMT R4, R79.reuse, 0x7772, RZ ;  /* 0x000077724f047816 */ /* 0x040fe400000000ff */
[----:B------:R-:W-:-:S03]  /*44390*/  PRMT R79, R79, 0x7773, RZ ;  /* 0x000077734f4f7816 */ /* 0x000fc600000000ff */
[----:B---3--:R0:W-:Y:S02]  /*443a0*/  @P2 STG.E.U8 desc[UR56][R198.64], R4 ;  /* 0x00000004c6002986 */ /* 0x0081e4000c101138 */
[----:B------:R-:W-:Y:S02]  /*443b0*/  @P6 LOP3.LUT R48, R48, 0x80000, RZ, 0xfc, !PT ;  /* 0x0008000030306812 */ /* 0x000fe400078efcff */
[----:B------:R-:W-:Y:S01]  /*443c0*/  LOP3.LUT P6, RZ, R18, 0x40000, RZ, 0xc0, !PT ;  /* 0x0004000012ff7812 */ /* 0x000fe200078cc0ff */
[----:B----4-:R1:W-:Y:S01]  /*443d0*/  @P1 STG.E.U8 desc[UR56][R200.64], R79 ;  /* 0x0000004fc8001986 */ /* 0x0103e2000c101138 */
[----:B0-----:R-:W-:-:S03]  /*443e0*/  PRMT R4, R80, 0x7770, RZ ;  /* 0x0000777050047816 */ /* 0x001fc600000000ff */
[----:B------:R-:W3:Y:S04]  /*443f0*/  LDL.LU.64 R198, [R1+0xce0] ;  /* 0x000ce00001c67983 */ /* 0x000ee80000300a00 */
        /* <DEDUP_REMOVED lines=28> */
[----:B------:R-:W-:-:S09]  /*445c0*/  LOP3.LUT P5, RZ, R18, 0x200, RZ, 0xc0, !PT ;  /* 0x0000020012ff7812 */ /* 0x000fd200078ac0ff */
[----:B------:R0:W-:Y:S01]  /*445d0*/  @P6 STG.E.U8 desc[UR56][R168.64], R4 ;  /* 0x00000004a8006986 */ /* 0x0001e2000c101138 */
[----:B------:R-:W-:Y:S02]  /*445e0*/  LOP3.LUT P6, RZ, R48, 0x1000, RZ, 0xc0, !PT ;  /* 0x0000100030ff7812 */ /* 0x000fe400078cc0ff */
[C---:B------:R-:W-:Y:S02]  /*445f0*/  LOP3.LUT P4, RZ, R18.reuse, 0x100, RZ, 0xc0, !PT ;  /* 0x0000010012ff7812 */ /* 0x040fe4000788c0ff */
[----:B------:R-:W-:Y:S02]  /*44600*/  LOP3.LUT P3, RZ, R18, 0x1, RZ, 0xc0, !PT ;  /* 0x0000000112ff7812 */ /* 0x000fe4000786c0ff */
[----:B0-----:R-:W-:-:S07]  /*44610*/  PRMT R4, R81, 0x7771, RZ ;  /* 0x0000777151047816 */ /* 0x001fce00000000ff */
[----:B------:R0:W-:Y:S01]  /*44620*/  @P6 STG.E.U8 desc[UR56][R196.64], R4 ;  /* 0x00000004c4006986 */ /* 0x0001e2000c101138 */
[----:B------:R-:W-:Y:S02]  /*44630*/  LOP3.LUT P2, RZ, R17, 0x80000000, RZ, 0xc0, !PT ;  /* 0x8000000011ff7812 */ /* 0x000fe4000784c0ff */
[C---:B0-----:R-:W-:Y:S02]  /*44640*/  PRMT R4, R81.reuse, 0x7772, RZ ;  /* 0x0000777251047816 */ /* 0x041fe400000000ff */
[----:B------:R-:W-:-:S03]  /*44650*/  PRMT R81, R81, 0x7773, RZ ;  /* 0x0000777351517816 */ /* 0x000fc600000000ff */
[----:B---3--:R0:W-:Y:S01]  /*44660*/  @P5 STG.E.U8 desc[UR56][R198.64], R4 ;  /* 0x00000004c6005986 */ /* 0x0081e2000c101138 */
[C---:B------:R-:W-:Y:S02]  /*44670*/  LOP3.LUT P1, RZ, R17.reuse, 0x40000000, RZ, 0xc0, !PT ;  /* 0x4000000011ff7812 */ /* 0x040fe4000782c0ff */
[----:B------:R-:W-:Y:S01]  /*44680*/  LOP3.LUT P0, RZ, R17, 0x4000000, RZ, 0xc0, !PT ;  /* 0x0400000011ff7812 */ /* 0x000fe2000780c0ff */
        /* <DEDUP_REMOVED lines=35> */
[----:B------:R-:W2:Y:S01]  /*448c0*/  LDL.LU.64 R186, [R1+0xc70] ;  /* 0x000c700001ba7983 */ /* 0x000ea20000300a00 */
[C---:B------:R-:W-:Y:S02]  /*448d0*/  LOP3.LUT P6, RZ, R17.reuse, 0x80, RZ, 0xc0, !PT ;  /* 0x0000008011ff7812 */ /* 0x040fe400078cc0ff */
[----:B------:R-:W-:Y:S01]  /*448e0*/  LOP3.LUT R48, R48, 0xfffffdff, RZ, 0xc0, !PT ;  /* 0xfffffdff30307812 */ /* 0x000fe200078ec0ff */
[----:B------:R-:W2:Y:S04]  /*448f0*/  LDL.LU.64 R188, [R1+0xc68] ;  /* 0x000c680001bc7983 */ /* 0x000ea80000300a00 */
[----:B------:R-:W2:Y:S01]  /*44900*/  LDL.LU.64 R190, [R1+0xc50] ;  /* 0x000c500001be7983 */ /* 0x000ea20000300a00 */
[C---:B------:R-:W-:Y:S02]  /*44910*/  LOP3.LUT P2, RZ, R17.reuse, 0x8000, RZ, 0xc0, !PT ;  /* 0x0000800011ff7812 */ /* 0x040fe4000784c0ff */
[----:B------:R-:W-:Y:S01]  /*44920*/  LOP3.LUT P1, RZ, R17, 0x4000, RZ, 0xc0, !PT ;  /* 0x0000400011ff7812 */ /* 0x000fe2000782c0ff */
[----:B------:R-:W2:Y:S02]  /*44930*/  LDL.LU.64 R168, [R1+0x258] ;  /* 0x0002580001a87983 */ /* 0x000ea40000300a00 */
[----:B------:R-:W-:-:S02]  /*44940*/  @P6 LOP3.LUT R48, R48, 0x200, RZ, 0xfc, !PT ;  /* 0x0000020030306812 */ /* 0x000fc400078efcff */
[----:B------:R-:W-:Y:S01]  /*44950*/  LOP3.LUT P6, RZ, R17, 0x40, RZ, 0xc0, !PT ;  /* 0x0000004011ff7812 */ /* 0x000fe200078cc0ff */
[----:B------:R-:W2:Y:S01]  /*44960*/  LDL.LU.64 R196, [R1+0x228] ;  /* 0x0002280001c47983 */ /* 0x000ea20000300a00 */
[----:B------:R-:W-:-:S11]  /*44970*/  LOP3.LUT R48, R48, 0xfffffbff, RZ, 0xc0, !PT ;  /* 0xfffffbff30307812 */ /* 0x000fd600078ec0ff */
[----:B------:R-:W-:Y:S02]  /*44980*/  @P6 LOP3.LUT R48, R48, 0x400, RZ, 0xfc, !PT ;  /* 0x0000040030306812 */ /* 0x000fe400078efcff */
[C---:B------:R-:W-:Y:S02]  /*44990*/  LOP3.LUT P6, RZ, R17.reuse, 0x20, RZ, 0xc0, !PT ;  /* 0x0000002011ff7812 */ /* 0x040fe400078cc0ff */
[----:B------:R-:W-:Y:S02]  /*449a0*/  LOP3.LUT R48, R48, 0xfffff7ff, RZ, 0xc0, !PT ;  /* 0xfffff7ff30307812 */ /* 0x000fe400078ec0ff */
[----:B------:R-:W-:Y:S02]  /*449b0*/  PRMT R4, R82, 0x7771, RZ ;  /* 0x0000777152047816 */ /* 0x000fe400000000ff */
[----:B------:R-:W-:-:S03]  /*449c0*/  LOP3.LUT P0, RZ, R17, 0x200, RZ, 0xc0, !PT ;  /* 0x0000020011ff7812 */ /* 0x000fc6000780c0ff */
[----:B---3--:R0:W-:Y:S04]  /*449d0*/  @P2 STG.E.U8 desc[UR56][R198.64], R4 ;  /* 0x00000004c6002986 */ /* 0x0081e8000c101138 */
[----:B------:R-:W-:Y:S02]  /*449e0*/  @P6 LOP3.LUT R48, R48, 0x800, RZ, 0xfc, !PT ;  /* 0x0000080030306812 */ /* 0x000fe400078efcff */
[----:B------:R-:W-:Y:S02]  /*449f0*/  LOP3.LUT P6, RZ, R17, 0x4, RZ, 0xc0, !PT ;  /* 0x0000000411ff7812 */ /* 0x000fe400078cc0ff */
[C---:B0-----:R-:W-:Y:S01]  /*44a00*/  PRMT R4, R82.reuse, 0x7772, RZ ;  /* 0x0000777252047816 */ /* 0x041fe200000000ff */
[----:B------:R-:W3:Y:S01]  /*44a10*/  LDL.LU.64 R198, [R1+0x200] ;  /* 0x0002000001c67983 */ /* 0x000ee20000300a00 */
[----:B------:R-:W-:-:S03]  /*44a20*/  PRMT R82, R82, 0x7773, RZ ;  /* 0x0000777352527816 */ /* 0x000fc600000000ff */
[----:B----4-:R0:W-:Y:S04]  /*44a30*/  @P1 STG.E.U8 desc[UR56][R200.64], R4 ;  /* 0x00000004c8001986 */ /* 0x0101e8000c101138 */
[----:B------:R1:W-:Y:S01]  /*44a40*/  @P0 STG.E.U8 desc[UR56][R170.64], R82 ;  /* 0x00000052aa000986 */ /* 0x0003e2000c101138 */
[----:B0-----:R-:W-:-:S03]  /*44a50*/  PRMT R4, R86, 0x7770, RZ ;  /* 0x0000777056047816 */ /* 0x001fc600000000ff */
[----:B------:R-:W4:Y:S04]  /*44a60*/  LDL.LU.64 R200, [R1+0x1f8] ;  /* 0x0001f80001c87983 */ /* 0x000f280000300a00 */
[----:B------:R0:W-:Y:S01]  /*44a70*/  @P6 STG.E.U8 desc[UR56][R218.64], R4 ;  /* 0x00000004da006986 */ /* 0x0001e2000c101138 */
[----:B------:R-:W-:-:S03]  /*44a80*/  LOP3.LUT P6, RZ, R48, 0x800, RZ, 0xc0, !PT ;  /* 0x0000080030ff7812 */ /* 0x000fc600078cc0ff */
[----:B-1----:R-:W4:Y:S01]  /*44a90*/  LDL.LU.64 R170, [R1+0x1f0] ;  /* 0x0001f00001aa7983 */ /* 0x002f220000300a00 */
[----:B0-----:R-:W-:-:S03]  /*44aa0*/  PRMT R4, R86, 0x7771, RZ ;  /* 0x0000777156047816 */ /* 0x001fc600000000ff */
[----:B------:R-:W4:Y:S06]  /*44ab0*/  LDL.LU.64 R218, [R1+0x1e8] ;  /* 0x0001e80001da7983 */ /* 0x000f2c0000300a00 */
[----:B------:R0:W-:Y:S01]  /*44ac0*/  @P6 STG.E.U8 desc[UR56][R216.64], R4 ;  /* 0x00000004d8006986 */ /* 0x0001e2000c101138 */
[----:B------:R-:W-:-:S03]  /*44ad0*/  LOP3.LUT P6, RZ, R48, 0x400, RZ, 0xc0, !PT ;  /* 0x0000040030ff7812 */ /* 0x000fc600078cc0ff */
[----:B0-----:R-:W4:Y:S01]  /*44ae0*/  LDL.LU.64 R216, [R1+0x1e0] ;  /* 0x0001e00001d87983 */ /* 0x001f220000300a00 */
[----:B------:R-:W-:-:S09]  /*44af0*/  PRMT R4, R86, 0x7772, RZ ;  /* 0x0000777256047816 */ /* 0x000fd200000000ff */
[----:B--2---:R0:W-:Y:S04]  /*44b00*/  @P6 STG.E.U8 desc[UR56][R220.64], R4 ;  /* 0x00000004dc006986 */ /* 0x0041e8000c101138 */
[----:B0-----:R-:W2:Y:S01]  /*44b10*/  LDL.LU.64 R220, [R1+0x1d8] ;  /* 0x0001d80001dc7983 */ /* 0x001ea20000300a00 */
[----:B------:R-:W-:Y:S02]  /*44b20*/  LOP3.LUT P6, RZ, R48, 0x200, RZ, 0xc0, !PT ;  /* 0x0000020030ff7812 */ /* 0x000fe400078cc0ff */
[----:B------:R-:W-:Y:S02]  /*44b30*/  PRMT R86, R86, 0x7773, RZ ;  /* 0x0000777356567816 */ /* 0x000fe400000000ff */
[----:B------:R-:W-:-:S09]  /*44b40*/  PRMT R4, R83, 0x7770, RZ ;  /* 0x0000777053047816 */ /* 0x000fd200000000ff */
[----:B------:R-:W-:Y:S01]  /*44b50*/  @P6 STG.E.U8 desc[UR56][R184.64], R86 ;  /* 0x00000056b8006986 */ /* 0x000fe2000c101138 */
[----:B------:R-:W-:-:S13]  /*44b60*/  LOP3.LUT P6, RZ, R48, 0x100, RZ, 0xc0, !PT ;  /* 0x0000010030ff7812 */ /* 0x000fda00078cc0ff */
        /* <DEDUP_REMOVED lines=8> */
[----:B------:R-:W-:Y:S02]  /*44bf0*/  PRMT R83, R83, 0x7773, RZ ;  /* 0x0000777353537816 */ /* 0x000fe400000000ff */
[----:B------:R-:W-:-:S09]  /*44c00*/  LOP3.LUT P5, RZ, R17, 0x20000, RZ, 0xc0, !PT ;  /* 0x0002000011ff7812 */ /* 0x000fd200078ac0ff */
[----:B------:R-:W-:Y:S01]  /*44c10*/  @P6 STG.E.U8 desc[UR56][R168.64], R83 ;  /* 0x00000053a8006986 */ /* 0x000fe2000c101138 */
[----:B------:R-:W-:Y:S02]  /*44c20*/  LOP3.LUT P6, RZ, R48, 0x10, RZ, 0xc0, !PT ;  /* 0x0000001030ff7812 */ /* 0x000fe400078cc0ff */
[----:B0-----:R-:W-:Y:S02]  /*44c30*/  PRMT R4, R87, 0x7770, RZ ;  /* 0x0000777057047816 */ /* 0x001fe400000000ff */
[C---:B------:R-:W-:Y:S02]  /*44c40*/  LOP3.LUT P4, RZ, R17.reuse, 0x40000, RZ, 0xc0, !PT ;  /* 0x0004000011ff7812 */ /* 0x040fe4000788c0ff */
[C---:B------:R-:W-:Y:S02]  /*44c50*/  LOP3.LUT P3, RZ, R17.reuse, 0x80000, RZ, 0xc0, !PT ;  /* 0x0008000011ff7812 */ /* 0x040fe4000786c0ff */
[----:B------:R-:W-:-:S05]  /*44c60*/  LOP3.LUT P2, RZ, R17, 0x100000, RZ, 0xc0, !PT ;  /* 0x0010000011ff7812 */ /* 0x000fca000784c0ff */
[----:B------:R0:W-:Y:S01]  /*44c70*/  @P6 STG.E.U8 desc[UR56][R196.64], R4 ;  /* 0x00000004c4006986 */ /* 0x0001e2000c101138 */
[----:B------:R-:W-:Y:S02]  /*44c80*/  LOP3.LUT P1, RZ, R17, 0x200000, RZ, 0xc0, !PT ;  /* 0x0020000011ff7812 */ /* 0x000fe4000782c0ff */
[----:B0-----:R-:W-:-:S05]  /*44c90*/  PRMT R4, R87, 0x7771, RZ ;  /* 0x0000777157047816 */ /* 0x001fca00000000ff */
[----:B---3--:R0:W-:Y:S01]  /*44ca0*/  @P5 STG.E.U8 desc[UR56][R198.64], R4 ;  /* 0x00000004c6005986 */ /* 0x0081e2000c101138 */
[----:B------:R-:W-:Y:S02]  /*44cb0*/  LOP3.LUT P0, RZ, R17, 0x400000, RZ, 0xc0, !PT ;  /* 0x0040000011ff7812 */ /* 0x000fe4000780c0ff */
        /* <DEDUP_REMOVED lines=57> */
[----:B------:R-:W3:Y:S04]  /*45050*/  LDL.LU.64 R198, [R1+0xbf0] ;  /* 0x000bf00001c67983 */ /* 0x000ee80000300a00 */
[----:B----4-:R0:W-:Y:S02]  /*45060*/  @P1 STG.E.U8 desc[UR56][R200.64], R4 ;  /* 0x00000004c8001986 */ /* 0x0101e4000c101138 */
[----:B0-----:R-:W-:-:S02]  /*45070*/  PRMT R4, R92, 0x7772, RZ ;  /* 0x000077725c047816 */ /* 0x001fc400000000ff */
        /* <DEDUP_REMOVED lines=31> */
[----:B------:R-:W-:Y:S02]  /*45270*/  LOP3.LUT P4, RZ, R17, 0x10, RZ, 0xc0, !PT ;  /* 0x0000001011ff7812 */ /* 0x000fe4000788c0ff */
[----:B------:R-:W-:Y:S02]  /*45280*/  PRMT R93, R93, 0x7773, RZ ;  /* 0x000077735d5d7816 */ /* 0x000fe400000000ff */
[----:B------:R-:W-:Y:S02]  /*45290*/  LOP3.LUT P3, RZ, R17, 0x2, RZ, 0xc0, !PT ;  /* 0x0000000211ff7812 */ /* 0x000fe4000786c0ff */
[----:B0-----:R-:W-:-:S05]  /*452a0*/  PRMT R4, R90, 0x7770, RZ ;  /* 0x000077705a047816 */ /* 0x001fca00000000ff */
[----:B------:R-:W-:Y:S04]  /*452b0*/  @P6 STG.E.U8 desc[UR56][R196.64], R93 ;  /* 0x0000005dc4006986 */ /* 0x000fe8000c101138 */
[----:B---3--:R0:W-:Y:S01]  /*452c0*/  @P5 STG.E.U8 desc[UR56][R198.64], R4 ;  /* 0x00000004c6005986 */ /* 0x0081e2000c101138 */
[----:B------:R-:W-:Y:S02]  /*452d0*/  LOP3.LUT P2, RZ, R17, 0x1, RZ, 0xc0, !PT ;  /* 0x0000000111ff7812 */ /* 0x000fe4000784c0ff */
[----:B------:R-:W-:Y:S02]  /*452e0*/  LOP3.LUT P1, RZ, R16, 0x80000000, RZ, 0xc0, !PT ;  /* 0x8000000010ff7812 */ /* 0x000fe4000782c0ff */
[----:B0-----:R-:W-:-:S05]  /*452f0*/  PRMT R4, R90, 0x7771, RZ ;  /* 0x000077715a047816 */ /* 0x001fca00000000ff */
[----:B----4-:R0:W-:Y:S01]  /*45300*/  @P4 STG.E.U8 desc[UR56][R200.64], R4 ;  /* 0x00000004c8004986 */ /* 0x0101e2000c101138 */
[----:B------:R-:W-:Y:S02]  /*45310*/  LOP3.LUT P0, RZ, R16, 0x40000000, RZ, 0xc0, !PT ;  /* 0x4000000010ff7812 */ /* 0x000fe4000780c0ff */
        /* <DEDUP_REMOVED lines=142> */
[C---:B------:R-:W-:Y:S02]  /*45c00*/  LOP3.LUT P6, RZ, R16.reuse, 0x10, RZ, 0xc0, !PT ;  /* 0x0000001010ff7812 */ /* 0x040fe400078cc0ff */
        /* <DEDUP_REMOVED lines=92> */
[----:B------:R-:W-:Y:S02]  /*461d0*/  LOP3.LUT P6, RZ, R15, 0x10000, RZ, 0xc0, !PT ;  /* 0x000100000fff7812 */ /* 0x000fe400078cc0ff */
        /* <DEDUP_REMOVED lines=11> */
[----:B------:R-:W-:Y:S02]  /*46290*/  LOP3.LUT P6, RZ, R15, 0x40000, RZ, 0xc0, !PT ;  /* 0x000400000fff7812 */ /* 0x000fe400078cc0ff */
        /* <DEDUP_REMOVED lines=145> */
[----:B------:R-:W-:Y:S04]  /*46bb0*/  @P6 STG.E.U8 desc[UR56][R196.64], R107 ;  /* 0x0000006bc4006986 */ /* 0x000fe8000c101138 */
[----:B---3--:R0:W-:Y:S01]  /*46bc0*/  @P5 STG.E.U8 desc[UR56][R198.64], R4 ;  /* 0x00000004c6005986 */ /* 0x0081e2000c101138 */
[C---:B------:R-:W-:Y:S02]  /*46bd0*/  LOP3.LUT P2, RZ, R14.reuse, 0x100000, RZ, 0xc0, !PT ;  /* 0x001000000eff7812 */ /* 0x040fe4000784c0ff */
        /* <DEDUP_REMOVED lines=43> */
[----:B------:R-:W-:Y:S01]  /*46e90*/  LOP3.LUT P1, RZ, R14, 0x8000, RZ, 0xc0, !PT ;  /* 0x000080000eff7812 */ /* 0x000fe2000782c0ff */
        /* <DEDUP_REMOVED lines=58> */
[----:B------:R-:W-:Y:S02]  /*47240*/  LOP3.LUT P1, RZ, R14, 0x1, RZ, 0xc0, !PT ;  /* 0x000000010eff7812 */ /* 0x000fe4000782c0ff */
        /* <DEDUP_REMOVED lines=64> */
[C---:B------:R-:W-:Y:S02]  /*47650*/  LOP3.LUT P6, RZ, R16.reuse, 0x80000, RZ, 0xc0, !PT ;  /* 0x0008000010ff7812 */ /* 0x040fe400078cc0ff */
        /* <DEDUP_REMOVED lines=25> */
[----:B------:R-:W-:Y:S02]  /*477f0*/  LOP3.LUT P4, RZ, R0, 0x8000, RZ, 0xc0, !PT ;  /* 0x0000800000ff7812 */ /* 0x000fe4000788c0ff */
[----:B------:R-:W-:Y:S02]  /*47800*/  LOP3.LUT P3, RZ, R13, 0x10000, RZ, 0xc0, !PT ;  /* 0x000100000dff7812 */ /* 0x000fe4000786c0ff */
[----:B0-----:R-:W-:-:S07]  /*47810*/  PRMT R4, R120, 0x7771, RZ ;  /* 0x0000777178047816 */ /* 0x001fce00000000ff */
[----:B------:R0:W-:Y:S01]  /*47820*/  @P6 STG.E.U8 desc[UR56][R196.64], R4 ;  /* 0x00000004c4006986 */ /* 0x0001e2000c101138 */
[----:B------:R-:W-:Y:S02]  /*47830*/  LOP3.LUT P2, RZ, R13, 0x8000, RZ, 0xc0, !PT ;  /* 0x000080000dff7812 */ /* 0x000fe4000784c0ff */
[C---:B0-----:R-:W-:Y:S02]  /*47840*/  PRMT R4, R120.reuse, 0x7772, RZ ;  /* 0x0000777278047816 */ /* 0x041fe400000000ff */
[----:B------:R-:W-:-:S03]  /*47850*/  PRMT R120, R120, 0x7773, RZ ;  /* 0x0000777378787816 */ /* 0x000fc600000000ff */
[----:B---3--:R0:W-:Y:S01]  /*47860*/  @P5 STG.E.U8 desc[UR56][R198.64], R4 ;  /* 0x00000004c6005986 */ /* 0x0081e2000c101138 */
[----:B------:R-:W-:Y:S02]  /*47870*/  LOP3.LUT P1, RZ, R13, 0x4000, RZ, 0xc0, !PT ;  /* 0x000040000dff7812 */ /* 0x000fe4000782c0ff */
        /* <DEDUP_REMOVED lines=93> */
[----:B------:R-:W-:Y:S02]  /*47e50*/  LOP3.LUT P3, RZ, R0, 0x400, RZ, 0xc0, !PT ;  /* 0x0000040000ff7812 */ /* 0x000fe4000786c0ff */
        /* <DEDUP_REMOVED lines=146> */
[----:B------:R-:W-:Y:S02]  /*48780*/  LOP3.LUT P2, RZ, R0, 0x10, RZ, 0xc0, !PT ;  /* 0x0000001000ff7812 */ /* 0x000fe4000784c0ff */
        /* <DEDUP_REMOVED lines=155> */
[C---:B0-----:R-:W-:Y:S01]  /*49140*/  PRMT R4, R141.reuse, 0x7772, RZ ;  /* 0x000077728d047816 */ /* 0x041fe200000000ff */
[----:B------:R-:W2:Y:S01]  /*49150*/  LDL.LU.64 R196, [R1+0x990] ;  /* 0x0009900001c47983 */ /* 0x000ea20000300a00 */
[----:B------:R-:W-:-:S03]  /*49160*/  PRMT R141, R141, 0x7773, RZ ;  /* 0x000077738d8d7816 */ /* 0x000fc600000000ff */
[----:B---3--:R0:W-:Y:S01]  /*49170*/  @P5 STG.E.U8 desc[UR56][R198.64], R4 ;  /* 0x00000004c6005986 */ /* 0x0081e2000c101138 */
[----:B------:R-:W-:Y:S02]  /*49180*/  LOP3.LUT P1, RZ, R10, 0x200000, RZ, 0xc0, !PT ;  /* 0x002000000aff7812 */ /* 0x000fe4000782c0ff */
[----:B------:R-:W-:Y:S01]  /*49190*/  LOP3.LUT P0, RZ, R5, 0x8000000, RZ, 0xc0, !PT ;  /* 0x0800000005ff7812 */ /* 0x000fe2000780c0ff */
[----:B----4-:R-:W-:Y:S01]  /*491a0*/  @P4 STG.E.U8 desc[UR56][R200.64], R141 ;  /* 0x0000008dc8004986 */ /* 0x010fe2000c101138 */
[----:B0-----:R-:W-:-:S03]  /*491b0*/  PRMT R4, R138, 0x7770, RZ ;  /* 0x000077708a047816 */ /* 0x001fc600000000ff */
[----:B------:R-:W3:Y:S04]  /*491c0*/  LDL.LU.64 R198, [R1+0x988] ;  /* 0x0009880001c67983 */ /* 0x000ee80000300a00 */
        /* <DEDUP_REMOVED lines=8> */
[----:B------:R-:W4:Y:S04]  /*49250*/  LDL.LU.64 R200, [R1+0x9b0] ;  /* 0x0009b00001c87983 */ /* 0x000f280000300a00 */
[----:B------:R-:W4:Y:S04]  /*49260*/  LDL.LU.64 R218, [R1+0x9d8] ;  /* 0x0009d80001da7983 */ /* 0x000f280000300a00 */
[----:B------:R-:W4:Y:S04]  /*49270*/  LDL.LU.64 R170, [R1+0x9d0] ;  /* 0x0009d00001aa7983 */ /* 0x000f280000300a00 */
[----:B------:R-:W4:Y:S01]  /*49280*/  LDL.LU.64 R216, [R1+0xa00] ;  /* 0x000a000001d87983 */ /* 0x000f220000300a00 */
[----:B------:R-:W-:-:S03]  /*49290*/  LOP3.LUT P5, RZ, R10, 0x100000, RZ, 0xc0, !PT ;  /* 0x001000000aff7812 */ /* 0x000fc600078ac0ff */
[----:B------:R-:W4:Y:S04]  /*492a0*/  LDL.LU.64 R186, [R1+0x9f8] ;  /* 0x0009f80001ba7983 */ /* 0x000f280000300a00 */
[----:B------:R-:W4:Y:S01]  /*492b0*/  LDL.LU.64 R188, [R1+0xa18] ;  /* 0x000a180001bc7983 */ /* 0x000f220000300a00 */
[----:B------:R-:W-:Y:S02]  /*492c0*/  LOP3.LUT P4, RZ, R10, 0x80000, RZ, 0xc0, !PT ;  /* 0x000800000aff7812 */ /* 0x000fe4000788c0ff */
[----:B------:R-:W-:Y:S01]  /*492d0*/  PRMT R4, R142, 0x7770, RZ ;  /* 0x000077708e047816 */ /* 0x000fe200000000ff */
[----:B------:R-:W4:Y:S01]  /*492e0*/  LDL.LU.64 R190, [R1+0xa10] ;  /* 0x000a100001be7983 */ /* 0x000f220000300a00 */
[----:B------:R-:W-:-:S03]  /*492f0*/  LOP3.LUT P3, RZ, R10, 0x40000, RZ, 0xc0, !PT ;  /* 0x000400000aff7812 */ /* 0x000fc6000786c0ff */
[----:B------:R0:W-:Y:S02]  /*49300*/  @P5 STG.E.U8 desc[UR56][R196.64], R4 ;  /* 0x00000004c4005986 */ /* 0x0001e4000c101138 */
[----:B0-----:R-:W-:-:S05]  /*49310*/  PRMT R4, R142, 0x7771, RZ ;  /* 0x000077718e047816 */ /* 0x001fca00000000ff */
[----:B---3--:R0:W-:Y:S02]  /*49320*/  @P4 STG.E.U8 desc[UR56][R198.64], R4 ;  /* 0x00000004c6004986 */ /* 0x0081e4000c101138 */
[----:B0-----:R-:W-:Y:S02]  /*49330*/  PRMT R4, R142, 0x7772, RZ ;  /* 0x000077728e047816 */ /* 0x001fe400000000ff */
[----:B------:R-:W-:Y:S02]  /*49340*/  LOP3.LUT P0, RZ, R5, 0x2000000, RZ, 0xc0, !PT ;  /* 0x0200000005ff7812 */ /* 0x000fe4000780c0ff */
[----:B------:R-:W-:-:S11]  /*49350*/  LOP3.LUT R13, R13, 0xfffffdff, RZ, 0xc0, !PT ;  /* 0xfffffdff0d0d7812 */ /* 0x000fd600078ec0ff */
[----:B------:R-:W-:Y:S02]  /*49360*/  @P0 LOP3.LUT R13, R13, 0x200, RZ, 0xfc, !PT ;  /* 0x000002000d0d0812 */ /* 0x000fe400078efcff */
[C---:B------:R-:W-:Y:S01]  /*49370*/  LOP3.LUT P0, RZ, R10.reuse, 0x8000, RZ, 0xc0, !PT ;  /* 0x000080000aff7812 */ /* 0x040fe2000780c0ff */
[----:B--2---:R0:W-:Y:S04]  /*49380*/  @P3 STG.E.U8 desc[UR56][R220.64], R4 ;  /* 0x00000004dc003986 */ /* 0x0041e8000c101138 */
[----:B0-----:R-:W2:Y:S01]  /*49390*/  LDL.LU.64 R220, [R1+0xa40] ;  /* 0x000a400001dc7983 */ /* 0x001ea20000300a00 */
[----:B------:R-:W-:Y:S02]  /*493a0*/  LOP3.LUT R13, R13, 0xfffffbff, RZ, 0xc0, !PT ;  /* 0xfffffbff0d0d7812 */ /* 0x000fe400078ec0ff */
[----:B------:R-:W-:Y:S01]  /*493b0*/  LOP3.LUT P1, RZ, R10, 0x800, RZ, 0xc0, !PT ;  /* 0x000008000aff7812 */ /* 0x000fe2000782c0ff */
[----:B------:R-:W3:Y:S04]  /*493c0*/  LDL.LU.64 R168, [R1+0xa38] ;  /* 0x000a380001a87983 */ /* 0x000ee80000300a00 */
[----:B------:R-:W-:-:S02]  /*493d0*/  @P0 LOP3.LUT R13, R13, 0x400, RZ, 0xfc, !PT ;  /* 0x000004000d0d0812 */ /* 0x000fc400078efcff */
[----:B------:R-:W-:Y:S01]  /*493e0*/  LOP3.LUT P0, RZ, R10, 0x10000, RZ, 0xc0, !PT ;  /* 0x000100000aff7812 */ /* 0x000fe2000780c0ff */
[----:B------:R-:W3:Y:S01]  /*493f0*/  LDL.LU.64 R196, [R1+0xa60] ;  /* 0x000a600001c47983 */ /* 0x000ee20000300a00 */
[----:B------:R-:W-:Y:S02]  /*49400*/  LOP3.LUT R13, R13, 0xfffff7ff, RZ, 0xc0, !PT ;  /* 0xfffff7ff0d0d7812 */ /* 0x000fe400078ec0ff */
[----:B------:R-:W-:Y:S01]  /*49410*/  LOP3.LUT P2, RZ, R5, 0x4000000, RZ, 0xc0, !PT ;  /* 0x0400000005ff7812 */ /* 0x000fe2000784c0ff */
[----:B------:R-:W3:Y:S08]  /*49420*/  LDL.LU.64 R198, [R1+0xa58] ;  /* 0x000a580001c67983 */ /* 0x000ef00000300a00 */
[----:B------:R-:W-:-:S04]  /*49430*/  @P0 LOP3.LUT R13, R13, 0x800, RZ, 0xfc, !PT ;  /* 0x000008000d0d0812 */ /* 0x000fc800078efcff */
[----:B------:R-:W-:-:S04]  /*49440*/  LOP3.LUT R13, R13, 0xffffffdf, RZ, 0xc0, !PT ;  /* 0xffffffdf0d0d7812 */ /* 0x000fc800078ec0ff */
        /* <DEDUP_REMOVED lines=8> */
[----:B------:R-:W-:Y:S02]  /*494d0*/  LOP3.LUT P1, RZ, R10, 0x2000, RZ, 0xc0, !PT ;  /* 0x000020000aff7812 */ /* 0x000fe4000782c0ff */
[----:B------:R-:W-:Y:S02]  /*494e0*/  LOP3.LUT R13, R13, 0xfffffeff, RZ, 0xc0, !PT ;  /* 0xfffffeff0d0d7812 */ /* 0x000fe400078ec0ff */
[----:B------:R-:W-:Y:S02]  /*494f0*/  PRMT R142, R142, 0x7773, RZ ;  /* 0x000077738e8e7816 */ /* 0x000fe400000000ff */
[----:B------:R-:W-:-:S03]  /*49500*/  PRMT R4, R139, 0x7770, RZ ;  /* 0x000077708b047816 */ /* 0x000fc600000000ff */
[----:B----4-:R-:W-:Y:S04]  /*49510*/  @P2 STG.E.U8 desc[UR56][R200.64], R142 ;  /* 0x0000008ec8002986 */ /* 0x010fe8000c101138 */
[----:B------:R-:W-:Y:S01]  /*49520*/  @P1 LOP3.LUT R13, R13, 0x100, RZ, 0xfc, !PT ;  /* 0x000001000d0d1812 */ /* 0x000fe200078efcff */
[----:B------:R0:W-:Y:S03]  /*49530*/  @P0 STG.E.U8 desc[UR56][R218.64], R4 ;  /* 0x00000004da000986 */ /* 0x0001e6000c101138 */
[----:B------:R-:W-:Y:S02]  /*49540*/  LOP3.LUT P0, RZ, R13, 0x800, RZ, 0xc0, !PT ;  /* 0x000008000dff7812 */ /* 0x000fe4000780c0ff */
[----:B0-----:R-:W-:Y:S01]  /*49550*/  PRMT R4, R139, 0x7771, RZ ;  /* 0x000077718b047816 */ /* 0x001fe200000000ff */
[----:B------:R-:W4:Y:S10]  /*49560*/  LDL.LU.64 R218, [R1+0xa88] ;  /* 0x000a880001da7983 */ /* 0x000f340000300a00 */
[----:B------:R0:W-:Y:S01]  /*49570*/  @P0 STG.E.U8 desc[UR56][R170.64], R4 ;  /* 0x00000004aa000986 */ /* 0x0001e2000c101138 */
[----:B------:R-:W-:-:S02]  /*49580*/  LOP3.LUT P0, RZ, R13, 0x400, RZ, 0xc0, !PT ;  /* 0x000004000dff7812 */ /* 0x000fc4000780c0ff */
[----:B------:R-:W-:Y:S01]  /*49590*/  LOP3.LUT P1, RZ, R10, 0x4000, RZ, 0xc0, !PT ;  /* 0x000040000aff7812 */ /* 0x000fe2000782c0ff */
[----:B------:R-:W4:Y:S01]  /*495a0*/  LDL.LU.64 R200, [R1+0xa80] ;  /* 0x000a800001c87983 */ /* 0x000f220000300a00 */
[----:B0-----:R-:W-:-:S03]  /*495b0*/  PRMT R4, R139, 0x7772, RZ ;  /* 0x000077728b047816 */ /* 0x001fc600000000ff */
[----:B------:R-:W4:Y:S06]  /*495c0*/  LDL.LU.64 R170, [R1+0xaa0] ;  /* 0x000aa00001aa7983 */ /* 0x000f2c0000300a00 */
[----:B------:R0:W-:Y:S01]  /*495d0*/  @P0 STG.E.U8 desc[UR56][R216.64], R4 ;  /* 0x00000004d8000986 */ /* 0x0001e2000c101138 */
[----:B------:R-:W-:Y:S02]  /*495e0*/  LOP3.LUT P0, RZ, R13, 0x200, RZ, 0xc0, !PT ;  /* 0x000002000dff7812 */ /* 0x000fe4000780c0ff */
[----:B------:R-:W-:Y:S02]  /*495f0*/  PRMT R139, R139, 0x7773, RZ ;  /* 0x000077738b8b7816 */ /* 0x000fe400000000ff */
[----:B0-----:R-:W-:Y:S01]  /*49600*/  PRMT R4, R143, 0x7770, RZ ;  /* 0x000077708f047816 */ /* 0x001fe200000000ff */
[----:B------:R-:W4:Y:S08]  /*49610*/  LDL.LU.64 R216, [R1+0xa98] ;  /* 0x000a980001d87983 */ /* 0x000f300000300a00 */
[----:B------:R-:W-:Y:S04]  /*49620*/  @P0 STG.E.U8 desc[UR56][R186.64], R139 ;  /* 0x0000008bba000986 */ /* 0x000fe8000c101138 */
[----:B------:R0:W-:Y:S01]  /*49630*/  @P1 STG.E.U8 desc[UR56][R188.64], R4 ;  /* 0x00000004bc001986 */ /* 0x0001e2000c101138 */
[----:B------:R-:W-:-:S02]  /*49640*/  LOP3.LUT P1, RZ, R13, 0x100, RZ, 0xc0, !PT ;  /* 0x000001000dff7812 */ /* 0x000fc4000782c0ff */
[----:B0-----:R-:W-:-:S11]  /*49650*/  PRMT R4, R143, 0x7771, RZ ;  /* 0x000077718f047816 */ /* 0x001fd600000000ff */
[----:B------:R0:W-:Y:S01]  /*49660*/  @P1 STG.E.U8 desc[UR56][R190.64], R4 ;  /* 0x00000004be001986 */ /* 0x0001e2000c101138 */
[----:B------:R-:W-:Y:S02]  /*49670*/  LOP3.LUT P1, RZ, R13, 0x80, RZ, 0xc0, !PT ;  /* 0x000000800dff7812 */ /* 0x000fe4000782c0ff */
[----:B0-----:R-:W-:-:S11]  /*49680*/  PRMT R4, R143, 0x7772, RZ ;  /* 0x000077728f047816 */ /* 0x001fd600000000ff */
[----:B--2---:R0:W-:Y:S04]  /*49690*/  @P1 STG.E.U8 desc[UR56][R220.64], R4 ;  /* 0x00000004dc001986 */ /* 0x0041e8000c101138 */
[----:B0-----:R-:W2:Y:S01]  /*496a0*/  LDL.LU.64 R220, [R1+0xac8] ;  /* 0x000ac80001dc7983 */ /* 0x001ea20000300a00 */
[----:B------:R-:W-:Y:S02]  /*496b0*/  LOP3.LUT P1, RZ, R13, 0x40, RZ, 0xc0, !PT ;  /* 0x000000400dff7812 */ /* 0x000fe4000782c0ff */
[----:B------:R-:W-:Y:S02]  /*496c0*/  PRMT R143, R143, 0x7773, RZ ;  /* 0x000077738f8f7816 */ /* 0x000fe400000000ff */
[----:B------:R-:W-:-:S09]  /*496d0*/  LOP3.LUT P6, RZ, R10, 0x400, RZ, 0xc0, !PT ;  /* 0x000004000aff7812 */ /* 0x000fd200078cc0ff */
[----:B---3--:R-:W-:Y:S01]  /*496e0*/  @P1 STG.E.U8 desc[UR56][R168.64], R143 ;  /* 0x0000008fa8001986 */ /* 0x008fe2000c101138 */
[----:B------:R-:W-:Y:S02]  /*496f0*/  LOP3.LUT P1, RZ, R13, 0x20, RZ, 0xc0, !PT ;  /* 0x000000200dff7812 */ /* 0x000fe4000782c0ff */
[----:B------:R-:W-:Y:S02]  /*49700*/  PRMT R4, R144, 0x7770, RZ ;  /* 0x0000777090047816 */ /* 0x000fe400000000ff */
        /* <DEDUP_REMOVED lines=9> */
[----:B----4-:R0:W-:Y:S04]  /*497a0*/  @P5 STG.E.U8 desc[UR56][R218.64], R4 ;  /* 0x00000004da005986 */ /* 0x0101e8000c101138 */
[----:B0-----:R-:W3:Y:S01]  /*497b0*/  LDL.LU.64 R218, [R1+0xac0] ;  /* 0x000ac00001da7983 */ /* 0x001ee20000300a00 */
[----:B------:R-:W-:-:S03]  /*497c0*/  PRMT R4, R148, 0x7770, RZ ;  /* 0x0000777094047816 */ /* 0x000fc600000000ff */
[----:B------:R-:W-:Y:S04]  /*497d0*/  @P4 STG.E.U8 desc[UR56][R200.64], R144 ;  /* 0x00000090c8004986 */ /* 0x000fe8000c101138 */
[----:B------:R0:W-:Y:S02]  /*497e0*/  @P3 STG.E.U8 desc[UR56][R170.64], R4 ;  /* 0x00000004aa003986 */ /* 0x0001e4000c101138 */
[----:B0-----:R-:W-:-:S05]  /*497f0*/  PRMT R4, R148, 0x7771, RZ ;  /* 0x0000777194047816 */ /* 0x001fca00000000ff */
[----:B------:R0:W-:Y:S04]  /*49800*/  @P2 STG.E.U8 desc[UR56][R216.64], R4 ;  /* 0x00000004d8002986 */ /* 0x0001e8000c101138 */
[----:B0-----:R-:W4:Y:S01]  /*49810*/  LDL.LU.64 R216, [R1+0xae0] ;  /* 0x000ae00001d87983 */ /* 0x001f220000300a00 */
[----:B------:R-:W-:-:S03]  /*49820*/  LOP3.LUT P0, RZ, R10, 0x40, RZ, 0xc0, !PT ;  /* 0x000000400aff7812 */ /* 0x000fc6000780c0ff */
[----:B------:R-:W4:Y:S01]  /*49830*/  LDL.LU.64 R196, [R1+0xad8] ;  /* 0x000ad80001c47983 */ /* 0x000f220000300a00 */
[----:B------:R-:W-:-:S09]  /*49840*/  PRMT R4, R148, 0x7772, RZ ;  /* 0x0000777294047816 */ /* 0x000fd200000000ff */
[----:B--2---:R0:W-:Y:S04]  /*49850*/  @P0 STG.E.U8 desc[UR56][R220.64], R4 ;  /* 0x00000004dc000986 */ /* 0x0041e8000c101138 */
[----:B0-----:R-:W2:Y:S04]  /*49860*/  LDL.LU.64 R220, [R1+0xb08] ;  /* 0x000b080001dc7983 */ /* 0x001ea80000300a00 */
[----:B------:R-:W2:Y:S04]  /*49870*/  LDL.LU.64 R200, [R1+0xb00] ;  /* 0x000b000001c87983 */ /* 0x000ea80000300a00 */
[----:B------:R-:W2:Y:S04]  /*49880*/  LDL.LU.64 R198, [R1+0xb20] ;  /* 0x000b200001c67983 */ /* 0x000ea80000300a00 */
[----:B------:R-:W2:Y:S01]  /*49890*/  LDL.LU.64 R170, [R1+0xb18] ;  /* 0x000b180001aa7983 */ /* 0x000ea20000300a00 */
[----:B------:R-:W-:-:S03]  /*498a0*/  LOP3.LUT P1, RZ, R5, 0x400000, RZ, 0xc0, !PT ;  /* 0x0040000005ff7812 */ /* 0x000fc6000782c0ff */
[----:B------:R-:W2:Y:S01]  /*498b0*/  LDL.LU.64 R190, [R1+0xb48] ;  /* 0x000b480001be7983 */ /* 0x000ea20000300a00 */
[----:B------:R-:W-:Y:S02]  /*498c0*/  PRMT R148, R148, 0x7773, RZ ;  /* 0x0000777394947816 */ /* 0x000fe400000000ff */
[C---:B------:R-:W-:Y:S02]  /*498d0*/  LOP3.LUT P6, RZ, R10.reuse, 0x4, RZ, 0xc0, !PT ;  /* 0x000000040aff7812 */ /* 0x040fe400078cc0ff */
[C---:B------:R-:W-:Y:S02]  /*498e0*/  LOP3.LUT P5, RZ, R10.reuse, 0x20, RZ, 0xc0, !PT ;  /* 0x000000200aff7812 */ /* 0x040fe400078ac0ff */
[----:B------:R-:W-:Y:S02]  /*498f0*/  LOP3.LUT R13, R13, 0xfffffff7, RZ, 0xc0, !PT ;  /* 0xfffffff70d0d7812 */ /* 0x000fe400078ec0ff */
[----:B------:R-:W-:Y:S02]  /*49900*/  PRMT R4, R145, 0x7770, RZ ;  /* 0x0000777091047816 */ /* 0x000fe400000000ff */
[----:B------:R-:W-:-:S05]  /*49910*/  LOP3.LUT P2, RZ, R10, 0x10, RZ, 0xc0, !PT ;  /* 0x000000100aff7812 */ /* 0x000fca000784c0ff */
[----:B------:R-:W-:Y:S02]  /*49920*/  @P6 LOP3.LUT R13, R13, 0x8, RZ, 0xfc, !PT ;  /* 0x000000080d0d6812 */ /* 0x000fe400078efcff */
[----:B------:R-:W-:Y:S02]  /*49930*/  LOP3.LUT P6, RZ, R5, 0x200000, RZ, 0xc0, !PT ;  /* 0x0020000005ff7812 */ /* 0x000fe400078cc0ff */
[----:B------:R-:W-:-:S11]  /*49940*/  LOP3.LUT R13, R13, 0xffffffef, RZ, 0xc0, !PT ;  /* 0xffffffef0d0d7812 */ /* 0x000fd600078ec0ff */
[----:B------:R-:W-:Y:S01]  /*49950*/  @P6 LOP3.LUT R13, R13, 0x10, RZ, 0xfc, !PT ;  /* 0x000000100d0d6812 */ /* 0x000fe200078efcff */
[----:B---3--:R0:W-:Y:S04]  /*49960*/  @P1 STG.E.U8 desc[UR56][R218.64], R148 ;  /* 0x00000094da001986 */ /* 0x0081e8000c101138 */
[----:B0-----:R-:W3:Y:S01]  /*49970*/  LDL.LU.64 R218, [R1+0xb40] ;  /* 0x000b400001da7983 */ /* 0x001ee20000300a00 */
[----:B------:R-:W-:-:S03]  /*49980*/  LOP3.LUT P6, RZ, R10, 0x8, RZ, 0xc0, !PT ;  /* 0x000000080aff7812 */ /* 0x000fc600078cc0ff */
[----:B----4-:R0:W-:Y:S04]  /*49990*/  @P5 STG.E.U8 desc[UR56][R216.64], R4 ;  /* 0x00000004d8005986 */ /* 0x0101e8000c101138 */
[----:B0-----:R-:W4:Y:S01]  /*499a0*/  LDL.LU.64 R216, [R1+0xb60] ;  /* 0x000b600001d87983 */ /* 0x001f220000300a00 */
[----:B------:R-:W-:-:S03]  /*499b0*/  PRMT R4, R145, 0x7771, RZ ;  /* 0x0000777191047816 */ /* 0x000fc600000000ff */
[----:B------:R-:W4:Y:S04]  /*499c0*/  LDL.LU.64 R168, [R1+0xb58] ;  /* 0x000b580001a87983 */ /* 0x000f280000300a00 */
[----:B------:R0:W-:Y:S04]  /*499d0*/  @P2 STG.E.U8 desc[UR56][R196.64], R4 ;  /* 0x00000004c4002986 */ /* 0x0001e8000c101138 */
[----:B0-----:R-:W4:Y:S01]  /*499e0*/  LDL.LU.64 R196, [R1+0xb80] ;  /* 0x000b800001c47983 */ /* 0x001f220000300a00 */
[----:B------:R-:W-:-:S05]  /*499f0*/  PRMT R4, R145, 0x7772, RZ ;  /* 0x0000777291047816 */ /* 0x000fca00000000ff */
[----:B--2---:R0:W-:Y:S04]  /*49a00*/  @P6 STG.E.U8 desc[UR56][R220.64], R4 ;  /* 0x00000004dc006986 */ /* 0x0041e8000c101138 */
[----:B0-----:R-:W2:Y:S01]  /*49a10*/  LDL.LU.64 R220, [R1+0xa50] ;  /* 0x000a500001dc7983 */ /* 0x001ea20000300a00 */
[C---:B------:R-:W-:Y:S02]  /*49a20*/  LOP3.LUT P3, RZ, R11.reuse, 0x80000000, RZ, 0xc0, !PT ;  /* 0x800000000bff7812 */ /* 0x040fe4000786c0ff */
[----:B------:R-:W-:Y:S02]  /*49a30*/  LOP3.LUT P4, RZ, R11, 0x10000000, RZ, 0xc0, !PT ;  /* 0x100000000bff7812 */ /* 0x000fe4000788c0ff */
[----:B------:R-:W-:Y:S02]  /*49a40*/  LOP3.LUT R13, R13, 0xfffffffd, RZ, 0xc0, !PT ;  /* 0xfffffffd0d0d7812 */ /* 0x000fe400078ec0ff */
[----:B------:R-:W-:-:S07]  /*49a50*/  LOP3.LUT R7, R7, 0x7fffffff, RZ, 0xc0, !PT ;  /* 0x7fffffff07077812 */ /* 0x000fce00078ec0ff */
[----:B------:R-:W-:Y:S02]  /*49a60*/  @P3 LOP3.LUT R13, R13, 0x2, RZ, 0xfc, !PT ;  /* 0x000000020d0d3812 */ /* 0x000fe400078efcff */
[----:B------:R-:W-:Y:S02]  /*49a70*/  LOP3.LUT P3, RZ, R5, 0x100000, RZ, 0xc0, !PT ;  /* 0x0010000005ff7812 */ /* 0x000fe4000786c0ff */
[----:B------:R-:W-:Y:S02]  /*49a80*/  @P4 LOP3.LUT R7, R7, 0x80000000, RZ, 0xfc, !PT ;  /* 0x8000000007074812 */ /* 0x000fe400078efcff */
[----:B------:R-:W-:Y:S02]  /*49a90*/  LOP3.LUT P4, RZ, R5, 0x80000, RZ, 0xc0, !PT ;  /* 0x0008000005ff7812 */ /* 0x000fe4000788c0ff */
[----:B------:R-:W-:-:S07]  /*49aa0*/  LOP3.LUT R13, R13, 0xfffffffb, RZ, 0xc0, !PT ;  /* 0xfffffffb0d0d7812 */ /* 0x000fce00078ec0ff */
[----:B------:R-:W-:-:S04]  /*49ab0*/  @P3 LOP3.LUT R13, R13, 0x4, RZ, 0xfc, !PT ;  /* 0x000000040d0d3812 */ /* 0x000fc800078efcff */
[----:B------:R-:W-:-:S04]  /*49ac0*/  LOP3.LUT R13, R13, 0xfffffffe, RZ, 0xc0, !PT ;  /* 0xfffffffe0d0d7812 */ /* 0x000fc800078ec0ff */
[----:B------:R-:W-:-:S04]  /*49ad0*/  @P4 LOP3.LUT R13, R13, 0x1, RZ, 0xfc, !PT ;  /* 0x000000010d0d4812 */ /* 0x000fc800078efcff */
[----:B------:R-:W-:Y:S02]  /*49ae0*/  LOP3.LUT P6, RZ, R13, 0x10, RZ, 0xc0, !PT ;  /* 0x000000100dff7812 */ /* 0x000fe400078cc0ff */
[----:B------:R-:W-:Y:S02]  /*49af0*/  PRMT R145, R145, 0x7773, RZ ;  /* 0x0000777391917816 */ /* 0x000fe400000000ff */
[----:B------:R-:W-:-:S09]  /*49b00*/  LOP3.LUT P0, RZ, R10, 0x2, RZ, 0xc0, !PT ;  /* 0x000000020aff7812 */ /* 0x000fd2000780c0ff */
[----:B------:R0:W-:Y:S01]  /*49b10*/  @P6 STG.E.U8 desc[UR56][R200.64], R145 ;  /* 0x00000091c8006986 */ /* 0x0001e2000c101138 */
[----:B------:R-:W-:Y:S02]  /*49b20*/  LOP3.LUT P6, RZ, R13, 0x8, RZ, 0xc0, !PT ;  /* 0x000000080dff7812 */ /* 0x000fe400078cc0ff */
[C---:B------:R-:W-:Y:S02]  /*49b30*/  PRMT R4, R149.reuse, 0x7770, RZ ;  /* 0x0000777095047816 */ /* 0x040fe400000000ff */
[----:B------:R-:W-:Y:S01]  /*49b40*/  LOP3.LUT P3, RZ, R10, 0x1, RZ, 0xc0, !PT ;  /* 0x000000010aff7812 */ /* 0x000fe2000786c0ff */
[----:B0-----:R-:W2:Y:S08]  /*49b50*/  LDL.LU.64 R200, [R1+0x9c8] ;  /* 0x0009c80001c87983 */ /* 0x001eb00000300a00 */
[----:B------:R0:W-:Y:S02]  /*49b60*/  @P6 STG.E.U8 desc[UR56][R198.64], R4 ;  /* 0x00000004c6006986 */ /* 0x0001e4000c101138 */
[----:B0-----:R-:W-:-:S02]  /*49b70*/  PRMT R4, R149, 0x7771, RZ ;  /* 0x0000777195047816 */ /* 0x001fc400000000ff */
[----:B------:R-:W2:Y:S04]  /*49b80*/  LDL.LU.64 R198, [R1+0x8a8] ;  /* 0x0008a80001c67983 */ /* 0x000ea80000300a00 */
[----:B------:R0:W-:Y:S02]  /*49b90*/  @P0 STG.E.U8 desc[UR56][R170.64], R4 ;  /* 0x00000004aa000986 */ /* 0x0001e4000c101138 */
[----:B0-----:R-:W-:Y:S02]  /*49ba0*/  PRMT R4, R149, 0x7772, RZ ;  /* 0x0000777295047816 */ /* 0x001fe400000000ff */
[----:B------:R-:W2:Y:S04]  /*49bb0*/  LDL.LU.64 R170, [R1+0x788] ;  /* 0x0007880001aa7983 */ /* 0x000ea80000300a00 */
[----:B------:R0:W-:Y:S01]  /*49bc0*/  @P3 STG.E.U8 desc[UR56][R190.64], R4 ;  /* 0x00000004be003986 */ /* 0x0001e2000c101138 */
[----:B------:R-:W-:-:S02]  /*49bd0*/  LOP3.LUT P3, RZ, R13, 0x4, RZ, 0xc0, !PT ;  /* 0x000000040dff7812 */ /* 0x000fc4000786c0ff */
[----:B------:R-:W-:Y:S02]  /*49be0*/  PRMT R149, R149, 0x7773, RZ ;  /* 0x0000777395957816 */ /* 0x000fe400000000ff */
[----:B------:R-:W-:-:S09]  /*49bf0*/  LOP3.LUT P1, RZ, R11, 0x40000000, RZ, 0xc0, !PT ;  /* 0x400000000bff7812 */ /* 0x000fd2000782c0ff */
[----:B---3--:R1:W-:Y:S01]  /*49c00*/  @P3 STG.E.U8 desc[UR56][R218.64], R149 ;  /* 0x00000095da003986 */ /* 0x0083e2000c101138 */
[----:B------:R-:W-:Y:S02]  /*49c10*/  LOP3.LUT P3, RZ, R13, 0x2, RZ, 0xc0, !PT ;  /* 0x000000020dff7812 */ /* 0x000fe4000786c0ff */
[C---:B0-----:R-:W-:Y:S02]  /*49c20*/  PRMT R4, R146.reuse, 0x7770, RZ ;  /* 0x0000777092047816 */ /* 0x041fe400000000ff */
[----:B------:R-:W-:Y:S01]  /*49c30*/  LOP3.LUT P4, RZ, R11, 0x20000000, RZ, 0xc0, !PT ;  /* 0x200000000bff7812 */ /* 0x000fe2000788c0ff */
[----:B-1----:R-:W3:Y:S08]  /*49c40*/  LDL.LU.64 R218, [R1+0x668] ;  /* 0x0006680001da7983 */ /* 0x002ef00000300a00 */
[----:B----4-:R0:W-:Y:S02]  /*49c50*/  @P3 STG.E.U8 desc[UR56][R216.64], R4 ;  /* 0x00000004d8003986 */ /* 0x0101e4000c101138 */
[----:B0-----:R-:W-:-:S02]  /*49c60*/  PRMT R4, R146, 0x7771, RZ ;  /* 0x0000777192047816 */ /* 0x001fc400000000ff */
[----:B------:R-:W4:Y:S04]  /*49c70*/  LDL.LU.64 R216, [R1+0x570] ;  /* 0x0005700001d87983 */ /* 0x000f280000300a00 */
[----:B------:R0:W-:Y:S02]  /*49c80*/  @P1 STG.E.U8 desc[UR56][R168.64], R4 ;  /* 0x00000004a8001986 */ /* 0x0001e4000c101138 */
[----:B0-----:R-:W-:-:S05]  /*49c90*/  PRMT R4, R146, 0x7772, RZ ;  /* 0x0000777292047816 */ /* 0x001fca00000000ff */
[----:B------:R-:W-:Y:S01]  /*49ca0*/  @P4 STG.E.U8 desc[UR56][R196.64], R4 ;  /* 0x00000004c4004986 */ /* 0x000fe2000c101138 */
[----:B------:R-:W-:Y:S02]  /*49cb0*/  LOP3.LUT P4, RZ, R13, 0x1, RZ, 0xc0, !PT ;  /* 0x000000010dff7812 */ /* 0x000fe4000788c0ff */
[----:B------:R-:W-:-:S11]  /*49cc0*/  PRMT R146, R146, 0x7773, RZ ;  /* 0x0000777392927816 */ /* 0x000fd600000000ff */
[----:B--2---:R0:W-:Y:S04]  /*49cd0*/  @P4 STG.E.U8 desc[UR56][R220.64], R146 ;  /* 0x00000092dc004986 */ /* 0x0041e8000c101138 */
[----:B0-----:R-:W2:Y:S01]  /*49ce0*/  LDL.LU.64 R220, [R1+0x4b0] ;  /* 0x0004b00001dc7983 */ /* 0x001ea20000300a00 */
[----:B------:R-:W-:Y:S02]  /*49cf0*/  LOP3.LUT P4, RZ, R7, 0x80000000, RZ, 0xc0, !PT ;  /* 0x8000000007ff7812 */ /* 0x000fe4000788c0ff */
[----:B------:R-:W-:Y:S02]  /*49d00*/  PRMT R10, R150, 0x7770, RZ ;  /* 0x00007770960a7816 */ /* 0x000fe400000000ff */
[C---:B------:R-:W-:Y:S02]  /*49d10*/  LOP3.LUT P5, RZ, R11.reuse, 0x8000000, RZ, 0xc0, !PT ;  /* 0x080000000bff7812 */ /* 0x040fe400078ac0ff */
[----:B------:R-:W-:-:S02]  /*49d20*/  LOP3.LUT P2, RZ, R11, 0x4000000, RZ, 0xc0, !PT ;  /* 0x040000000bff7812 */ /* 0x000fc4000784c0ff */
[C---:B------:R-:W-:Y:S02]  /*49d30*/  PRMT R12, R150.reuse, 0x7771, RZ ;  /* 0x00007771960c7816 */ /* 0x040fe400000000ff */
[C---:B------:R-:W-:Y:S02]  /*49d40*/  PRMT R13, R150.reuse, 0x7772, RZ ;  /* 0x00007772960d7816 */ /* 0x040fe400000000ff */
[----:B------:R-:W-:Y:S02]  /*49d50*/  LOP3.LUT P6, RZ, R5, 0x40000, RZ, 0xc0, !PT ;  /* 0x0004000005ff7812 */ /* 0x000fe400078cc0ff */
[----:B------:R-:W-:Y:S02]  /*49d60*/  PRMT R150, R150, 0x7773, RZ ;  /* 0x0000777396967816 */ /* 0x000fe400000000ff */
[----:B------:R-:W-:Y:S01]  /*49d70*/  LOP3.LUT P0, RZ, R11, 0x2000000, RZ, 0xc0, !PT ;  /* 0x020000000bff7812 */ /* 0x000fe2000780c0ff */
[----:B------:R0:W-:Y:S04]  /*49d80*/  @P4 STG.E.U8 desc[UR56][R200.64], R10 ;  /* 0x0000000ac8004986 */ /* 0x0001e8000c101138 */
[----:B0-----:R-:W2:Y:S04]  /*49d90*/  LDL.LU.64 R200, [R1+0x4a8] ;  /* 0x0004a80001c87983 */ /* 0x001ea80000300a00 */
[----:B------:R-:W-:Y:S04]  /*49da0*/  @P5 STG.E.U8 desc[UR56][R198.64], R12 ;  /* 0x0000000cc6005986 */ /* 0x000fe8000c101138 */
[----:B------:R0:W-:Y:S04]  /*49db0*/  @P2 STG.E.U8 desc[UR56][R170.64], R13 ;  /* 0x0000000daa002986 */ /* 0x0001e8000c101138 */
[----:B0-----:R-:W2:Y:S04]  /*49dc0*/  LDL.LU.64 R170, [R1+0x4a0] ;  /* 0x0004a00001aa7983 */ /* 0x001ea80000300a00 */
[----:B------:R-:W2:Y:S01]  /*49dd0*/  LDL.LU.64 R196, [R1+0x498] ;  /* 0x0004980001c47983 */ /* 0x000ea20000300a00 */
[----:B------:R-:W-:-:S03]  /*49de0*/  PRMT R4, R147, 0x7770, RZ ;  /* 0x0000777093047816 */ /* 0x000fc600000000ff */
[----:B---3--:R0:W-:Y:S04]  /*49df0*/  @P6 STG.E.U8 desc[UR56][R218.64], R150 ;  /* 0x00000096da006986 */ /* 0x0081e8000c101138 */
[----:B0-----:R-:W3:Y:S01]  /*49e00*/  LDL.LU.64 R218, [R1+0x490] ;  /* 0x0004900001da7983 */ /* 0x001ee20000300a00 */
[----:B------:R-:W-:-:S03]  /*49e10*/  LOP3.LUT P3, RZ, R11, 0x1000000, RZ, 0xc0, !PT ;  /* 0x010000000bff7812 */ /* 0x000fc6000786c0ff */
[----:B----4-:R0:W-:Y:S01]  /*49e20*/  @P0 STG.E.U8 desc[UR56][R216.64], R4 ;  /* 0x00000004d8000986 */ /* 0x0101e2000c101138 */
[----:B------:R-:W-:-:S03]  /*49e30*/  PRMT R14, R147, 0x7771, RZ ;  /* 0x00007771930e7816 */ /* 0x000fc600000000ff */
[----:B0-----:R-:W4:Y:S04]  /*49e40*/  LDL.LU.64 R216, [R1+0x488] ;  /* 0x0004880001d87983 */ /* 0x001f280000300a00 */
[----:B------:R-:W4:Y:S04]  /*49e50*/  LDL.LU.64 R198, [R1+0x480] ;  /* 0x0004800001c67983 */ /* 0x000f280000300a00 */
[----:B--2---:R0:W-:Y:S04]  /*49e60*/  @P3 STG.E.U8 desc[UR56][R220.64], R14 ;  /* 0x0000000edc003986 */ /* 0x0041e8000c101138 */
[----:B0-----:R-:W2:Y:S01]  /*49e70*/  LDL.LU.64 R220, [R1+0x478] ;  /* 0x0004780001dc7983 */ /* 0x001ea20000300a00 */
[----:B------:R-:W-:-:S03]  /*49e80*/  LOP3.LUT P1, RZ, R11, 0x800000, RZ, 0xc0, !PT ;  /* 0x008000000bff7812 */ /* 0x000fc6000782c0ff */
[----:B------:R-:W2:Y:S01]  /*49e90*/  LDL.LU.64 R190, [R1+0x470] ;  /* 0x0004700001be7983 */ /* 0x000ea20000300a00 */
[----:B------:R-:W-:Y:S02]  /*49ea0*/  PRMT R10, R147, 0x7772, RZ ;  /* 0x00007772930a7816 */ /* 0x000fe400000000ff */
[----:B------:R-:W-:Y:S02]  /*49eb0*/  LOP3.LUT P4, RZ, R5, 0x20000, RZ, 0xc0, !PT ;  /* 0x0002000005ff7812 */ /* 0x000fe4000788c0ff */
[----:B------:R-:W-:Y:S02]  /*49ec0*/  LOP3.LUT P5, RZ, R11, 0x400000, RZ, 0xc0, !PT ;  /* 0x004000000bff7812 */ /* 0x000fe400078ac0ff */
[----:B------:R-:W-:Y:S02]  /*49ed0*/  LOP3.LUT P2, RZ, R5, 0x10000, RZ, 0xc0, !PT ;  /* 0x0001000005ff7812 */ /* 0x000fe4000784c0ff */
[----:B------:R-:W-:Y:S02]  /*49ee0*/  PRMT R147, R147, 0x7773, RZ ;  /* 0x0000777393937816 */ /* 0x000fe400000000ff */
[----:B------:R-:W-:-:S02]  /*49ef0*/  P2R R15, PR, RZ, 0x4 ;  /* 0x00000004ff0f7803 */ /* 0x000fc40000000000 */
[----:B------:R-:W-:Y:S02]  /*49f00*/  PRMT R12, R151, 0x7770, RZ ;  /* 0x00007770970c7816 */ /* 0x000fe400000000ff */
[----:B------:R-:W-:-:S04]  /*49f10*/  LOP3.LUT P2, RZ, R11, 0x100000, RZ, 0xc0, !PT ;  /* 0x001000000bff7812 */ /* 0x000fc8000784c0ff */
[----:B------:R-:W-:Y:S02]  /*49f20*/  P2R R16, PR, RZ, 0x4 ;  /* 0x00000004ff107803 */ /* 0x000fe40000000000 */
[----:B------:R-:W-:Y:S02]  /*49f30*/  LOP3.LUT P2, RZ, R11, 0x200000, RZ, 0xc0, !PT ;  /* 0x002000000bff7812 */ /* 0x000fe4000784c0ff */
[C---:B------:R-:W-:Y:S01]  /*49f40*/  PRMT R13, R151.reuse, 0x7771, RZ ;  /* 0x00007771970d7816 */ /* 0x040fe200000000ff */
[----:B------:R0:W-:Y:S04]  /*49f50*/  @P1 STG.E.U8 desc[UR56][R200.64], R10 ;  /* 0x0000000ac8001986 */ /* 0x0001e8000c101138 */
[----:B0-----:R-:W2:Y:S04]  /*49f60*/  LDL.LU.64 R200, [R1+0x468] ;  /* 0x0004680001c87983 */ /* 0x001ea80000300a00 */
[----:B------:R0:W-:Y:S04]  /*49f70*/  @P4 STG.E.U8 desc[UR56][R170.64], R147 ;  /* 0x00000093aa004986 */ /* 0x0001e8000c101138 */
[----:B------:R1:W-:Y:S04]  /*49f80*/  @P5 STG.E.U8 desc[UR56][R196.64], R12 ;  /* 0x0000000cc4005986 */ /* 0x0003e8000c101138 */
[----:B0-----:R-:W2:Y:S04]  /*49f90*/  LDL.LU.64 R170, [R1+0x460] ;  /* 0x0004600001aa7983 */ /* 0x001ea80000300a00 */
[----:B------:R-:W2:Y:S04]  /*49fa0*/  LDL.LU.64 R168, [R1+0x458] ;  /* 0x0004580001a87983 */ /* 0x000ea80000300a00 */
[----:B-1----:R-:W2:Y:S01]  /*49fb0*/  LDL.LU.64 R196, [R1+0x450] ;  /* 0x0004500001c47983 */ /* 0x002ea20000300a00 */
[----:B------:R-:W-:-:S03]  /*49fc0*/  PRMT R4, R151, 0x7772, RZ ;  /* 0x0000777297047816 */ /* 0x000fc600000000ff */
[----:B---3--:R0:W-:Y:S01]  /*49fd0*/  @P2 STG.E.U8 desc[UR56][R218.64], R13 ;  /* 0x0000000dda002986 */ /* 0x0081e2000c101138 */
[----:B------:R-:W-:-:S03]  /*49fe0*/  ISETP.NE.AND P2, PT, R16, RZ, PT ;  /* 0x000000ff1000720c */ /* 0x000fc60003f45270 */
[----:B0-----:R-:W3:Y:S01]  /*49ff0*/  LDL.LU.64 R218, [R1+0x448] ;  /* 0x0004480001da7983 */ /* 0x001ee20000300a00 */
[----:B------:R-:W-:-:S09]  /*4a000*/  LOP3.LUT P6, RZ, R11, 0x80000, RZ, 0xc0, !PT ;  /* 0x000800000bff7812 */ /* 0x000fd200078cc0ff */
[----:B----4-:R0:W-:Y:S01]  /*4a010*/  @P2 STG.E.U8 desc[UR56][R216.64], R4 ;  /* 0x00000004d8002986 */ /* 0x0101e2000c101138 */
[----:B------:R-:W-:-:S03]  /*4a020*/  ISETP.NE.AND P2, PT, R15, RZ, PT ;  /* 0x000000ff0f00720c */ /* 0x000fc60003f45270 */
[----:B0-----:R-:W4:Y:S01]  /*4a030*/  LDL.LU.64 R216, [R1+0x440] ;  /* 0x0004400001d87983 */ /* 0x001f220000300a00 */
[----:B------:R-:W-:Y:S02]  /*4a040*/  PRMT R151, R151, 0x7773, RZ ;  /* 0x0000777397977816 */ /* 0x000fe400000000ff */
[----:B------:R-:W-:-:S07]  /*4a050*/  PRMT R10, R152, 0x7770, RZ ;  /* 0x00007770980a7816 */ /* 0x000fce00000000ff */
[----:B------:R0:W-:Y:S04]  /*4a060*/  @P2 STG.E.U8 desc[UR56][R198.64], R151 ;  /* 0x00000097c6002986 */ /* 0x0001e8000c101138 */
[----:B0-----:R-:W4:Y:S04]  /*4a070*/  LDL.LU.64 R198, [R1+0x438] ;  /* 0x0004380001c67983 */ /* 0x001f280000300a00 */
[----:B--2---:R0:W-:Y:S04]  /*4a080*/  @P6 STG.E.U8 desc[UR56][R220.64], R10 ;  /* 0x0000000adc006986 */ /* 0x0041e8000c101138 */
[----:B0-----:R-:W2:Y:S01]  /*4a090*/  LDL.LU.64 R220, [R1+0x430] ;  /* 0x0004300001dc7983 */ /* 0x001ea20000300a00 */
[----:B------:R-:W-:-:S04]  /*4a0a0*/  LOP3.LUT P0, RZ, R5, 0x8000, RZ, 0xc0, !PT ;  /* 0x0000800005ff7812 */ /* 0x000fc8000780c0ff */
[----:B------:R-:W-:Y:S02]  /*4a0b0*/  P2R R18, PR, RZ, 0x1 ;  /* 0x00000001ff127803 */ /* 0x000fe40000000000 */
[----:B------:R-:W-:-:S04]  /*4a0c0*/  LOP3.LUT P0, RZ, R11, 0x20000, RZ, 0xc0, !PT ;  /* 0x000200000bff7812 */ /* 0x000fc8000780c0ff */
[----:B------:R-:W-:Y:S02]  /*4a0d0*/  P2R R17, PR, RZ, 0x1 ;  /* 0x00000001ff117803 */ /* 0x000fe40000000000 */
[----:B------:R-:W-:Y:S02]  /*4a0e0*/  LOP3.LUT P0, RZ, R11, 0x40000, RZ, 0xc0, !PT ;  /* 0x000400000bff7812 */ /* 0x000fe4000780c0ff */
[----:B------:R-:W-:Y:S02]  /*4a0f0*/  PRMT R14, R152, 0x7771, RZ ;  /* 0x00007771980e7816 */ /* 0x000fe400000000ff */
[----:B------:R-:W-:-:S09]  /*4a100*/  LOP3.LUT P1, RZ, R5, 0x4000, RZ, 0xc0, !PT ;  /* 0x0000400005ff7812 */ /* 0x000fd2000782c0ff */
[----:B------:R-:W-:Y:S01]  /*4a110*/  @P0 STG.E.U8 desc[UR56][R190.64], R14 ;  /* 0x0000000ebe000986 */ /* 0x000fe2000c101138 */
[----:B------:R-:W-:Y:S02]  /*4a120*/  ISETP.NE.AND P0, PT, R17, RZ, PT ;  /* 0x000000ff1100720c */ /* 0x000fe40003f05270 */
[----:B------:R-:W-:Y:S02]  /*4a130*/  PRMT R12, R152, 0x7772, RZ ;  /* 0x00007772980c7816 */ /* 0x000fe400000000ff */
[----:B------:R-:W-:Y:S02]  /*4a140*/  P2R R48, PR, RZ, 0x2 ;  /* 0x00000002ff307803 */ /* 0x000fe40000000000 */
[C---:B------:R-:W-:Y:S02]  /*4a150*/  LOP3.LUT P1, RZ, R11.reuse, 0x4000, RZ, 0xc0, !PT ;  /* 0x000040000bff7812 */ /* 0x040fe4000782c0ff */
[----:B------:R-:W-:Y:S02]  /*4a160*/  LOP3.LUT P3, RZ, R11, 0x10000, RZ, 0xc0, !PT ;  /* 0x000100000bff7812 */ /* 0x000fe4000786c0ff */
[----:B------:R-:W-:-:S02]  /*4a170*/  P2R R19, PR, RZ, 0x2 ;  /* 0x00000002ff137803 */ /* 0x000fc40000000000 */
[----:B------:R-:W-:Y:S02]  /*4a180*/  LOP3.LUT P1, RZ, R11, 0x8000, RZ, 0xc0, !PT ;  /* 0x000080000bff7812 */ /* 0x000fe4000782c0ff */
[----:B------:R-:W-:Y:S02]  /*4a190*/  PRMT R152, R152, 0x7773, RZ ;  /* 0x0000777398987816 */ /* 0x000fe400000000ff */
[----:B------:R-:W-:Y:S01]  /*4a1a0*/  PRMT R4, R156, 0x7770, RZ ;  /* 0x000077709c047816 */ /* 0x000fe200000000ff */
[----:B------:R0:W-:Y:S01]  /*4a1b0*/  @P0 STG.E.U8 desc[UR56][R200.64], R12 ;  /* 0x0000000cc8000986 */ /* 0x0001e2000c101138 */
[----:B------:R-:W-:Y:S02]  /*4a1c0*/  ISETP.NE.AND P0, PT, R18, RZ, PT ;  /* 0x000000ff1200720c */ /* 0x000fe40003f05270 */
[C---:B------:R-:W-:Y:S01]  /*4a1d0*/  PRMT R13, R156.reuse, 0x7771, RZ ;  /* 0x000077719c0d7816 */ /* 0x040fe200000000ff */
[----:B0-----:R-:W2:Y:S01]  /*4a1e0*/  LDL.LU.64 R200, [R1+0x428] ;  /* 0x0004280001c87983 */ /* 0x001ea20000300a00 */
[----:B------:R-:W-:-:S09]  /*4a1f0*/  PRMT R10, R156, 0x7772, RZ ;  /* 0x000077729c0a7816 */ /* 0x000fd200000000ff */
[----:B------:R0:W-:Y:S04]  /*4a200*/  @P0 STG.E.U8 desc[UR56][R170.64], R152 ;  /* 0x00000098aa000986 */ /* 0x0001e8000c101138 */
[----:B------:R-:W-:Y:S04]  /*4a210*/  @P3 STG.E.U8 desc[UR56][R168.64], R4 ;  /* 0x00000004a8003986 */ /* 0x000fe8000c101138 */
[----:B------:R-:W-:Y:S01]  /*4a220*/  @P1 STG.E.U8 desc[UR56][R196.64], R13 ;  /* 0x0000000dc4001986 */ /* 0x000fe2000c101138 */
[----:B------:R-:W-:-:S03]  /*4a230*/  ISETP.NE.AND P1, PT, R19, RZ, PT ;  /* 0x000000ff1300720c */ /* 0x000fc60003f25270 */
[----:B0-----:R-:W2:Y:S01]  /*4a240*/  LDL.LU.64 R170, [R1+0x420] ;  /* 0x0004200001aa7983 */ /* 0x001ea20000300a00 */
[----:B------:R-:W-:-:S09]  /*4a250*/  PRMT R156, R156, 0x7773, RZ ;  /* 0x000077739c9c7816 */ /* 0x000fd200000000ff */
[----:B---3--:R0:W-:Y:S01]  /*4a260*/  @P1 STG.E.U8 desc[UR56][R218.64], R10 ;  /* 0x0000000ada001986 */ /* 0x0081e2000c101138 */
[----:B------:R-:W-:-:S03]  /*4a270*/  ISETP.NE.AND P1, PT, R48, RZ, PT ;  /* 0x000000ff3000720c */ /* 0x000fc60003f25270 */
[----:B0-----:R-:W3:Y:S01]  /*4a280*/  LDL.LU.64 R218, [R1+0x418] ;  /* 0x0004180001da7983 */ /* 0x001ee20000300a00 */
[----:B------:R-:W-:-:S09]  /*4a290*/  LOP3.LUT P4, RZ, R11, 0x2000, RZ, 0xc0, !PT ;  /* 0x000020000bff7812 */ /* 0x000fd2000788c0ff */
[----:B----4-:R0:W-:Y:S01]  /*4a2a0*/  @P1 STG.E.U8 desc[UR56][R216.64], R156 ;  /* 0x0000009cd8001986 */ /* 0x0101e2000c101138 */
[----:B------:R-:W-:-:S03]  /*4a2b0*/  LOP3.LUT P5, RZ, R11, 0x1000, RZ, 0xc0, !PT ;  /* 0x000010000bff7812 */ /* 0x000fc600078ac0ff */
[----:B0-----:R-:W4:Y:S01]  /*4a2c0*/  LDL.LU.64 R216, [R1+0x410] ;  /* 0x0004100001d87983 */ /* 0x001f220000300a00 */
[C---:B------:R-:W-:Y:S02]  /*4a2d0*/  PRMT R12, R153.reuse, 0x7770, RZ ;  /* 0x00007770990c7816 */ /* 0x040fe400000000ff */
[----:B------:R-:W-:-:S03]  /*4a2e0*/  PRMT R14, R153, 0x7771, RZ ;  /* 0x00007771990e7816 */ /* 0x000fc600000000ff */
[----:B------:R-:W-:Y:S04]  /*4a2f0*/  @P4 STG.E.U8 desc[UR56][R198.64], R12 ;  /* 0x0000000cc6004986 */ /* 0x000fe8000c101138 */
[----:B--2---:R0:W-:Y:S04]  /*4a300*/  @P5 STG.E.U8 desc[UR56][R220.64], R14 ;  /* 0x0000000edc005986 */ /* 0x0041e8000c101138 */
[----:B0-----:R-:W2:Y:S01]  /*4a310*/  LDL.LU.64 R220, [R1+0x408] ;  /* 0x0004080001dc7983 */ /* 0x001ea20000300a00 */
[----:B------:R-:W-:-:S03]  /*4a320*/  LOP3.LUT P2, RZ, R11, 0x800, RZ, 0xc0, !PT ;  /* 0x000008000bff7812 */ /* 0x000fc6000784c0ff */
[----:B------:R-:W2:Y:S01]  /*4a330*/  LDL.LU.64 R196, [R1+0x400] ;  /* 0x0004000001c47983 */ /* 0x000ea20000300a00 */
[----:B------:R-:W-:Y:S02]  /*4a340*/  PRMT R4, R153, 0x7772, RZ ;  /* 0x0000777299047816 */ /* 0x000fe400000000ff */
[----:B------:R-:W-:Y:S02]  /*4a350*/  LOP3.LUT P6, RZ, R5, 0x2000, RZ, 0xc0, !PT ;  /* 0x0000200005ff7812 */ /* 0x000fe400078cc0ff */
[----:B------:R-:W-:Y:S02]  /*4a360*/  PRMT R153, R153, 0x7773, RZ ;  /* 0x0000777399997816 */ /* 0x000fe400000000ff */
[----:B------:R-:W-:Y:S02]  /*4a370*/  LOP3.LUT P0, RZ, R11, 0x400, RZ, 0xc0, !PT ;  /* 0x000004000bff7812 */ /* 0x000fe4000780c0ff */
[----:B------:R-:W-:Y:S02]  /*4a380*/  PRMT R10, R157, 0x7770, RZ ;  /* 0x000077709d0a7816 */ /* 0x000fe400000000ff */
[----:B------:R-:W-:-:S02]  /*4a390*/  LOP3.LUT P3, RZ, R11, 0x200, RZ, 0xc0, !PT ;  /* 0x000002000bff7812 */ /* 0x000fc4000786c0ff */
[----:B------:R-:W-:Y:S01]  /*4a3a0*/  PRMT R13, R157, 0x7771, RZ ;  /* 0x000077719d0d7816 */ /* 0x000fe200000000ff */
[----:B------:R0:W-:Y:S04]  /*4a3b0*/  @P2 STG.E.U8 desc[UR56][R200.64], R4 ;  /* 0x00000004c8002986 */ /* 0x0001e8000c101138 */
[----:B0-----:R-:W2:Y:S04]  /*4a3c0*/  LDL.LU.64 R200, [R1+0x3f8] ;  /* 0x0003f80001c87983 */ /* 0x001ea80000300a00 */
[----:B------:R0:W-:Y:S04]  /*4a3d0*/  @P6 STG.E.U8 desc[UR56][R170.64], R153 ;  /* 0x00000099aa006986 */ /* 0x0001e8000c101138 */
[----:B0-----:R-:W2:Y:S04]  /*4a3e0*/  LDL.LU.64 R170, [R1+0x3f0] ;  /* 0x0003f00001aa7983 */ /* 0x001ea80000300a00 */
[----:B------:R-:W2:Y:S04]  /*4a3f0*/  LDL.LU.64 R198, [R1+0x3e8] ;  /* 0x0003e80001c67983 */ /* 0x000ea80000300a00 */
[----:B---3--:R0:W-:Y:S04]  /*4a400*/  @P0 STG.E.U8 desc[UR56][R218.64], R10 ;  /* 0x0000000ada000986 */ /* 0x0081e8000c101138 */
[----:B0-----:R-:W3:Y:S04]  /*4a410*/  LDL.LU.64 R218, [R1+0x3e0] ;  /* 0x0003e00001da7983 */ /* 0x001ee80000300a00 */
[----:B------:R-:W3:Y:S01]  /*4a420*/  LDL.LU.64 R190, [R1+0x3d8] ;  /* 0x0003d80001be7983 */ /* 0x000ee20000300a00 */
[----:B------:R-:W-:-:S02]  /*4a430*/  LOP3.LUT P5, RZ, R11, 0x20, RZ, 0xc0, !PT ;  /* 0x000000200bff7812 */ /* 0x000fc400078ac0ff */
[C---:B------:R-:W-:Y:S01]  /*4a440*/  LOP3.LUT P6, RZ, R11.reuse, 0x4, RZ, 0xc0, !PT ;  /* 0x000000040bff7812 */ /* 0x040fe200078cc0ff */
[----:B----4-:R0:W-:Y:S01]  /*4a450*/  @P3 STG.E.U8 desc[UR56][R216.64], R13 ;  /* 0x0000000dd8003986 */ /* 0x0101e2000c101138 */
[----:B------:R-:W-:Y:S02]  /*4a460*/  LOP3.LUT P3, RZ, R6, 0x80000000, RZ, 0xc0, !PT ;  /* 0x8000000006ff7812 */ /* 0x000fe4000786c0ff */
[C---:B------:R-:W-:Y:S02]  /*4a470*/  LOP3.LUT P1, RZ, R11.reuse, 0x100, RZ, 0xc0, !PT ;  /* 0x000001000bff7812 */ /* 0x040fe4000782c0ff */
[----:B------:R-:W-:Y:S02]  /*4a480*/  P2R R14, PR, RZ, 0x20 ;  /* 0x00000020ff0e7803 */ /* 0x000fe40000000000 */
[----:B------:R-:W-:Y:S02]  /*4a490*/  P2R R16, PR, RZ, 0x40 ;  /* 0x00000040ff107803 */ /* 0x000fe40000000000 */
[----:B------:R-:W-:Y:S01]  /*4a4a0*/  P2R R18, PR, RZ, 0x8 ;  /* 0x00000008ff127803 */ /* 0x000fe20000000000 */
[----:B0-----:R-:W4:Y:S01]  /*4a4b0*/  LDL.LU.64 R216, [R1+0x3d0] ;  /* 0x0003d00001d87983 */ /* 0x001f220000300a00 */
[----:B------:R-:W-:-:S02]  /*4a4c0*/  LOP3.LUT P5, RZ, R11, 0x40, RZ, 0xc0, !PT ;  /* 0x000000400bff7812 */ /* 0x000fc400078ac0ff */
[C---:B------:R-:W-:Y:S02]  /*4a4d0*/  LOP3.LUT P6, RZ, R11.reuse, 0x8, RZ, 0xc0, !PT ;  /* 0x000000080bff7812 */ /* 0x040fe400078cc0ff */
[C---:B------:R-:W-:Y:S02]  /*4a4e0*/  LOP3.LUT P3, RZ, R11.reuse, 0x1, RZ, 0xc0, !PT ;  /* 0x000000010bff7812 */ /* 0x040fe4000786c0ff */
[----:B------:R-:W-:Y:S02]  /*4a4f0*/  P2R R12, PR, RZ, 0x20 ;  /* 0x00000020ff0c7803 */ /* 0x000fe40000000000 */
[----:B------:R-:W-:Y:S02]  /*4a500*/  P2R R15, PR, RZ, 0x40 ;  /* 0x00000040ff0f7803 */ /* 0x000fe40000000000 */
[----:B------:R-:W-:Y:S02]  /*4a510*/  P2R R17, PR, RZ, 0x8 ;  /* 0x00000008ff117803 */ /* 0x000fe40000000000 */
[----:B------:R-:W-:-:S02]  /*4a520*/  LOP3.LUT P5, RZ, R11, 0x80, RZ, 0xc0, !PT ;  /* 0x000000800bff7812 */ /* 0x000fc400078ac0ff */
[C---:B------:R-:W-:Y:S02]  /*4a530*/  LOP3.LUT P6, RZ, R11.reuse, 0x10, RZ, 0xc0, !PT ;  /* 0x000000100bff7812 */ /* 0x040fe400078cc0ff */
[----:B------:R-:W-:Y:S02]  /*4a540*/  LOP3.LUT P3, RZ, R11, 0x2, RZ, 0xc0, !PT ;  /* 0x000000020bff7812 */ /* 0x000fe4000786c0ff */
[----:B------:R-:W-:-:S05]  /*4a550*/  PRMT R11, R157, 0x7772, RZ ;  /* 0x000077729d0b7816 */ /* 0x000fca00000000ff */
[----:B--2---:R0:W-:Y:S04]  /*4a560*/  @P1 STG.E.U8 desc[UR56][R220.64], R11 ;  /* 0x0000000bdc001986 */ /* 0x0041e8000c101138 */
[----:B0-----:R-:W2:Y:S01]  /*4a570*/  LDL.LU.64 R220, [R1+0x3c8] ;  /* 0x0003c80001dc7983 */ /* 0x001ea20000300a00 */
[----:B------:R-:W-:Y:S02]  /*4a580*/  LOP3.LUT P4, RZ, R5, 0x1000, RZ, 0xc0, !PT ;  /* 0x0000100005ff7812 */ /* 0x000fe4000788c0ff */
[----:B------:R-:W-:Y:S01]  /*4a590*/  PRMT R157, R157, 0x7773, RZ ;  /* 0x000077739d9d7816 */ /* 0x000fe200000000ff */
[----:B------:R-:W2:Y:S01]  /*4a5a0*/  LDL.LU.64 R168, [R1+0x3c0] ;  /* 0x0003c00001a87983 */ /* 0x000ea20000300a00 */
[----:B------:R-:W-:-:S09]  /*4a5b0*/  PRMT R4, R154, 0x7770, RZ ;  /* 0x000077709a047816 */ /* 0x000fd200000000ff */
[----:B------:R0:W-:Y:S04]  /*4a5c0*/  @P4 STG.E.U8 desc[UR56][R196.64], R157 ;  /* 0x0000009dc4004986 */ /* 0x0001e8000c101138 */
[----:B0-----:R-:W2:Y:S01]  /*4a5d0*/  LDL.LU.64 R196, [R1+0x3b8] ;  /* 0x0003b80001c47983 */ /* 0x001ea20000300a00 */
[----:B------:R-:W-:Y:S02]  /*4a5e0*/  LOP3.LUT P2, RZ, R5, 0x800, RZ, 0xc0, !PT ;  /* 0x0000080005ff7812 */ /* 0x000fe4000784c0ff */
[----:B------:R-:W-:Y:S01]  /*4a5f0*/  PRMT R10, R154, 0x7772, RZ ;  /* 0x000077729a0a7816 */ /* 0x000fe200000000ff */
[----:B------:R0:W-:Y:S01]  /*4a600*/  @P5 STG.E.U8 desc[UR56][R200.64], R4 ;  /* 0x00000004c8005986 */ /* 0x0001e2000c101138 */
[----:B------:R-:W-:Y:S02]  /*4a610*/  ISETP.NE.AND P5, PT, R12, RZ, PT ;  /* 0x000000ff0c00720c */ /* 0x000fe40003fa5270 */
[C---:B------:R-:W-:Y:S01]  /*4a620*/  PRMT R12, R154.reuse, 0x7771, RZ ;  /* 0x000077719a0c7816 */ /* 0x040fe200000000ff */
[----:B0-----:R-:W2:Y:S01]  /*4a630*/  LDL.LU.64 R200, [R1+0x3b0] ;  /* 0x0003b00001c87983 */ /* 0x001ea20000300a00 */
[----:B------:R-:W-:-:S02]  /*4a640*/  PRMT R154, R154, 0x7773, RZ ;  /* 0x000077739a9a7816 */ /* 0x000fc400000000ff */
[----:B------:R-:W-:-:S07]  /*4a650*/  PRMT R11, R158, 0x7770, RZ ;  /* 0x000077709e0b7816 */ /* 0x000fce00000000ff */
[----:B------:R0:W-:Y:S01]  /*4a660*/  @P5 STG.E.U8 desc[UR56][R170.64], R12 ;  /* 0x0000000caa005986 */ /* 0x0001e2000c101138 */
[----:B------:R-:W-:-:S03]  /*4a670*/  ISETP.NE.AND P5, PT, R14, RZ, PT ;  /* 0x000000ff0e00720c */ /* 0x000fc60003fa5270 */
[----:B0-----:R-:W2:Y:S10]  /*4a680*/  LDL.LU.64 R170, [R1+0x3a8] ;  /* 0x0003a80001aa7983 */ /* 0x001eb40000300a00 */
[----:B------:R0:W-:Y:S01]  /*4a690*/  @P5 STG.E.U8 desc[UR56][R198.64], R10 ;  /* 0x0000000ac6005986 */ /* 0x0001e2000c101138 */
[----:B------:R-:W-:-:S03]  /*4a6a0*/  PRMT R13, R158, 0x7771, RZ ;  /* 0x000077719e0d7816 */ /* 0x000fc600000000ff */
[----:B0-----:R-:W2:Y:S04]  /*4a6b0*/  LDL.LU.64 R198, [R1+0x3a0] ;  /* 0x0003a00001c67983 */ /* 0x001ea80000300a00 */
[----:B---3--:R0:W-:Y:S04]  /*4a6c0*/  @P2 STG.E.U8 desc[UR56][R218.64], R154 ;  /* 0x0000009ada002986 */ /* 0x0081e8000c101138 */
[----:B------:R-:W-:Y:S01]  /*4a6d0*/  @P6 STG.E.U8 desc[UR56][R190.64], R11 ;  /* 0x0000000bbe006986 */ /* 0x000fe2000c101138 */
[----:B------:R-:W-:-:S03]  /*4a6e0*/  ISETP.NE.AND P6, PT, R15, RZ, PT ;  /* 0x000000ff0f00720c */ /* 0x000fc60003fc5270 */
[----:B0-----:R-:W3:Y:S10]  /*4a6f0*/  LDL.LU.64 R218, [R1+0x398] ;  /* 0x0003980001da7983 */ /* 0x001ef40000300a00 */
[----:B----4-:R0:W-:Y:S01]  /*4a700*/  @P6 STG.E.U8 desc[UR56][R216.64], R13 ;  /* 0x0000000dd8006986 */ /* 0x0101e2000c101138 */
[----:B------:R-:W-:-:S02]  /*4a710*/  ISETP.NE.AND P6, PT, R16, RZ, PT ;  /* 0x000000ff1000720c */ /* 0x000fc40003fc5270 */
[----:B------:R-:W-:Y:S01]  /*4a720*/  PRMT R4, R158, 0x7772, RZ ;  /* 0x000077729e047816 */ /* 0x000fe200000000ff */
[----:B0-----:R-:W4:Y:S10]  /*4a730*/  LDL.LU.64 R216, [R1+0x390] ;  /* 0x0003900001d87983 */ /* 0x001f340000300a00 */
[----:B--2---:R0:W-:Y:S04]  /*4a740*/  @P6 STG.E.U8 desc[UR56][R220.64], R4 ;  /* 0x00000004dc006986 */ /* 0x0041e8000c101138 */
[----:B0-----:R-:W2:Y:S01]  /*4a750*/  LDL.LU.64 R220, [R1+0x388] ;  /* 0x0003880001dc7983 */ /* 0x001ea20000300a00 */
[----:B------:R-:W-:-:S02]  /*4a760*/  LOP3.LUT P0, RZ, R5, 0x400, RZ, 0xc0, !PT ;  /* 0x0000040005ff7812 */ /* 0x000fc4000780c0ff */
[----:B------:R-:W-:Y:S02]  /*4a770*/  PRMT R158, R158, 0x7773, RZ ;  /* 0x000077739e9e7816 */ /* 0x000fe400000000ff */
[----:B------:R-:W-:-:S09]  /*4a780*/  PRMT R10, R155, 0x7770, RZ ;  /* 0x000077709b0a7816 */ /* 0x000fd200000000ff */
[----:B------:R-:W-:Y:S04]  /*4a790*/  @P0 STG.E.U8 desc[UR56][R168.64], R158 ;  /* 0x0000009ea8000986 */ /* 0x000fe8000c101138 */
[----:B------:R-:W-:Y:S01]  /*4a7a0*/  @P3 STG.E.U8 desc[UR56][R196.64], R10 ;  /* 0x0000000ac4003986 */ /* 0x000fe2000c101138 */
[----:B------:R-:W-:Y:S02]  /*4a7b0*/  ISETP.NE.AND P3, PT, R17, RZ, PT ;  /* 0x000000ff1100720c */ /* 0x000fe40003f65270 */
[C---:B------:R-:W-:Y:S02]  /*4a7c0*/  PRMT R12, R155.reuse, 0x7771, RZ ;  /* 0x000077719b0c7816 */ /* 0x040fe400000000ff */
[----:B------:R-:W-:Y:S02]  /*4a7d0*/  PRMT R11, R155, 0x7772, RZ ;  /* 0x000077729b0b7816 */ /* 0x000fe400000000ff */
[----:B------:R-:W-:-:S02]  /*4a7e0*/  LOP3.LUT P1, RZ, R5, 0x200, RZ, 0xc0, !PT ;  /* 0x0000020005ff7812 */ /* 0x000fc4000782c0ff */
[----:B------:R-:W-:Y:S02]  /*4a7f0*/  LOP3.LUT P4, RZ, R6, 0x40000000, RZ, 0xc0, !PT ;  /* 0x4000000006ff7812 */ /* 0x000fe4000788c0ff */
[----:B------:R-:W-:-:S03]  /*4a800*/  PRMT R155, R155, 0x7773, RZ ;  /* 0x000077739b9b7816 */ /* 0x000fc600000000ff */
[----:B------:R0:W-:Y:S01]  /*4a810*/  @P3 STG.E.U8 desc[UR56][R200.64], R12 ;  /* 0x0000000cc8003986 */ /* 0x0001e2000c101138 */
[----:B------:R-:W-:-:S03]  /*4a820*/  ISETP.NE.AND P3, PT, R18, RZ, PT ;  /* 0x000000ff1200720c */ /* 0x000fc60003f65270 */
[----:B0-----:R-:W2:Y:S01]  /*4a830*/  LDL.LU.64 R200, [R1+0x380] ;  /* 0x0003800001c87983 */ /* 0x001ea20000300a00 */
[----:B------:R-:W-:Y:S02]  /*4a840*/  PRMT R4, R159, 0x7770, RZ ;  /* 0x000077709f047816 */ /* 0x000fe400000000ff */
[----:B------:R-:W-:-:S07]  /*4a850*/  LOP3.LUT P5, RZ, R6, 0x20000000, RZ, 0xc0, !PT ;  /* 0x2000000006ff7812 */ /* 0x000fce00078ac0ff */
[----:B------:R0:W-:Y:S04]  /*4a860*/  @P3 STG.E.U8 desc[UR56][R170.64], R11 ;  /* 0x0000000baa003986 */ /* 0x0001e8000c101138 */
[----:B0-----:R-:W2:Y:S04]  /*4a870*/  LDL.LU.64 R170, [R1+0x378] ;  /* 0x0003780001aa7983 */ /* 0x001ea80000300a00 */
[----:B------:R-:W-:Y:S01]  /*4a880*/  @P1 STG.E.U8 desc[UR56][R198.64], R155 ;  /* 0x0000009bc6001986 */ /* 0x000fe2000c101138 */
[----:B------:R-:W-:-:S03]  /*4a890*/  PRMT R13, R159, 0x7771, RZ ;  /* 0x000077719f0d7816 */ /* 0x000fc600000000ff */
[----:B---3--:R0:W-:Y:S04]  /*4a8a0*/  @P4 STG.E.U8 desc[UR56][R218.64], R4 ;  /* 0x00000004da004986 */ /* 0x0081e8000c101138 */
[----:B0-----:R-:W3:Y:S04]  /*4a8b0*/  LDL.LU.64 R218, [R1+0x370] ;  /* 0x0003700001da7983 */ /* 0x001ee80000300a00 */
[----:B------:R-:W3:Y:S01]  /*4a8c0*/  LDL.LU.64 R196, [R1+0x368] ;  /* 0x0003680001c47983 */ /* 0x000ee20000300a00 */
[----:B------:R-:W-:-:S03]  /*4a8d0*/  LOP3.LUT P2, RZ, R6, 0x10000000, RZ, 0xc0, !PT ;  /* 0x1000000006ff7812 */ /* 0x000fc6000784c0ff */
[----:B----4-:R0:W-:Y:S01]  /*4a8e0*/  @P5 STG.E.U8 desc[UR56][R216.64], R13 ;  /* 0x0000000dd8005986 */ /* 0x0101e2000c101138 */
[----:B------:R-:W-:-:S03]  /*4a8f0*/  PRMT R10, R159, 0x7772, RZ ;  /* 0x000077729f0a7816 */ /* 0x000fc600000000ff */
[----:B0-----:R-:W4:Y:S06]  /*4a900*/  LDL.LU.64 R216, [R1+0x360] ;  /* 0x0003600001d87983 */ /* 0x001f2c0000300a00 */
[----:B--2---:R0:W-:Y:S04]  /*4a910*/  @P2 STG.E.U8 desc[UR56][R220.64], R10 ;  /* 0x0000000adc002986 */ /* 0x0041e8000c101138 */
[----:B0-----:R-:W2:Y:S01]  /*4a920*/  LDL.LU.64 R220, [R1+0x358] ;  /* 0x0003580001dc7983 */ /* 0x001ea20000300a00 */
[----:B------:R-:W-:-:S02]  /*4a930*/  LOP3.LUT P6, RZ, R5, 0x100, RZ, 0xc0, !PT ;  /* 0x0000010005ff7812 */ /* 0x000fc400078cc0ff */
[----:B------:R-:W-:Y:S01]  /*4a940*/  PRMT R159, R159, 0x7773, RZ ;  /* 0x000077739f9f7816 */ /* 0x000fe200000000ff */
[----:B------:R-:W2:Y:S01]  /*4a950*/  LDL.LU.64 R198, [R1+0x350] ;  /* 0x0003500001c67983 */ /* 0x000ea20000300a00 */
[C---:B------:R-:W-:Y:S02]  /*4a960*/  LOP3.LUT P0, RZ, R6.reuse, 0x8000000, RZ, 0xc0, !PT ;  /* 0x0800000006ff7812 */ /* 0x040fe4000780c0ff */
[----:B------:R-:W-:Y:S02]  /*4a970*/  LOP3.LUT P4, RZ, R6, 0x800000, RZ, 0xc0, !PT ;  /* 0x0080000006ff7812 */ /* 0x000fe4000788c0ff */
[----:B------:R-:W-:Y:S02]  /*4a980*/  LOP3.LUT P2, RZ, R3, 0x200000, RZ, 0xc0, !PT ;  /* 0x0020000003ff7812 */ /* 0x000fe4000784c0ff */
[----:B------:R-:W-:Y:S02]  /*4a990*/  P2R R14, PR, RZ, 0x10 ;  /* 0x00000010ff0e7803 */ /* 0x000fe40000000000 */
[----:B------:R-:W-:-:S02]  /*4a9a0*/  P2R R15, PR, RZ, 0x4 ;  /* 0x00000004ff0f7803 */ /* 0x000fc40000000000 */
[C---:B------:R-:W-:Y:S02]  /*4a9b0*/  LOP3.LUT P3, RZ, R6.reuse, 0x4000000, RZ, 0xc0, !PT ;  /* 0x0400000006ff7812 */ /* 0x040fe4000786c0ff */
[C---:B------:R-:W-:Y:S02]  /*4a9c0*/  LOP3.LUT P1, RZ, R6.reuse, 0x2000000, RZ, 0xc0, !PT ;  /* 0x0200000006ff7812 */ /* 0x040fe4000782c0ff */
[C---:B------:R-:W-:Y:S02]  /*4a9d0*/  LOP3.LUT P4, RZ, R6.reuse, 0x1000000, RZ, 0xc0, !PT ;  /* 0x0100000006ff7812 */ /* 0x040fe4000788c0ff */
[C---:B------:R-:W-:Y:S02]  /*4a9e0*/  LOP3.LUT P5, RZ, R6.reuse, 0x400000, RZ, 0xc0, !PT ;  /* 0x0040000006ff7812 */ /* 0x040fe400078ac0ff */
[----:B------:R-:W-:Y:S02]  /*4a9f0*/  LOP3.LUT P2, RZ, R6, 0x200000, RZ, 0xc0, !PT ;  /* 0x0020000006ff7812 */ /* 0x000fe4000784c0ff */
[----:B------:R-:W-:-:S02]  /*4aa00*/  PRMT R6, R160, 0x7770, RZ ;  /* 0x00007770a0067816 */ /* 0x000fc400000000ff */
[C---:B------:R-:W-:Y:S01]  /*4aa10*/  PRMT R11, R160.reuse, 0x7771, RZ ;  /* 0x00007771a00b7816 */ /* 0x040fe200000000ff */
[----:B------:R0:W-:Y:S04]  /*4aa20*/  @P6 STG.E.U8 desc[UR56][R200.64], R159 ;  /* 0x0000009fc8006986 */ /* 0x0001e8000c101138 */
[----:B0-----:R-:W2:Y:S04]  /*4aa30*/  LDL.LU.64 R200, [R1+0x348] ;  /* 0x0003480001c87983 */ /* 0x001ea80000300a00 */
[----:B------:R-:W2:Y:S01]  /*4aa40*/  LDL.LU.64 R190, [R1+0x340] ;  /* 0x0003400001be7983 */ /* 0x000ea20000300a00 */
[----:B------:R-:W-:-:S03]  /*4aa50*/  PRMT R4, R160, 0x7772, RZ ;  /* 0x00007772a0047816 */ /* 0x000fc600000000ff */
[----:B------:R0:W-:Y:S04]  /*4aa60*/  @P0 STG.E.U8 desc[UR56][R170.64], R6 ;  /* 0x00000006aa000986 */ /* 0x0001e8000c101138 */
[----:B0-----:R-:W2:Y:S01]  /*4aa70*/  LDL.LU.64 R170, [R1+0x338] ;  /* 0x0003380001aa7983 */ /* 0x001ea20000300a00 */
[----:B------:R-:W-:Y:S02]  /*4aa80*/  P2R R12, PR, RZ, 0x10 ;  /* 0x00000010ff0c7803 */ /* 0x000fe40000000000 */
[----:B------:R-:W-:Y:S02]  /*4aa90*/  LOP3.LUT P4, RZ, R5, 0x80, RZ, 0xc0, !PT ;  /* 0x0000008005ff7812 */ /* 0x000fe4000788c0ff */
[----:B------:R-:W-:Y:S01]  /*4aaa0*/  PRMT R160, R160, 0x7773, RZ ;  /* 0x00007773a0a07816 */ /* 0x000fe200000000ff */
[----:B---3--:R0:W-:Y:S04]  /*4aab0*/  @P3 STG.E.U8 desc[UR56][R218.64], R11 ;  /* 0x0000000bda003986 */ /* 0x0081e8000c101138 */
[----:B------:R1:W-:Y:S04]  /*4aac0*/  @P1 STG.E.U8 desc[UR56][R196.64], R4 ;  /* 0x00000004c4001986 */ /* 0x0003e8000c101138 */
[----:B0-----:R-:W3:Y:S04]  /*4aad0*/  LDL.LU.64 R218, [R1+0x330] ;  /* 0x0003300001da7983 */ /* 0x001ee80000300a00 */
[----:B------:R-:W3:Y:S04]  /*4aae0*/  LDL.LU.64 R168, [R1+0x328] ;  /* 0x0003280001a87983 */ /* 0x000ee80000300a00 */
[----:B-1----:R-:W3:Y:S04]  /*4aaf0*/  LDL.LU.64 R196, [R1+0x320] ;  /* 0x0003200001c47983 */ /* 0x002ee80000300a00 */
[----:B----4-:R0:W-:Y:S01]  /*4ab00*/  @P4 STG.E.U8 desc[UR56][R216.64], R160 ;  /* 0x000000a0d8004986 */ /* 0x0101e2000c101138 */
[----:B------:R-:W-:-:S02]  /*4ab10*/  ISETP.NE.AND P4, PT, R12, RZ, PT ;  /* 0x000000ff0c00720c */ /* 0x000fc40003f85270 */
[----:B------:R-:W-:Y:S01]  /*4ab20*/  PRMT R10, R164, 0x7770, RZ ;  /* 0x00007770a40a7816 */ /* 0x000fe200000000ff */
[----:B0-----:R-:W4:Y:S10]  /*4ab30*/  LDL.LU.64 R216, [R1+0x318] ;  /* 0x0003180001d87983 */ /* 0x001f340000300a00 */
[----:B--2---:R0:W-:Y:S04]  /*4ab40*/  @P4 STG.E.U8 desc[UR56][R220.64], R10 ;  /* 0x0000000adc004986 */ /* 0x0041e8000c101138 */
[----:B0-----:R-:W2:Y:S01]  /*4ab50*/  LDL.LU.64 R220, [R1+0x310] ;  /* 0x0003100001dc7983 */ /* 0x001ea20000300a00 */
[----:B------:R-:W-:-:S02]  /*4ab60*/  ISETP.NE.AND P4, PT, R14, RZ, PT ;  /* 0x000000ff0e00720c */ /* 0x000fc40003f85270 */
[----:B------:R-:W-:Y:S02]  /*4ab70*/  P2R R13, PR, RZ, 0x4 ;  /* 0x00000004ff0d7803 */ /* 0x000fe40000000000 */
[----:B------:R-:W-:Y:S02]  /*4ab80*/  LOP3.LUT P2, RZ, R5, 0x40, RZ, 0xc0, !PT ;  /* 0x0000004005ff7812 */ /* 0x000fe4000784c0ff */
[C---:B------:R-:W-:Y:S02]  /*4ab90*/  PRMT R12, R164.reuse, 0x7771, RZ ;  /* 0x00007771a40c7816 */ /* 0x040fe400000000ff */
[C---:B------:R-:W-:Y:S02]  /*4aba0*/  PRMT R6, R164.reuse, 0x7772, RZ ;  /* 0x00007772a4067816 */ /* 0x040fe400000000ff */
[----:B------:R-:W-:-:S03]  /*4abb0*/  PRMT R164, R164, 0x7773, RZ ;  /* 0x00007773a4a47816 */ /* 0x000fc600000000ff */
[----:B------:R0:W-:Y:S01]  /*4abc0*/  @P4 STG.E.U8 desc[UR56][R198.64], R12 ;  /* 0x0000000cc6004986 */ /* 0x0001e2000c101138 */
[----:B------:R-:W-:Y:S02]  /*4abd0*/  LOP3.LUT P0, RZ, R3, 0x40000, RZ, 0xc0, !PT ;  /* 0x0004000003ff7812 */ /* 0x000fe4000780c0ff */
[----:B------:R-:W-:Y:S02]  /*4abe0*/  PRMT R4, R161, 0x7770, RZ ;  /* 0x00007770a1047816 */ /* 0x000fe400000000ff */
[----:B------:R-:W-:Y:S02]  /*4abf0*/  P2R R17, PR, RZ, 0x1 ;  /* 0x00000001ff117803 */ /* 0x000fe40000000000 */
[C---:B------:R-:W-:Y:S02]  /*4ac00*/  LOP3.LUT P0, RZ, R3.reuse, 0x80000, RZ, 0xc0, !PT ;  /* 0x0008000003ff7812 */ /* 0x040fe4000780c0ff */
[----:B------:R-:W-:Y:S01]  /*4ac10*/  LOP3.LUT P6, RZ, R3, 0x100000, RZ, 0xc0, !PT ;  /* 0x0010000003ff7812 */ /* 0x000fe200078cc0ff */
[----:B0-----:R-:W2:Y:S01]  /*4ac20*/  LDL.LU.64 R198, [R1+0x308] ;  /* 0x0003080001c67983 */ /* 0x001ea20000300a00 */
[----:B------:R-:W-:-:S02]  /*4ac30*/  P2R R16, PR, RZ, 0x1 ;  /* 0x00000001ff107803 */ /* 0x000fc40000000000 */
[----:B------:R-:W-:Y:S01]  /*4ac40*/  LOP3.LUT P0, RZ, R5, 0x20, RZ, 0xc0, !PT ;  /* 0x0000002005ff7812 */ /* 0x000fe2000780c0ff */
[----:B------:R0:W-:Y:S04]  /*4ac50*/  @P5 STG.E.U8 desc[UR56][R200.64], R6 ;  /* 0x00000006c8005986 */ /* 0x0001e8000c101138 */
[----:B------:R-:W-:Y:S01]  /*4ac60*/  @P2 STG.E.U8 desc[UR56][R190.64], R164 ;  /* 0x000000a4be002986 */ /* 0x000fe2000c101138 */
[----:B------:R-:W-:-:S03]  /*4ac70*/  ISETP.NE.AND P2, PT, R13, RZ, PT ;  /* 0x000000ff0d00720c */ /* 0x000fc60003f45270 */
[----:B0-----:R-:W2:Y:S01]  /*4ac80*/  LDL.LU.64 R200, [R1+0x300] ;  /* 0x0003000001c87983 */ /* 0x001ea20000300a00 */
[C---:B------:R-:W-:Y:S02]  /*4ac90*/  PRMT R11, R161.reuse, 0x7771, RZ ;  /* 0x00007771a10b7816 */ /* 0x040fe400000000ff */
[C---:B------:R-:W-:Y:S02]  /*4aca0*/  PRMT R10, R161.reuse, 0x7772, RZ ;  /* 0x00007772a10a7816 */ /* 0x040fe400000000ff */
[----:B------:R-:W-:-:S05]  /*4acb0*/  PRMT R161, R161, 0x7773, RZ ;  /* 0x00007773a1a17816 */ /* 0x000fca00000000ff */
[----:B------:R0:W-:Y:S01]  /*4acc0*/  @P2 STG.E.U8 desc[UR56][R170.64], R4 ;  /* 0x00000004aa002986 */ /* 0x0001e2000c101138 */
[----:B------:R-:W-:-:S03]  /*4acd0*/  ISETP.NE.AND P2, PT, R15, RZ, PT ;  /* 0x000000ff0f00720c */ /* 0x000fc60003f45270 */
[----:B0-----:R-:W2:Y:S01]  /*4ace0*/  LDL.LU.64 R170, [R1+0x2f8] ;  /* 0x0002f80001aa7983 */ /* 0x001ea20000300a00 */
[----:B------:R-:W-:-:S09]  /*4acf0*/  PRMT R6, R165, 0x7770, RZ ;  /* 0x00007770a5067816 */ /* 0x000fd200000000ff */
[----:B---3--:R0:W-:Y:S04]  /*4ad00*/  @P2 STG.E.U8 desc[UR56][R218.64], R11 ;  /* 0x0000000bda002986 */ /* 0x0081e8000c101138 */
[----:B------:R-:W-:Y:S04]  /*4ad10*/  @P6 STG.E.U8 desc[UR56][R168.64], R10 ;  /* 0x0000000aa8006986 */ /* 0x000fe8000c101138 */
[----:B------:R-:W-:Y:S01]  /*4ad20*/  @P0 STG.E.U8 desc[UR56][R196.64], R161 ;  /* 0x000000a1c4000986 */ /* 0x000fe2000c101138 */
[----:B------:R-:W-:-:S03]  /*4ad30*/  ISETP.NE.AND P0, PT, R16, RZ, PT ;  /* 0x000000ff1000720c */ /* 0x000fc60003f05270 */
[----:B0-----:R-:W3:Y:S01]  /*4ad40*/  LDL.LU.64 R218, [R1+0x2f0] ;  /* 0x0002f00001da7983 */ /* 0x001ee20000300a00 */
[----:B------:R-:W-:-:S09]  /*4ad50*/  PRMT R12, R165, 0x7771, RZ ;  /* 0x00007771a50c7816 */ /* 0x000fd200000000ff */
[----:B----4-:R0:W-:Y:S01]  /*4ad60*/  @P0 STG.E.U8 desc[UR56][R216.64], R6 ;  /* 0x00000006d8000986 */ /* 0x0101e2000c101138 */
[----:B------:R-:W-:-:S03]  /*4ad70*/  ISETP.NE.AND P0, PT, R17, RZ, PT ;  /* 0x000000ff1100720c */ /* 0x000fc60003f05270 */
[----:B0-----:R-:W4:Y:S10]  /*4ad80*/  LDL.LU.64 R216, [R1+0x2e8] ;  /* 0x0002e80001d87983 */ /* 0x001f340000300a00 */
[----:B--2---:R0:W-:Y:S04]  /*4ad90*/  @P0 STG.E.U8 desc[UR56][R220.64], R12 ;  /* 0x0000000cdc000986 */ /* 0x0041e8000c101138 */
[----:B0-----:R-:W2:Y:S01]  /*4ada0*/  LDL.LU.64 R220, [R1+0x2e0] ;  /* 0x0002e00001dc7983 */ /* 0x001ea20000300a00 */
[----:B------:R-:W-:-:S02]  /*4adb0*/  LOP3.LUT P3, RZ, R3, 0x20000, RZ, 0xc0, !PT ;  /* 0x0002000003ff7812 */ /* 0x000fc4000786c0ff */
[----:B------:R-:W-:Y:S02]  /*4adc0*/  LOP3.LUT P1, RZ, R5, 0x10, RZ, 0xc0, !PT ;  /* 0x0000001005ff7812 */ /* 0x000fe4000782c0ff */
[C---:B------:R-:W-:Y:S02]  /*4add0*/  PRMT R4, R165.reuse, 0x7772, RZ ;  /* 0x00007772a5047816 */ /* 0x040fe400000000ff */
[----:B------:R-:W-:Y:S02]  /*4ade0*/  PRMT R165, R165, 0x7773, RZ ;  /* 0x00007773a5a57816 */ /* 0x000fe400000000ff */
[----:B------:R-:W-:-:S05]  /*4adf0*/  LOP3.LUT P4, RZ, R3, 0x10000, RZ, 0xc0, !PT ;  /* 0x0001000003ff7812 */ /* 0x000fca000788c0ff */
[----:B------:R0:W-:Y:S01]  /*4ae00*/  @P3 STG.E.U8 desc[UR56][R198.64], R4 ;  /* 0x00000004c6003986 */ /* 0x0001e2000c101138 */
[----:B------:R-:W-:-:S03]  /*4ae10*/  PRMT R10, R162, 0x7770, RZ ;  /* 0x00007770a20a7816 */ /* 0x000fc600000000ff */
[----:B0-----:R-:W2:Y:S04]  /*4ae20*/  LDL.LU.64 R198, [R1+0x2d8] ;  /* 0x0002d80001c67983 */ /* 0x001ea80000300a00 */
[----:B------:R-:W2:Y:S01]  /*4ae30*/  LDL.LU.64 R190, [R1+0x2d0] ;  /* 0x0002d00001be7983 */ /* 0x000ea20000300a00 */
[C---:B------:R-:W-:Y:S02]  /*4ae40*/  LOP3.LUT P5, RZ, R3.reuse, 0x8000, RZ, 0xc0, !PT ;  /* 0x0000800003ff7812 */ /* 0x040fe400078ac0ff */
[----:B------:R-:W-:Y:S01]  /*4ae50*/  LOP3.LUT P2, RZ, R3, 0x4000, RZ, 0xc0, !PT ;  /* 0x0000400003ff7812 */ /* 0x000fe2000784c0ff */
[----:B------:R0:W-:Y:S04]  /*4ae60*/  @P1 STG.E.U8 desc[UR56][R200.64], R165 ;  /* 0x000000a5c8001986 */ /* 0x0001e8000c101138 */
[----:B0-----:R-:W2:Y:S01]  /*4ae70*/  LDL.LU.64 R200, [R1+0x2c8] ;  /* 0x0002c80001c87983 */ /* 0x001ea20000300a00 */
[----:B------:R-:W-:-:S02]  /*4ae80*/  PRMT R11, R162, 0x7771, RZ ;  /* 0x00007771a20b7816 */ /* 0x000fc400000000ff */
[C---:B------:R-:W-:Y:S02]  /*4ae90*/  PRMT R6, R162.reuse, 0x7772, RZ ;  /* 0x00007772a2067816 */ /* 0x040fe400000000ff */
[----:B------:R-:W-:Y:S01]  /*4aea0*/  LOP3.LUT P6, RZ, R5, 0x8, RZ, 0xc0, !PT ;  /* 0x0000000805ff7812 */ /* 0x000fe200078cc0ff */
[----:B------:R0:W-:Y:S04]  /*4aeb0*/  @P4 STG.E.U8 desc[UR56][R170.64], R10 ;  /* 0x0000000aaa004986 */ /* 0x0001e8000c101138 */
[----:B0-----:R-:W2:Y:S01]  /*4aec0*/  LDL.LU.64 R170, [R1+0x2c0] ;  /* 0x0002c00001aa7983 */ /* 0x001ea20000300a00 */
[----:B------:R-:W-:-:S03]  /*4aed0*/  PRMT R162, R162, 0x7773, RZ ;  /* 0x00007773a2a27816 */ /* 0x000fc600000000ff */
[----:B---3--:R0:W-:Y:S04]  /*4aee0*/  @P5 STG.E.U8 desc[UR56][R218.64], R11 ;  /* 0x0000000bda005986 */ /* 0x0081e8000c101138 */
[----:B0-----:R-:W3:Y:S04]  /*4aef0*/  LDL.LU.64 R218, [R1+0x2b8] ;  /* 0x0002b80001da7983 */ /* 0x001ee80000300a00 */
[----:B------:R-:W3:Y:S04]  /*4af00*/  LDL.LU.64 R168, [R1+0x2b0] ;  /* 0x0002b00001a87983 */ /* 0x000ee80000300a00 */
[----:B----4-:R0:W-:Y:S04]  /*4af10*/  @P2 STG.E.U8 desc[UR56][R216.64], R6 ;  /* 0x00000006d8002986 */ /* 0x0101e8000c101138 */
[----:B0-----:R-:W4:Y:S04]  /*4af20*/  LDL.LU.64 R216, [R1+0x2a8] ;  /* 0x0002a80001d87983 */ /* 0x001f280000300a00 */
[----:B--2---:R0:W-:Y:S04]  /*4af30*/  @P6 STG.E.U8 desc[UR56][R220.64], R162 ;  /* 0x000000a2dc006986 */ /* 0x0041e8000c101138 */
[----:B0-----:R-:W2:Y:S01]  /*4af40*/  LDL.LU.64 R220, [R1+0x2a0] ;  /* 0x0002a00001dc7983 */ /* 0x001ea20000300a00 */
[----:B------:R-:W-:-:S02]  /*4af50*/  LOP3.LUT P1, RZ, R3, 0x400, RZ, 0xc0, !PT ;  /* 0x0000040003ff7812 */ /* 0x000fc4000782c0ff */
[----:B------:R-:W-:Y:S01]  /*4af60*/  LOP3.LUT P0, RZ, R3, 0x2000, RZ, 0xc0, !PT ;  /* 0x0000200003ff7812 */ /* 0x000fe2000780c0ff */
[----:B------:R-:W2:Y:S01]  /*4af70*/  LDL.LU.64 R196, [R1+0x298] ;  /* 0x0002980001c47983 */ /* 0x000ea20000300a00 */
[----:B------:R-:W-:Y:S02]  /*4af80*/  P2R R13, PR, RZ, 0x2 ;  /* 0x00000002ff0d7803 */ /* 0x000fe40000000000 */
[----:B------:R-:W-:Y:S02]  /*4af90*/  LOP3.LUT P1, RZ, R5, 0x4, RZ, 0xc0, !PT ;  /* 0x0000000405ff7812 */ /* 0x000fe4000782c0ff */
[C---:B------:R-:W-:Y:S02]  /*4afa0*/  LOP3.LUT P3, RZ, R3.reuse, 0x1000, RZ, 0xc0, !PT ;  /* 0x0000100003ff7812 */ /* 0x040fe4000786c0ff */
[----:B------:R-:W-:Y:S02]  /*4afb0*/  P2R R12, PR, RZ, 0x2 ;  /* 0x00000002ff0c7803 */ /* 0x000fe40000000000 */
[----:B------:R-:W-:-:S02]  /*4afc0*/  LOP3.LUT P1, RZ, R3, 0x800, RZ, 0xc0, !PT ;  /* 0x0000080003ff7812 */ /* 0x000fc4000782c0ff */
[C---:B------:R-:W-:Y:S02]  /*4afd0*/  LOP3.LUT P5, RZ, R3.reuse, 0x80, RZ, 0xc0, !PT ;  /* 0x0000008003ff7812 */ /* 0x040fe400078ac0ff */
[----:B------:R-:W-:Y:S02]  /*4afe0*/  LOP3.LUT P6, RZ, R3, 0x10, RZ, 0xc0, !PT ;  /* 0x0000001003ff7812 */ /* 0x000fe400078cc0ff */
[----:B------:R-:W-:Y:S02]  /*4aff0*/  P2R R15, PR, RZ, 0x20 ;  /* 0x00000020ff0f7803 */ /* 0x000fe40000000000 */
[----:B------:R-:W-:Y:S02]  /*4b000*/  P2R R17, PR, RZ, 0x40 ;  /* 0x00000040ff117803 */ /* 0x000fe40000000000 */
[C---:B------:R-:W-:Y:S02]  /*4b010*/  LOP3.LUT P5, RZ, R5.reuse, 0x2, RZ, 0xc0, !PT ;  /* 0x0000000205ff7812 */ /* 0x040fe400078ac0ff */
[----:B------:R-:W-:-:S02]  /*4b020*/  LOP3.LUT P6, RZ, R5, 0x1, RZ, 0xc0, !PT ;  /* 0x0000000105ff7812 */ /* 0x000fc400078cc0ff */
[C---:B------:R-:W-:Y:S02]  /*4b030*/  PRMT R4, R166.reuse, 0x7770, RZ ;  /* 0x00007770a6047816 */ /* 0x040fe400000000ff */
[C---:B------:R-:W-:Y:S02]  /*4b040*/  PRMT R5, R166.reuse, 0x7771, RZ ;  /* 0x00007771a6057816 */ /* 0x040fe400000000ff */
[C---:B------:R-:W-:Y:S01]  /*4b050*/  PRMT R10, R166.reuse, 0x7772, RZ ;  /* 0x00007772a60a7816 */ /* 0x040fe200000000ff */
[----:B------:R0:W-:Y:S04]  /*4b060*/  @P0 STG.E.U8 desc[UR56][R198.64], R4 ;  /* 0x00000004c6000986 */ /* 0x0001e8000c101138 */
[----:B------:R-:W-:Y:S04]  /*4b070*/  @P3 STG.E.U8 desc[UR56][R190.64], R5 ;  /* 0x00000005be003986 */ /* 0x000fe8000c101138 */
[----:B0-----:R-:W2:Y:S01]  /*4b080*/  LDL.LU.64 R198, [R1+0x290] ;  /* 0x0002900001c67983 */ /* 0x001ea20000300a00 */
[----:B------:R-:W-:-:S03]  /*4b090*/  PRMT R166, R166, 0x7773, RZ ;  /* 0x00007773a6a67816 */ /* 0x000fc600000000ff */
[----:B------:R0:W-:Y:S01]  /*4b0a0*/  @P1 STG.E.U8 desc[UR56][R200.64], R10 ;  /* 0x0000000ac8001986 */ /* 0x0001e2000c101138 */
[----:B------:R-:W-:-:S03]  /*4b0b0*/  ISETP.NE.AND P1, PT, R12, RZ, PT ;  /* 0x000000ff0c00720c */ /* 0x000fc60003f25270 */
[----:B0-----:R-:W2:Y:S01]  /*4b0c0*/  LDL.LU.64 R200, [R1+0x288] ;  /* 0x0002880001c87983 */ /* 0x001ea20000300a00 */
[C---:B------:R-:W-:Y:S02]  /*4b0d0*/  LOP3.LUT P4, RZ, R3.reuse, 0x200, RZ, 0xc0, !PT ;  /* 0x0000020003ff7812 */ /* 0x040fe4000788c0ff */
[----:B------:R-:W-:Y:S02]  /*4b0e0*/  P2R R14, PR, RZ, 0x20 ;  /* 0x00000020ff0e7803 */ /* 0x000fe40000000000 */
[----:B------:R-:W-:Y:S02]  /*4b0f0*/  LOP3.LUT P5, RZ, R3, 0x100, RZ, 0xc0, !PT ;  /* 0x0000010003ff7812 */ /* 0x000fe400078ac0ff */
[C---:B------:R-:W-:Y:S02]  /*4b100*/  PRMT R6, R163.reuse, 0x7770, RZ ;  /* 0x00007770a3067816 */ /* 0x040fe400000000ff */
[C---:B------:R-:W-:Y:S02]  /*4b110*/  PRMT R11, R163.reuse, 0x7771, RZ ;  /* 0x00007771a30b7816 */ /* 0x040fe400000000ff */
[----:B------:R-:W-:Y:S01]  /*4b120*/  PRMT R4, R163, 0x7772, RZ ;  /* 0x00007772a3047816 */ /* 0x000fe200000000ff */
[----:B------:R0:W-:Y:S01]  /*4b130*/  @P1 STG.E.U8 desc[UR56][R170.64], R166 ;  /* 0x000000a6aa001986 */ /* 0x0001e2000c101138 */
[----:B------:R-:W-:-:S03]  /*4b140*/  ISETP.NE.AND P1, PT, R13, RZ, PT ;  /* 0x000000ff0d00720c */ /* 0x000fc60003f25270 */
[----:B0-----:R-:W2:Y:S01]  /*4b150*/  LDL.LU.64 R170, [R1+0x278] ;  /* 0x0002780001aa7983 */ /* 0x001ea20000300a00 */
[----:B------:R-:W-:-:S09]  /*4b160*/  PRMT R163, R163, 0x7773, RZ ;  /* 0x00007773a3a37816 */ /* 0x000fd200000000ff */
[----:B---3--:R0:W-:Y:S04]  /*4b170*/  @P1 STG.E.U8 desc[UR56][R218.64], R6 ;  /* 0x00000006da001986 */ /* 0x0081e8000c101138 */
[----:B------:R-:W-:Y:S04]  /*4b180*/  @P4 STG.E.U8 desc[UR56][R168.64], R11 ;  /* 0x0000000ba8004986 */ /* 0x000fe8000c101138 */
[----:B0-----:R-:W3:Y:S04]  /*4b190*/  LDL.LU.64 R218, [R1+0x270] ;  /* 0x0002700001da7983 */ /* 0x001ee80000300a00 */
[----:B------:R-:W3:Y:S04]  /*4b1a0*/  LDL.LU.64 R190, [R1+0x268] ;  /* 0x0002680001be7983 */ /* 0x000ee80000300a00 */
[----:B----4-:R0:W-:Y:S01]  /*4b1b0*/  @P5 STG.E.U8 desc[UR56][R216.64], R4 ;  /* 0x00000004d8005986 */ /* 0x0101e2000c101138 */
[----:B------:R-:W-:-:S03]  /*4b1c0*/  ISETP.NE.AND P5, PT, R14, RZ, PT ;  /* 0x000000ff0e00720c */ /* 0x000fc60003fa5270 */
[----:B0-----:R-:W4:Y:S10]  /*4b1d0*/  LDL.LU.64 R216, [R1+0x260] ;  /* 0x0002600001d87983 */ /* 0x001f340000300a00 */
[----:B--2---:R0:W-:Y:S04]  /*4b1e0*/  @P5 STG.E.U8 desc[UR56][R220.64], R163 ;  /* 0x000000a3dc005986 */ /* 0x0041e8000c101138 */
[----:B0-----:R-:W2:Y:S01]  /*4b1f0*/  LDL.LU.64 R220, [R1+0x250] ;  /* 0x0002500001dc7983 */ /* 0x001ea20000300a00 */
[----:B------:R-:W-:-:S02]  /*4b200*/  ISETP.NE.AND P5, PT, R15, RZ, PT ;  /* 0x000000ff0f00720c */ /* 0x000fc40003fa5270 */
[C---:B------:R-:W-:Y:S01]  /*4b210*/  LOP3.LUT P2, RZ, R3.reuse, 0x40, RZ, 0xc0, !PT ;  /* 0x0000004003ff7812 */ /* 0x040fe2000784c0ff */
[----:B------:R-:W2:Y:S01]  /*4b220*/  LDL.LU.64 R168, [R1+0x240] ;  /* 0x0002400001a87983 */ /* 0x000ea20000300a00 */
[----:B------:R-:W-:Y:S02]  /*4b230*/  P2R R16, PR, RZ, 0x40 ;  /* 0x00000040ff107803 */ /* 0x000fe40000000000 */
[----:B------:R-:W-:Y:S01]  /*4b240*/  LOP3.LUT P6, RZ, R3, 0x20, RZ, 0xc0, !PT ;  /* 0x0000002003ff7812 */ /* 0x000fe200078cc0ff */
[----:B------:R-:W0:Y:S01]  /*4b250*/  LDS.128 R12, [R2] ;  /* 0x00000000020c7984 */ /* 0x000e220000000c00 */
[C---:B------:R-:W-:Y:S02]  /*4b260*/  PRMT R5, R167.reuse, 0x7770, RZ ;  /* 0x00007770a7057816 */ /* 0x040fe400000000ff */
[C---:B------:R-:W-:Y:S02]  /*4b270*/  PRMT R10, R167.reuse, 0x7771, RZ ;  /* 0x00007771a70a7816 */ /* 0x040fe400000000ff */
[C---:B------:R-:W-:Y:S01]  /*4b280*/  PRMT R6, R167.reuse, 0x7772, RZ ;  /* 0x00007772a7067816 */ /* 0x040fe200000000ff */
[----:B------:R1:W-:Y:S01]  /*4b290*/  @P5 STG.E.U8 desc[UR56][R196.64], R5 ;  /* 0x00000005c4005986 */ /* 0x0003e2000c101138 */
[----:B------:R-:W-:-:S02]  /*4b2a0*/  PRMT R167, R167, 0x7773, RZ ;  /* 0x00007773a7a77816 */ /* 0x000fc400000000ff */
[C---:B------:R-:W-:Y:S02]  /*4b2b0*/  LOP3.LUT P0, RZ, R3.reuse, 0x8, RZ, 0xc0, !PT ;  /* 0x0000000803ff7812 */ /* 0x040fe4000780c0ff */
[C---:B------:R-:W-:Y:S02]  /*4b2c0*/  PRMT R4, R172.reuse, 0x7770, RZ ;  /* 0x00007770ac047816 */ /* 0x040fe400000000ff */
[C---:B------:R-:W-:Y:S02]  /*4b2d0*/  PRMT R11, R172.reuse, 0x7771, RZ ;  /* 0x00007771ac0b7816 */ /* 0x040fe400000000ff */
[----:B------:R-:W-:Y:S01]  /*4b2e0*/  LOP3.LUT P3, RZ, R3, 0x4, RZ, 0xc0, !PT ;  /* 0x0000000403ff7812 */ /* 0x000fe2000786c0ff */
[----:B-1----:R-:W2:Y:S04]  /*4b2f0*/  LDL.LU.64 R196, [R1+0x238] ;  /* 0x0002380001c47983 */ /* 0x002ea80000300a00 */
[----:B------:R1:W-:Y:S01]  /*4b300*/  @P2 STG.E.U8 desc[UR56][R198.64], R10 ;  /* 0x0000000ac6002986 */ /* 0x0003e2000c101138 */
[----:B------:R-:W-:-:S03]  /*4b310*/  PRMT R5, R172, 0x7772, RZ ;  /* 0x00007772ac057816 */ /* 0x000fc600000000ff */
[----:B-1----:R-:W2:Y:S04]  /*4b320*/  LDL.LU.64 R198, [R1+0x230] ;  /* 0x0002300001c67983 */ /* 0x002ea80000300a00 */
[----:B------:R1:W-:Y:S01]  /*4b330*/  @P6 STG.E.U8 desc[UR56][R200.64], R6 ;  /* 0x00000006c8006986 */ /* 0x0003e2000c101138 */
[----:B------:R-:W-:Y:S02]  /*4b340*/  ISETP.NE.AND P6, PT, R16, RZ, PT ;  /* 0x000000ff1000720c */ /* 0x000fe40003fc5270 */
[----:B------:R-:W-:Y:S01]  /*4b350*/  PRMT R172, R172, 0x7773, RZ ;  /* 0x00007773acac7816 */ /* 0x000fe200000000ff */
[----:B-1----:R-:W2:Y:S10]  /*4b360*/  LDL.LU.64 R200, [R1+0x220] ;  /* 0x0002200001c87983 */ /* 0x002eb40000300a00 */
[----:B------:R1:W-:Y:S01]  /*4b370*/  @P6 STG.E.U8 desc[UR56][R170.64], R167 ;  /* 0x000000a7aa006986 */ /* 0x0003e2000c101138 */
[----:B------:R-:W-:-:S03]  /*4b380*/  ISETP.NE.AND P6, PT, R17, RZ, PT ;  /* 0x000000ff1100720c */ /* 0x000fc60003fc5270 */
[----:B-1----:R-:W2:Y:S10]  /*4b390*/  LDL.LU.64 R170, [R1+0x218] ;  /* 0x0002180001aa7983 */ /* 0x002eb40000300a00 */
[----:B---3--:R1:W-:Y:S04]  /*4b3a0*/  @P6 STG.E.U8 desc[UR56][R218.64], R4 ;  /* 0x00000004da006986 */ /* 0x0083e8000c101138 */
[----:B------:R-:W-:Y:S01]  /*4b3b0*/  @P0 STG.E.U8 desc[UR56][R190.64], R11 ;  /* 0x0000000bbe000986 */ /* 0x000fe2000c101138 */
[----:B------:R-:W-:-:S03]  /*4b3c0*/  LOP3.LUT P0, RZ, R7, 0x40000000, RZ, 0xc0, !PT ;  /* 0x4000000007ff7812 */ /* 0x000fc6000780c0ff */
[----:B-1----:R-:W3:Y:S04]  /*4b3d0*/  LDL.LU.64 R218, [R1+0x210] ;  /* 0x0002100001da7983 */ /* 0x002ee80000300a00 */
[----:B----4-:R1:W-:Y:S04]  /*4b3e0*/  @P3 STG.E.U8 desc[UR56][R216.64], R5 ;  /* 0x00000005d8003986 */ /* 0x0103e8000c101138 */
[----:B-1----:R-:W4:Y:S04]  /*4b3f0*/  LDL.LU.64 R216, [R1+0x208] ;  /* 0x0002080001d87983 */ /* 0x002f280000300a00 */
[----:B--2---:R1:W-:Y:S04]  /*4b400*/  @P0 STG.E.U8 desc[UR56][R220.64], R172 ;  /* 0x000000acdc000986 */ /* 0x0043e8000c101138 */
[----:B-1----:R-:W2:Y:S01]  /*4b410*/  LDL.LU.64 R220, [R1+0x1d0] ;  /* 0x0001d00001dc7983 */ /* 0x002ea20000300a00 */
[----:B------:R-:W-:-:S02]  /*4b420*/  LOP3.LUT P1, RZ, R3, 0x2, RZ, 0xc0, !PT ;  /* 0x0000000203ff7812 */ /* 0x000fc4000782c0ff */
[----:B------:R-:W-:Y:S02]  /*4b430*/  LOP3.LUT P0, RZ, R3, 0x1, RZ, 0xc0, !PT ;  /* 0x0000000103ff7812 */ /* 0x000fe4000780c0ff */
[----:B0-----:R-:W-:Y:S02]  /*4b440*/  PRMT R3, R12, 0x7770, RZ ;  /* 0x000077700c037816 */ /* 0x001fe400000000ff */
[C---:B------:R-:W-:Y:S02]  /*4b450*/  LOP3.LUT P4, RZ, R0.reuse, 0x80000000, RZ, 0xc0, !PT ;  /* 0x8000000000ff7812 */ /* 0x040fe4000788c0ff */
[----:B------:R-:W-:-:S05]  /*4b460*/  LOP3.LUT P2, RZ, R0, 0x40000000, RZ, 0xc0, !PT ;  /* 0x4000000000ff7812 */ /* 0x000fca000784c0ff */
[----:B------:R0:W-:Y:S01]  /*4b470*/  @P1 STG.E.U8 desc[UR56][R168.64], R3 ;  /* 0x00000003a8001986 */ /* 0x0001e2000c101138 */
[----:B------:R-:W-:Y:S02]  /*4b480*/  LOP3.LUT P1, RZ, R7, 0x20000000, RZ, 0xc0, !PT ;  /* 0x2000000007ff7812 */ /* 0x000fe4000782c0ff */
[C---:B------:R-:W-:Y:S02]  /*4b490*/  PRMT R6, R12.reuse, 0x7771, RZ ;  /* 0x000077710c067816 */ /* 0x040fe400000000ff */
[C---:B------:R-:W-:Y:S02]  /*4b4a0*/  PRMT R4, R12.reuse, 0x7772, RZ ;  /* 0x000077720c047816 */ /* 0x040fe400000000ff */
[----:B------:R-:W-:Y:S02]  /*4b4b0*/  PRMT R12, R12, 0x7773, RZ ;  /* 0x000077730c0c7816 */ /* 0x000fe400000000ff */
[----:B------:R-:W-:Y:S01]  /*4b4c0*/  PRMT R5, R173, 0x7770, RZ ;  /* 0x00007770ad057816 */ /* 0x000fe200000000ff */
[----:B------:R-:W-:Y:S01]  /*4b4d0*/  @P0 STG.E.U8 desc[UR56][R196.64], R6 ;  /* 0x00000006c4000986 */ /* 0x000fe2000c101138 */
[----:B------:R-:W-:-:S02]  /*4b4e0*/  LOP3.LUT P5, RZ, R0, 0x20000000, RZ, 0xc0, !PT ;  /* 0x2000000000ff7812 */ /* 0x000fc400078ac0ff */
[----:B------:R-:W-:Y:S01]  /*4b4f0*/  LOP3.LUT P6, RZ, R0, 0x10000000, RZ, 0xc0, !PT ;  /* 0x1000000000ff7812 */ /* 0x000fe200078cc0ff */
[----:B------:R-:W-:Y:S01]  /*4b500*/  @P4 STG.E.U8 desc[UR56][R198.64], R4 ;  /* 0x00000004c6004986 */ /* 0x000fe2000c101138 */
[C---:B------:R-:W-:Y:S02]  /*4b510*/  PRMT R2, R173.reuse, 0x7771, RZ ;  /* 0x00007771ad027816 */ /* 0x040fe400000000ff */
[C---:B0-----:R-:W-:Y:S02]  /*4b520*/  PRMT R3, R173.reuse, 0x7772, RZ ;  /* 0x00007772ad037816 */ /* 0x041fe400000000ff */
[----:B------:R-:W-:Y:S01]  /*4b530*/  PRMT R173, R173, 0x7773, RZ ;  /* 0x00007773adad7816 */ /* 0x000fe200000000ff */
[----:B------:R-:W-:Y:S04]  /*4b540*/  @P1 STG.E.U8 desc[UR56][R200.64], R12 ;  /* 0x0000000cc8001986 */ /* 0x000fe8000c101138 */
[----:B------:R-:W-:Y:S01]  /*4b550*/  @P2 STG.E.U8 desc[UR56][R170.64], R5 ;  /* 0x00000005aa002986 */ /* 0x000fe2000c101138 */
[----:B------:R-:W-:-:S03]  /*4b560*/  LOP3.LUT P2, RZ, R7, 0x10000000, RZ, 0xc0, !PT ;  /* 0x1000000007ff7812 */ /* 0x000fc6000784c0ff */
[----:B---3--:R-:W-:Y:S04]  /*4b570*/  @P5 STG.E.U8 desc[UR56][R218.64], R2 ;  /* 0x00000002da005986 */ /* 0x008fe8000c101138 */
[----:B----4-:R-:W-:Y:S06]  /*4b580*/  @P6 STG.E.U8 desc[UR56][R216.64], R3 ;  /* 0x00000003d8006986 */ /* 0x010fec000c101138 */
[----:B--2---:R0:W-:Y:S04]  /*4b590*/  @P2 STG.E.U8 desc[UR56][R220.64], R173 ;  /* 0x000000addc002986 */ /* 0x0041e8000c101138 */
[----:B0-----:R-:W2:Y:S01]  /*4b5a0*/  LDL.LU.64 R220, [R1+0x248] ;  /* 0x0002480001dc7983 */ /* 0x001ea20000300a00 */
[----:B------:R-:W-:-:S02]  /*4b5b0*/  LOP3.LUT P3, RZ, R0, 0x8000000, RZ, 0xc0, !PT ;  /* 0x0800000000ff7812 */ /* 0x000fc4000786c0ff */
[----:B------:R-:W-:Y:S02]  /*4b5c0*/  PRMT R11, R13, 0x7770, RZ ;  /* 0x000077700d0b7816 */ /* 0x000fe400000000ff */
[C---:B------:R-:W-:Y:S02]  /*4b5d0*/  LOP3.LUT P4, RZ, R0.reuse, 0x400000, RZ, 0xc0, !PT ;  /* 0x0040000000ff7812 */ /* 0x040fe4000788c0ff */
[C---:B------:R-:W-:Y:S02]  /*4b5e0*/  LOP3.LUT P2, RZ, R0.reuse, 0x4000000, RZ, 0xc0, !PT ;  /* 0x0400000000ff7812 */ /* 0x040fe4000784c0ff */
[C---:B------:R-:W-:Y:S02]  /*4b5f0*/  LOP3.LUT P1, RZ, R0.reuse, 0x2000000, RZ, 0xc0, !PT ;  /* 0x0200000000ff7812 */ /* 0x040fe4000782c0ff */
[----:B------:R-:W-:-:S03]  /*4b600*/  LOP3.LUT P0, RZ, R0, 0x1000000, RZ, 0xc0, !PT ;  /* 0x0100000000ff7812 */ /* 0x000fc6000780c0ff */
[----:B------:R0:W-:Y:S01]  /*4b610*/  @P3 STG.E.U8 desc[UR56][R208.64], R11 ;  /* 0x0000000bd0003986 */ /* 0x0001e2000c101138 */
[----:B------:R-:W-:Y:S02]  /*4b620*/  LOP3.LUT P3, RZ, R7, 0x8000000, RZ, 0xc0, !PT ;  /* 0x0800000007ff7812 */ /* 0x000fe4000786c0ff */
[----:B------:R-:W-:Y:S02]  /*4b630*/  P2R R4, PR, RZ, 0x10 ;  /* 0x00000010ff047803 */ /* 0x000fe40000000000 */
[----:B------:R-:W-:Y:S02]  /*4b640*/  LOP3.LUT P4, RZ, R0, 0x800000, RZ, 0xc0, !PT ;  /* 0x0080000000ff7812 */ /* 0x000fe4000788c0ff */
[C---:B------:R-:W-:Y:S02]  /*4b650*/  PRMT R17, R13.reuse, 0x7771, RZ ;  /* 0x000077710d117816 */ /* 0x040fe400000000ff */
[C---:B------:R-:W-:Y:S02]  /*4b660*/  PRMT R5, R13.reuse, 0x7772, RZ ;  /* 0x000077720d057816 */ /* 0x040fe400000000ff */
[----:B------:R-:W-:-:S02]  /*4b670*/  PRMT R13, R13, 0x7773, RZ ;  /* 0x000077730d0d7816 */ /* 0x000fc400000000ff */
[C---:B------:R-:W-:Y:S01]  /*4b680*/  PRMT R3, R174.reuse, 0x7770, RZ ;  /* 0x00007770ae037816 */ /* 0x040fe200000000ff */
[----:B------:R1:W-:Y:S01]  /*4b690*/  @P2 STG.E.U8 desc[UR56][R206.64], R17 ;  /* 0x00000011ce002986 */ /* 0x0003e2000c101138 */
[----:B------:R-:W-:-:S03]  /*4b6a0*/  PRMT R19, R174, 0x7771, RZ ;  /* 0x00007771ae137816 */ /* 0x000fc600000000ff */
[----:B------:R3:W-:Y:S04]  /*4b6b0*/  @P1 STG.E.U8 desc[UR56][R204.64], R5 ;  /* 0x00000005cc001986 */ /* 0x0007e8000c101138 */
[----:B------:R4:W-:Y:S04]  /*4b6c0*/  @P3 STG.E.U8 desc[UR56][R202.64], R13 ;  /* 0x0000000dca003986 */ /* 0x0009e8000c101138 */
[----:B------:R4:W-:Y:S04]  /*4b6d0*/  @P0 STG.E.U8 desc[UR56][R46.64], R3 ;  /* 0x000000032e000986 */ /* 0x0009e8000c101138 */
[----:B------:R4:W-:Y:S01]  /*4b6e0*/  @P4 STG.E.U8 desc[UR56][R44.64], R19 ;  /* 0x000000132c004986 */ /* 0x0009e2000c101138 */
[----:B------:R-:W-:-:S02]  /*4b6f0*/  ISETP.NE.AND P4, PT, R4, RZ, PT ;  /* 0x000000ff0400720c */ /* 0x000fc40003f85270 */
[----:B------:R-:W-:Y:S02]  /*4b700*/  LOP3.LUT P5, RZ, R0, 0x80000, RZ, 0xc0, !PT ;  /* 0x0008000000ff7812 */ /* 0x000fe400078ac0ff */
[----:B0-----:R-:W-:Y:S02]  /*4b710*/  PRMT R11, R174, 0x7772, RZ ;  /* 0x00007772ae0b7816 */ /* 0x001fe400000000ff */
[----:B------:R-:W-:Y:S02]  /*4b720*/  P2R R6, PR, RZ, 0x20 ;  /* 0x00000020ff067803 */ /* 0x000fe40000000000 */
[----:B------:R-:W-:-:S04]  /*4b730*/  LOP3.LUT P5, RZ, R0, 0x100000, RZ, 0xc0, !PT ;  /* 0x0010000000ff7812 */ /* 0x000fc800078ac0ff */
[----:B------:R-:W-:Y:S01]  /*4b740*/  P2R R2, PR, RZ, 0x20 ;  /* 0x00000020ff027803 */ /* 0x000fe20000000000 */
[----:B------:R0:W-:Y:S01]  /*4b750*/  @P4 STG.E.U8 desc[UR56][R42.64], R11 ;  /* 0x0000000b2a004986 */ /* 0x0001e2000c101138 */
[----:B------:R-:W-:Y:S02]  /*4b760*/  LOP3.LUT P4, RZ, R7, 0x4000000, RZ, 0xc0, !PT ;  /* 0x0400000007ff7812 */ /* 0x000fe4000788c0ff */
[----:B------:R-:W-:Y:S02]  /*4b770*/  LOP3.LUT P5, RZ, R0, 0x200000, RZ, 0xc0, !PT ;  /* 0x0020000000ff7812 */ /* 0x000fe400078ac0ff */
[----:B-1----:R-:W-:Y:S02]  /*4b780*/  PRMT R17, R174, 0x7773, RZ ;  /* 0x00007773ae117816 */ /* 0x002fe400000000ff */
[----:B---3--:R-:W-:-:S07]  /*4b790*/  PRMT R5, R14, 0x7770, RZ ;  /* 0x000077700e057816 */ /* 0x008fce00000000ff */
[----:B------:R1:W-:Y:S04]  /*4b7a0*/  @P4 STG.E.U8 desc[UR56][R40.64], R17 ;  /* 0x0000001128004986 */ /* 0x0003e8000c101138 */
[----:B------:R3:W-:Y:S01]  /*4b7b0*/  @P5 STG.E.U8 desc[UR56][R38.64], R5 ;  /* 0x0000000526005986 */ /* 0x0007e2000c101138 */
[----:B------:R-:W-:Y:S02]  /*4b7c0*/  ISETP.NE.AND P5, PT, R2, RZ, PT ;  /* 0x000000ff0200720c */ /* 0x000fe40003fa5270 */
[C---:B----4-:R-:W-:Y:S02]  /*4b7d0*/  PRMT R13, R14.reuse, 0x7771, RZ ;  /* 0x000077710e0d7816 */ /* 0x050fe400000000ff */
[----:B------:R-:W-:-:S09]  /*4b7e0*/  PRMT R3, R14, 0x7772, RZ ;  /* 0x000077720e037816 */ /* 0x000fd200000000ff */
[----:B------:R4:W-:Y:S01]  /*4b7f0*/  @P5 STG.E.U8 desc[UR56][R36.64], R13 ;  /* 0x0000000d24005986 */ /* 0x0009e2000c101138 */
[----:B------:R-:W-:Y:S02]  /*4b800*/  ISETP.NE.AND P5, PT, R6, RZ, PT ;  /* 0x000000ff0600720c */ /* 0x000fe40003fa5270 */
[----:B------:R-:W-:Y:S02]  /*4b810*/  LOP3.LUT P6, RZ, R0, 0x40000, RZ, 0xc0, !PT ;  /* 0x0004000000ff7812 */ /* 0x000fe400078cc0ff */
[----:B------:R-:W-:-:S09]  /*4b820*/  PRMT R19, R14, 0x7773, RZ ;  /* 0x000077730e137816 */ /* 0x000fd200000000ff */
[----:B------:R1:W-:Y:S01]  /*4b830*/  @P5 STG.E.U8 desc[UR56][R34.64], R3 ;  /* 0x0000000322005986 */ /* 0x0003e2000c101138 */
[----:B------:R-:W-:Y:S02]  /*4b840*/  LOP3.LUT P5, RZ, R7, 0x2000000, RZ, 0xc0, !PT ;  /* 0x0200000007ff7812 */ /* 0x000fe400078ac0ff */
[----:B0-----:R-:W-:Y:S02]  /*4b850*/  PRMT R11, R175, 0x7770, RZ ;  /* 0x00007770af0b7816 */ /* 0x001fe400000000ff */
[----:B------:R-:W-:Y:S02]  /*4b860*/  LOP3.LUT P4, RZ, R0, 0x10000, RZ, 0xc0, !PT ;  /* 0x0001000000ff7812 */ /* 0x000fe4000788c0ff */
[C---:B------:R-:W-:Y:S02]  /*4b870*/  LOP3.LUT P3, RZ, R7.reuse, 0x800000, RZ, 0xc0, !PT ;  /* 0x0080000007ff7812 */ /* 0x040fe4000786c0ff */
[----:B------:R-:W-:-:S05]  /*4b880*/  LOP3.LUT P2, RZ, R7, 0x400000, RZ, 0xc0, !PT ;  /* 0x0040000007ff7812 */ /* 0x000fca000784c0ff */
[----:B------:R0:W-:Y:S01]  /*4b890*/  @P5 STG.E.U8 desc[UR56][R32.64], R19 ;  /* 0x0000001320005986 */ /* 0x0001e2000c101138 */
[----:B------:R-:W-:-:S03]  /*4b8a0*/  LOP3.LUT P5, RZ, R0, 0x20000, RZ, 0xc0, !PT ;  /* 0x0002000000ff7812 */ /* 0x000fc600078ac0ff */
[----:B------:R0:W-:Y:S01]  /*4b8b0*/  @P6 STG.E.U8 desc[UR56][R30.64], R11 ;  /* 0x0000000b1e006986 */ /* 0x0001e2000c101138 */
[C---:B------:R-:W-:Y:S02]  /*4b8c0*/  LOP3.LUT P6, RZ, R7.reuse, 0x1000000, RZ, 0xc0, !PT ;  /* 0x0100000007ff7812 */ /* 0x040fe400078cc0ff */
[C---:B------:R-:W-:Y:S02]  /*4b8d0*/  LOP3.LUT P1, RZ, R7.reuse, 0x200000, RZ, 0xc0, !PT ;  /* 0x0020000007ff7812 */ /* 0x040fe4000782c0ff */
[----:B------:R-:W-:Y:S02]  /*4b8e0*/  LOP3.LUT P0, RZ, R7, 0x100000, RZ, 0xc0, !PT ;  /* 0x0010000007ff7812 */ /* 0x000fe4000780c0ff */
[C---:B------:R-:W-:Y:S02]  /*4b8f0*/  PRMT R7, R175.reuse, 0x7771, RZ ;  /* 0x00007771af077816 */ /* 0x040fe400000000ff */
[C---:B-1----:R-:W-:Y:S02]  /*4b900*/  PRMT R17, R175.reuse, 0x7772, RZ ;  /* 0x00007772af117816 */ /* 0x042fe400000000ff */
[----:B------:R-:W-:-:S02]  /*4b910*/  PRMT R175, R175, 0x7773, RZ ;  /* 0x00007773afaf7816 */ /* 0x000fc400000000ff */
[C---:B------:R-:W-:Y:S01]  /*4b920*/  PRMT R0, R15.reuse, 0x7770, RZ ;  /* 0x000077700f007816 */ /* 0x040fe200000000ff */
[----:B------:R0:W-:Y:S01]  /*4b930*/  @P5 STG.E.U8 desc[UR56][R20.64], R7 ;  /* 0x0000000714005986 */ /* 0x0001e2000c101138 */
[C---:B---3--:R-:W-:Y:S02]  /*4b940*/  PRMT R5, R15.reuse, 0x7771, RZ ;  /* 0x000077710f057816 */ /* 0x048fe400000000ff */
[C---:B----4-:R-:W-:Y:S01]  /*4b950*/  PRMT R13, R15.reuse, 0x7772, RZ ;  /* 0x000077720f0d7816 */ /* 0x050fe200000000ff */
[----:B------:R0:W-:Y:S04]  /*4b960*/  @P4 STG.E.U8 desc[UR56][R28.64], R17 ;  /* 0x000000111c004986 */ /* 0x0001e8000c101138 */
[----:B------:R0:W-:Y:S01]  /*4b970*/  @P6 STG.E.U8 desc[UR56][R24.64], R175 ;  /* 0x000000af18006986 */ /* 0x0001e2000c101138 */
[----:B------:R-:W-:-:S03]  /*4b980*/  PRMT R15, R15, 0x7773, RZ ;  /* 0x000077730f0f7816 */ /* 0x000fc600000000ff */
[----:B--2---:R0:W-:Y:S04]  /*4b990*/  @P3 STG.E.U8 desc[UR56][R220.64], R0 ;  /* 0x00000000dc003986 */ /* 0x0041e8000c101138 */
[----:B------:R0:W-:Y:S04]  /*4b9a0*/  @P2 STG.E.U8 desc[UR56][R26.64], R5 ;  /* 0x000000051a002986 */ /* 0x0001e8000c101138 */
[----:B------:R0:W-:Y:S01]  /*4b9b0*/  @P1 STG.E.U8 desc[UR56][R22.64], R13 ;  /* 0x0000000d16001986 */ /* 0x0001e2000c101138 */
[----:B------:R-:W-:Y:S05]  /*4b9c0*/  @!P0 EXIT ;  /* 0x000000000000894d */ /* 0x000fea0003800000 */
[----:B------:R-:W-:Y:S01]  /*4b9d0*/  STG.E.U8 desc[UR56][R8.64], R15 ;  /* 0x0000000f08007986 */ /* 0x000fe2000c101138 */
[----:B------:R-:W-:Y:S05]  /*4b9e0*/  EXIT ;  /* 0x000000000000794d */ /* 0x000fea0003800000 */
.L_x_3:
[----:B------:R-:W-:-:S00]  /*4b9f0*/  BRA `(.L_x_3) ;  /* 0xfffffffc00fc7947 */ /* 0x000fc0000383ffff */
[----:B------:R-:W-:-:S00]  /*4ba00*/  NOP ;  /* 0x0000000000007918 */ /* 0x000fc00000000000 */
[----:B------:R-:W-:-:S00]  /*4ba10*/  NOP ;  /* 0x0000000000007918 */ /* 0x000fc00000000000 */
[----:B------:R-:W-:-:S00]  /*4ba20*/  NOP ;  /* 0x0000000000007918 */ /* 0x000fc00000000000 */
[----:B------:R-:W-:-:S00]  /*4ba30*/  NOP ;  /* 0x0000000000007918 */ /* 0x000fc00000000000 */
[----:B------:R-:W-:-:S00]  /*4ba40*/  NOP ;  /* 0x0000000000007918 */ /* 0x000fc00000000000 */
[----:B------:R-:W-:-:S00]  /*4ba50*/  NOP ;  /* 0x0000000000007918 */ /* 0x000fc00000000000 */
[----:B------:R-:W-:-:S00]  /*4ba60*/  NOP ;  /* 0x0000000000007918 */ /* 0x000fc00000000000 */
[----:B------:R-:W-:-:S00]  /*4ba70*/  NOP ;  /* 0x0000000000007918 */ /* 0x000fc00000000000 */
.L_x_4:


//--------------------- .nv.shared.matmul_kernel  --------------------------
	.section	.nv.shared.matmul_kernel,"aw",@nobits
	.sectionflags	@""
	.align	16
	.zero		1024


//--------------------- .nv.shared.reserved.0     --------------------------
	.section	.nv.shared.reserved.0,"aw",@nobits
	.weak		__nv_reservedSMEM_offset_0_alias
	.size		__nv_reservedSMEM_offset_0_alias, 0, 0
	.other		__nv_reservedSMEM_offset_0_alias,@"STO_CUDA_RESERVED_SHARED STV_DEFAULT"
__nv_reservedSMEM_offset_0_alias:
	.zero		0


//--------------------- .nv.constant0.matmul_kernel --------------------------
	.section	.nv.constant0.matmul_kernel,"a",@progbits
	.sectionflags	@""
	.align	4
.nv.constant0.matmul_kernel:
	.zero		608


//--------------------- SYMBOLS --------------------------

	.type		.nv.reservedSmem.offset0,@object
	.size		.nv.reservedSmem.offset0,0x4
